def attn_fwd(
    Q,
    K,
    V,
    Out,
    Lse,
    sm_scale,
    stride_qz,
    stride_qh,
    stride_qm,
    stride_qk,
    stride_kz,
    stride_kh,
    stride_kn,
    stride_kk,
    stride_vz,
    stride_vh,
    stride_vn,
    stride_vk,
    stride_oz,
    stride_oh,
    stride_om,
    stride_ok,
    seqlen_q,
    seqlen_k,
    BLOCK_M: tl.constexpr,
    BLOCK_N: tl.constexpr,
    HEAD_DIM: tl.constexpr,
    CAUSAL: tl.constexpr,
):
    start_m = tl.program_id(0)
    off_hz = tl.program_id(1)
    q_off = off_hz * stride_qh
    k_off = off_hz * stride_kh
    v_off = off_hz * stride_vh
    offs_m = start_m * BLOCK_M + tl.arange(0, BLOCK_M)
    offs_d = tl.arange(0, HEAD_DIM)
    offs_n = tl.arange(0, BLOCK_N)
    q_ptrs = Q + q_off + offs_m[:, None] * stride_qm + offs_d[None, :] * stride_qk
    k_ptrs = K + k_off + offs_d[:, None] * stride_kk + offs_n[None, :] * stride_kn
    v_ptrs = V + v_off + offs_n[:, None] * stride_vn + offs_d[None, :] * stride_vk
    m_i = tl.full([BLOCK_M], float("-inf"), dtype=tl.float32)
    l_i = tl.zeros([BLOCK_M], dtype=tl.float32) + 1.0
    acc = tl.zeros([BLOCK_M, HEAD_DIM], dtype=tl.float32)
    q = tl.load(q_ptrs)
    acc, l_i, m_i = _attn_fwd_inner(
        acc,
        l_i,
        m_i,
        q,
        k_ptrs,
        v_ptrs,
        sm_scale,
        stride_kn,
        stride_vn,
        start_m,
        seqlen_k,
        BLOCK_M,
        BLOCK_N,
        HEAD_DIM,
        CAUSAL,
    )
    acc = acc / l_i[:, None]
    lse = m_i + tl.math.log2(l_i) / 1.4426950408889634
    o_ptrs = (
        Out
        + off_hz * stride_oh
        + offs_m[:, None] * stride_om
        + offs_d[None, :] * stride_ok
    )
    tl.store(o_ptrs, acc.to(Out.dtype.element_ty))
    tl.store(Lse + off_hz * seqlen_q + offs_m, lse)

# config = {"BLOCK_M": 128, "BLOCK_N": 16, "HEAD_DIM": 512, "arch": "sm_80", "causal": true, "dtype": "fp16", "num_stages": 4, "num_warps": 8}
# arch = sm_80


// ===== COMPILED SASS (sm_80) =====

	.target	sm_80

	.elftype	@"ET_EXEC"


//--------------------- .note.nv.tkinfo           --------------------------
	.section	.note.nv.tkinfo,"",@"SHT_NOTE"
	.sectionflags	@"SHF_NOTE_NV_TKINFO"
	.tkinfo
        /*0018*/ 	.word	0x00000002
        /*0030*/ 	.string	""
        /*0030*/ 	.string	"ptxas"
        /*0030*/ 	.string	"Cuda compilation tools, release 13.0, V13.0.88"
        /*0030*/ 	.string	"Build cuda_13.0.r13.0/compiler.36424714_0"
        /*0030*/ 	.string	"-v  -suppress-debug-info  -lineinfo  -arch sm_80 "



//--------------------- .note.nv.cuinfo           --------------------------
	.section	.note.nv.cuinfo,"",@"SHT_NOTE"
	.sectionflags	@"SHF_NOTE_NV_CUINFO"
        /*0018*/ 	.short	0x0002
        /*001a*/ 	.short	0x0050
        /*001c*/ 	.short	0x0082
	.zero		2


//--------------------- .nv.info                  --------------------------
	.section	.nv.info,"",@"SHT_CUDA_INFO"
	.align	4


	//----- nvinfo : EIATTR_REGCOUNT
	.align		4
        /*0000*/ 	.byte	0x04, 0x2f
        /*0002*/ 	.short	(.L_2 - .L_1)
	.align		4
.L_1:
        /*0004*/ 	.word	index@(attn_fwd)
        /*0008*/ 	.word	0x000000ff


	//----- nvinfo : EIATTR_FRAME_SIZE
	.align		4
.L_2:
        /*000c*/ 	.byte	0x04, 0x11
        /*000e*/ 	.short	(.L_4 - .L_3)
	.align		4
.L_3:
        /*0010*/ 	.word	index@(attn_fwd)
        /*0014*/ 	.word	0x00000698


	//----- nvinfo : EIATTR_MIN_STACK_SIZE
	.align		4
.L_4:
        /*0018*/ 	.byte	0x04, 0x12
        /*001a*/ 	.short	(.L_6 - .L_5)
	.align		4
.L_5:
        /*001c*/ 	.word	index@(attn_fwd)
        /*0020*/ 	.word	0x00000698
.L_6:


//--------------------- .nv.info.attn_fwd         --------------------------
	.section	.nv.info.attn_fwd,"",@"SHT_CUDA_INFO"
	.sectionflags	@""
	.align	4


	//----- nvinfo : EIATTR_CUDA_API_VERSION
	.align		4
        /*0000*/ 	.byte	0x04, 0x37
        /*0002*/ 	.short	(.L_8 - .L_7)
.L_7:
        /*0004*/ 	.word	0x00000082


	//----- nvinfo : EIATTR_SW2861232_WAR
	.align		4
.L_8:
        /*0008*/ 	.byte	0x01, 0x35
	.zero		2


	//----- nvinfo : EIATTR_PARAM_CBANK
	.align		4
        /*000c*/ 	.byte	0x04, 0x0a
        /*000e*/ 	.short	(.L_10 - .L_9)
	.align		4
.L_9:
        /*0010*/ 	.word	index@(.nv.constant0.attn_fwd)
        /*0014*/ 	.short	0x0160
        /*0016*/ 	.short	0x0088


	//----- nvinfo : EIATTR_CBANK_PARAM_SIZE
	.align		4
.L_10:
        /*0018*/ 	.byte	0x03, 0x19
        /*001a*/ 	.short	0x0088


	//----- nvinfo : EIATTR_KPARAM_INFO
	.align		4
        /*001c*/ 	.byte	0x04, 0x17
        /*001e*/ 	.short	(.L_12 - .L_11)
.L_11:
        /*0020*/ 	.word	0x00000000
        /*0024*/ 	.short	0x0019
        /*0026*/ 	.short	0x0080
        /*0028*/ 	.byte	0x00, 0xf4, 0x21, 0x00


	//----- nvinfo : EIATTR_KPARAM_INFO
	.align		4
.L_12:
        /*002c*/ 	.byte	0x04, 0x17
        /*002e*/ 	.short	(.L_14 - .L_13)
.L_13:
        /*0030*/ 	.word	0x00000000
        /*0034*/ 	.short	0x0018
        /*0036*/ 	.short	0x0078
        /*0038*/ 	.byte	0x00, 0xf4, 0x21, 0x00


	//----- nvinfo : EIATTR_KPARAM_INFO
	.align		4
.L_14:
        /*003c*/ 	.byte	0x04, 0x17
        /*003e*/ 	.short	(.L_16 - .L_15)
.L_15:
        /*0040*/ 	.word	0x00000000
        /*0044*/ 	.short	0x0017
        /*0046*/ 	.short	0x0070
        /*0048*/ 	.byte	0x00, 0xf0, 0x11, 0x00


	//----- nvinfo : EIATTR_KPARAM_INFO
	.align		4
.L_16:
        /*004c*/ 	.byte	0x04, 0x17
        /*004e*/ 	.short	(.L_18 - .L_17)
.L_17:
        /*0050*/ 	.word	0x00000000
        /*0054*/ 	.short	0x0016
        /*0056*/ 	.short	0x006c
        /*0058*/ 	.byte	0x00, 0xf0, 0x11, 0x00


	//----- nvinfo : EIATTR_KPARAM_INFO
	.align		4
.L_18:
        /*005c*/ 	.byte	0x04, 0x17
        /*005e*/ 	.short	(.L_20 - .L_19)
.L_19:
        /*0060*/ 	.word	0x00000000
        /*0064*/ 	.short	0x0015
        /*0066*/ 	.short	0x0068
        /*0068*/ 	.byte	0x00, 0xf0, 0x11, 0x00


	//----- nvinfo : EIATTR_KPARAM_INFO
	.align		4
.L_20:
        /*006c*/ 	.byte	0x04, 0x17
        /*006e*/ 	.short	(.L_22 - .L_21)
.L_21:
        /*0070*/ 	.word	0x00000000
        /*0074*/ 	.short	0x0014
        /*0076*/ 	.short	0x0064
        /*0078*/ 	.byte	0x00, 0xf0, 0x11, 0x00


	//----- nvinfo : EIATTR_KPARAM_INFO
	.align		4
.L_22:
        /*007c*/ 	.byte	0x04, 0x17
        /*007e*/ 	.short	(.L_24 - .L_23)
.L_23:
        /*0080*/ 	.word	0x00000000
        /*0084*/ 	.short	0x0013
        /*0086*/ 	.short	0x0060
        /*0088*/ 	.byte	0x00, 0xf0, 0x11, 0x00


	//----- nvinfo : EIATTR_KPARAM_INFO
	.align		4
.L_24:
        /*008c*/ 	.byte	0x04, 0x17
        /*008e*/ 	.short	(.L_26 - .L_25)
.L_25:
        /*0090*/ 	.word	0x00000000
        /*0094*/ 	.short	0x0012
        /*0096*/ 	.short	0x005c
        /*0098*/ 	.byte	0x00, 0xf0, 0x11, 0x00


	//----- nvinfo : EIATTR_KPARAM_INFO
	.align		4
.L_26:
        /*009c*/ 	.byte	0x04, 0x17
        /*009e*/ 	.short	(.L_28 - .L_27)
.L_27:
        /*00a0*/ 	.word	0x00000000
        /*00a4*/ 	.short	0x0011
        /*00a6*/ 	.short	0x0058
        /*00a8*/ 	.byte	0x00, 0xf0, 0x11, 0x00


	//----- nvinfo : EIATTR_KPARAM_INFO
	.align		4
.L_28:
        /*00ac*/ 	.byte	0x04, 0x17
        /*00ae*/ 	.short	(.L_30 - .L_29)
.L_29:
        /*00b0*/ 	.word	0x00000000
        /*00b4*/ 	.short	0x0010
        /*00b6*/ 	.short	0x0054
        /*00b8*/ 	.byte	0x00, 0xf0, 0x11, 0x00


	//----- nvinfo : EIATTR_KPARAM_INFO
	.align		4
.L_30:
        /*00bc*/ 	.byte	0x04, 0x17
        /*00be*/ 	.short	(.L_32 - .L_31)
.L_31:
        /*00c0*/ 	.word	0x00000000
        /*00c4*/ 	.short	0x000f
        /*00c6*/ 	.short	0x0050
        /*00c8*/ 	.byte	0x00, 0xf0, 0x11, 0x00


	//----- nvinfo : EIATTR_KPARAM_INFO
	.align		4
.L_32:
        /*00cc*/ 	.byte	0x04, 0x17
        /*00ce*/ 	.short	(.L_34 - .L_33)
.L_33:
        /*00d0*/ 	.word	0x00000000
        /*00d4*/ 	.short	0x000e
        /*00d6*/ 	.short	0x004c
        /*00d8*/ 	.byte	0x00, 0xf0, 0x11, 0x00


	//----- nvinfo : EIATTR_KPARAM_INFO
	.align		4
.L_34:
        /*00dc*/ 	.byte	0x04, 0x17
        /*00de*/ 	.short	(.L_36 - .L_35)
.L_35:
        /*00e0*/ 	.word	0x00000000
        /*00e4*/ 	.short	0x000d
        /*00e6*/ 	.short	0x0048
        /*00e8*/ 	.byte	0x00, 0xf0, 0x11, 0x00


	//----- nvinfo : EIATTR_KPARAM_INFO
	.align		4
.L_36:
        /*00ec*/ 	.byte	0x04, 0x17
        /*00ee*/ 	.short	(.L_38 - .L_37)
.L_37:
        /*00f0*/ 	.word	0x00000000
        /*00f4*/ 	.short	0x000c
        /*00f6*/ 	.short	0x0044
        /*00f8*/ 	.byte	0x00, 0xf0, 0x11, 0x00


	//----- nvinfo : EIATTR_KPARAM_INFO
	.align		4
.L_38:
        /*00fc*/ 	.byte	0x04, 0x17
        /*00fe*/ 	.short	(.L_40 - .L_39)
.L_39:
        /*0100*/ 	.word	0x00000000
        /*0104*/ 	.short	0x000b
        /*0106*/ 	.short	0x0040
        /*0108*/ 	.byte	0x00, 0xf0, 0x11, 0x00


	//----- nvinfo : EIATTR_KPARAM_INFO
	.align		4
.L_40:
        /*010c*/ 	.byte	0x04, 0x17
        /*010e*/ 	.short	(.L_42 - .L_41)
.L_41:
        /*0110*/ 	.word	0x00000000
        /*0114*/ 	.short	0x000a
        /*0116*/ 	.short	0x003c
        /*0118*/ 	.byte	0x00, 0xf0, 0x11, 0x00


	//----- nvinfo : EIATTR_KPARAM_INFO
	.align		4
.L_42:
        /*011c*/ 	.byte	0x04, 0x17
        /*011e*/ 	.short	(.L_44 - .L_43)
.L_43:
        /*0120*/ 	.word	0x00000000
        /*0124*/ 	.short	0x0009
        /*0126*/ 	.short	0x0038
        /*0128*/ 	.byte	0x00, 0xf0, 0x11, 0x00


	//----- nvinfo : EIATTR_KPARAM_INFO
	.align		4
.L_44:
        /*012c*/ 	.byte	0x04, 0x17
        /*012e*/ 	.short	(.L_46 - .L_45)
.L_45:
        /*0130*/ 	.word	0x00000000
        /*0134*/ 	.short	0x0008
        /*0136*/ 	.short	0x0034
        /*0138*/ 	.byte	0x00, 0xf0, 0x11, 0x00


	//----- nvinfo : EIATTR_KPARAM_INFO
	.align		4
.L_46:
        /*013c*/ 	.byte	0x04, 0x17
        /*013e*/ 	.short	(.L_48 - .L_47)
.L_47:
        /*0140*/ 	.word	0x00000000
        /*0144*/ 	.short	0x0007
        /*0146*/ 	.short	0x0030
        /*0148*/ 	.byte	0x00, 0xf0, 0x11, 0x00


	//----- nvinfo : EIATTR_KPARAM_INFO
	.align		4
.L_48:
        /*014c*/ 	.byte	0x04, 0x17
        /*014e*/ 	.short	(.L_50 - .L_49)
.L_49:
        /*0150*/ 	.word	0x00000000
        /*0154*/ 	.short	0x0006
        /*0156*/ 	.short	0x002c
        /*0158*/ 	.byte	0x00, 0xf0, 0x11, 0x00


	//----- nvinfo : EIATTR_KPARAM_INFO
	.align		4
.L_50:
        /*015c*/ 	.byte	0x04, 0x17
        /*015e*/ 	.short	(.L_52 - .L_51)
.L_51:
        /*0160*/ 	.word	0x00000000
        /*0164*/ 	.short	0x0005
        /*0166*/ 	.short	0x0028
        /*0168*/ 	.byte	0x00, 0xf0, 0x11, 0x00


	//----- nvinfo : EIATTR_KPARAM_INFO
	.align		4
.L_52:
        /*016c*/ 	.byte	0x04, 0x17
        /*016e*/ 	.short	(.L_54 - .L_53)
.L_53:
        /*0170*/ 	.word	0x00000000
        /*0174*/ 	.short	0x0004
        /*0176*/ 	.short	0x0020
        /*0178*/ 	.byte	0x00, 0xf4, 0x21, 0x00


	//----- nvinfo : EIATTR_KPARAM_INFO
	.align		4
.L_54:
        /*017c*/ 	.byte	0x04, 0x17
        /*017e*/ 	.short	(.L_56 - .L_55)
.L_55:
        /*0180*/ 	.word	0x00000000
        /*0184*/ 	.short	0x0003
        /*0186*/ 	.short	0x0018
        /*0188*/ 	.byte	0x00, 0xf4, 0x21, 0x00


	//----- nvinfo : EIATTR_KPARAM_INFO
	.align		4
.L_56:
        /*018c*/ 	.byte	0x04, 0x17
        /*018e*/ 	.short	(.L_58 - .L_57)
.L_57:
        /*0190*/ 	.word	0x00000000
        /*0194*/ 	.short	0x0002
        /*0196*/ 	.short	0x0010
        /*0198*/ 	.byte	0x00, 0xf4, 0x21, 0x00


	//----- nvinfo : EIATTR_KPARAM_INFO
	.align		4
.L_58:
        /*019c*/ 	.byte	0x04, 0x17
        /*019e*/ 	.short	(.L_60 - .L_59)
.L_59:
        /*01a0*/ 	.word	0x00000000
        /*01a4*/ 	.short	0x0001
        /*01a6*/ 	.short	0x0008
        /*01a8*/ 	.byte	0x00, 0xf4, 0x21, 0x00


	//----- nvinfo : EIATTR_KPARAM_INFO
	.align		4
.L_60:
        /*01ac*/ 	.byte	0x04, 0x17
        /*01ae*/ 	.short	(.L_62 - .L_61)
.L_61:
        /*01b0*/ 	.word	0x00000000
        /*01b4*/ 	.short	0x0000
        /*01b6*/ 	.short	0x0000
        /*01b8*/ 	.byte	0x00, 0xf4, 0x21, 0x00


	//----- nvinfo : EIATTR_MAXREG_COUNT
	.align		4
.L_62:
        /*01bc*/ 	.byte	0x03, 0x1b
        /*01be*/ 	.short	0x00ff


	//----- nvinfo : EIATTR_NUM_BARRIERS
	.align		4
        /*01c0*/ 	.byte	0x02, 0x4c
        /*01c2*/ 	.byte	0x01
	.zero		1


	//----- nvinfo : EIATTR_ANNOTATIONS
	.align		4
        /*01c4*/ 	.byte	0x04, 0x55
        /*01c6*/ 	.short	(.L_64 - .L_63)


	//   ....[0]....
.L_63:
        /*01c8*/ 	.word	0x00000001
        /*01cc*/ 	.byte	0x40, 0x04, 0x00, 0x00, 0x01, 0x00, 0x00, 0x00, 0x80, 0x04, 0x00, 0x00, 0x01, 0x00, 0x00, 0x00
        /* <DEDUP_REMOVED lines=547> */
        /*240c*/ 	.byte	0x00, 0xdf, 0x01, 0x00


	//----- nvinfo : EIATTR_MERCURY_ISA_VERSION
	.align		4
.L_64:
        /*2410*/ 	.byte	0x03, 0x5f
        /*2412*/ 	.short	0x0000


	//----- nvinfo : EIATTR_COOP_GROUP_MASK_REGIDS
	.align		4
        /*2414*/ 	.byte	0x04, 0x29
        /*2416*/ 	.short	(.L_66 - .L_65)


	//   ....[0]....
.L_65:
        /*2418*/ 	.word	0xffffffff


	//   ....[1]....
        /*241c*/ 	.word	0xffffffff


	//   ....[2]....
        /*2420*/ 	.word	0xffffffff


	//   ....[3]....
        /*2424*/ 	.word	0xffffffff


	//   ....[4]....
        /*2428*/ 	.word	0xffffffff


	//   ....[5]....
        /*242c*/ 	.word	0xffffffff


	//   ....[6]....
        /*2430*/ 	.word	0xffffffff


	//   ....[7]....
        /*2434*/ 	.word	0xffffffff


	//   ....[8]....
        /*2438*/ 	.word	0xffffffff


	//   ....[9]....
        /*243c*/ 	.word	0xffffffff


	//   ....[10]....
        /*2440*/ 	.word	0xffffffff


	//   ....[11]....
        /*2444*/ 	.word	0xffffffff


	//   ....[12]....
        /*2448*/ 	.word	0xffffffff


	//   ....[13]....
        /*244c*/ 	.word	0xffffffff


	//   ....[14]....
        /*2450*/ 	.word	0xffffffff


	//   ....[15]....
        /*2454*/ 	.word	0xffffffff


	//   ....[16]....
        /*2458*/ 	.word	0xffffffff


	//   ....[17]....
        /*245c*/ 	.word	0xffffffff


	//   ....[18]....
        /*2460*/ 	.word	0xffffffff


	//   ....[19]....
        /*2464*/ 	.word	0xffffffff


	//   ....[20]....
        /*2468*/ 	.word	0xffffffff


	//   ....[21]....
        /*246c*/ 	.word	0xffffffff


	//   ....[22]....
        /*2470*/ 	.word	0xffffffff


	//   ....[23]....
        /*2474*/ 	.word	0xffffffff


	//   ....[24]....
        /*2478*/ 	.word	0xffffffff


	//   ....[25]....
        /*247c*/ 	.word	0xffffffff


	//   ....[26]....
        /*2480*/ 	.word	0xffffffff


	//   ....[27]....
        /*2484*/ 	.word	0xffffffff


	//   ....[28]....
        /*2488*/ 	.word	0xffffffff


	//   ....[29]....
        /*248c*/ 	.word	0xffffffff


	//   ....[30]....
        /*2490*/ 	.word	0xffffffff


	//   ....[31]....
        /*2494*/ 	.word	0xffffffff


	//   ....[32]....
        /*2498*/ 	.word	0xffffffff


	//   ....[33]....
        /*249c*/ 	.word	0xffffffff


	//   ....[34]....
        /*24a0*/ 	.word	0xffffffff


	//   ....[35]....
        /*24a4*/ 	.word	0xffffffff


	//   ....[36]....
        /*24a8*/ 	.word	0xffffffff


	//   ....[37]....
        /*24ac*/ 	.word	0xffffffff


	//   ....[38]....
        /*24b0*/ 	.word	0xffffffff


	//   ....[39]....
        /*24b4*/ 	.word	0xffffffff


	//   ....[40]....
        /*24b8*/ 	.word	0xffffffff


	//   ....[41]....
        /*24bc*/ 	.word	0xffffffff


	//   ....[42]....
        /*24c0*/ 	.word	0xffffffff


	//   ....[43]....
        /*24c4*/ 	.word	0xffffffff


	//   ....[44]....
        /*24c8*/ 	.word	0xffffffff


	//   ....[45]....
        /*24cc*/ 	.word	0xffffffff


	//   ....[46]....
        /*24d0*/ 	.word	0xffffffff


	//   ....[47]....
        /*24d4*/ 	.word	0xffffffff


	//   ....[48]....
        /*24d8*/ 	.word	0xffffffff


	//   ....[49]....
        /*24dc*/ 	.word	0xffffffff


	//   ....[50]....
        /*24e0*/ 	.word	0xffffffff


	//   ....[51]....
        /*24e4*/ 	.word	0xffffffff


	//   ....[52]....
        /*24e8*/ 	.word	0xffffffff


	//   ....[53]....
        /*24ec*/ 	.word	0xffffffff


	//   ....[54]....
        /*24f0*/ 	.word	0xffffffff


	//   ....[55]....
        /*24f4*/ 	.word	0xffffffff


	//   ....[56]....
        /*24f8*/ 	.word	0xffffffff


	//   ....[57]....
        /*24fc*/ 	.word	0xffffffff


	//   ....[58]....
        /*2500*/ 	.word	0xffffffff


	//   ....[59]....
        /*2504*/ 	.word	0xffffffff


	//   ....[60]....
        /*2508*/ 	.word	0xffffffff


	//   ....[61]....
        /*250c*/ 	.word	0xffffffff


	//   ....[62]....
        /*2510*/ 	.word	0xffffffff


	//   ....[63]....
        /*2514*/ 	.word	0xffffffff


	//   ....[64]....
        /*2518*/ 	.word	0xffffffff


	//   ....[65]....
        /*251c*/ 	.word	0xffffffff


	//----- nvinfo : EIATTR_COOP_GROUP_INSTR_OFFSETS
	.align		4
.L_66:
        /*2520*/ 	.byte	0x04, 0x28
        /*2522*/ 	.short	(.L_68 - .L_67)


	//   ....[0]....
.L_67:
        /*2524*/ 	.word	0x0000bae0


	//   ....[1]....
        /*2528*/ 	.word	0x0000c2a0


	//   ....[2]....
        /*252c*/ 	.word	0x0000c2b0


	//   ....[3]....
        /*2530*/ 	.word	0x0000c2c0


	//   ....[4]....
        /*2534*/ 	.word	0x0000c430


	//   ....[5]....
        /*2538*/ 	.word	0x0000c460


	//   ....[6]....
        /*253c*/ 	.word	0x0000c4b0


	//   ....[7]....
        /*2540*/ 	.word	0x0000c570


	//   ....[8]....
        /*2544*/ 	.word	0x0000c5a0


	//   ....[9]....
        /*2548*/ 	.word	0x0000c5d0


	//   ....[10]....
        /*254c*/ 	.word	0x0000c5f0


	//   ....[11]....
        /*2550*/ 	.word	0x0000c600


	//   ....[12]....
        /*2554*/ 	.word	0x0000c6b0


	//   ....[13]....
        /*2558*/ 	.word	0x0000c6e0


	//   ....[14]....
        /*255c*/ 	.word	0x0000c720


	//   ....[15]....
        /*2560*/ 	.word	0x0000c760


	//   ....[16]....
        /*2564*/ 	.word	0x0000c790


	//   ....[17]....
        /*2568*/ 	.word	0x0000c7d0


	//   ....[18]....
        /*256c*/ 	.word	0x0000c7f0


	//   ....[19]....
        /*2570*/ 	.word	0x0000c800


	//   ....[20]....
        /*2574*/ 	.word	0x0000c810


	//   ....[21]....
        /*2578*/ 	.word	0x0000c820


	//   ....[22]....
        /*257c*/ 	.word	0x0000c8f0


	//   ....[23]....
        /*2580*/ 	.word	0x0000c930


	//   ....[24]....
        /*2584*/ 	.word	0x0000c970


	//   ....[25]....
        /*2588*/ 	.word	0x0000c9b0


	//   ....[26]....
        /*258c*/ 	.word	0x0000ca00


	//   ....[27]....
        /*2590*/ 	.word	0x0000ca20


	//   ....[28]....
        /*2594*/ 	.word	0x0000ca30


	//   ....[29]....
        /*2598*/ 	.word	0x0000ccc0


	//   ....[30]....
        /*259c*/ 	.word	0x0000cd50


	//   ....[31]....
        /*25a0*/ 	.word	0x0000cd70


	//   ....[32]....
        /*25a4*/ 	.word	0x0000cfb0


	//   ....[33]....
        /*25a8*/ 	.word	0x0000d3f0


	//   ....[34]....
        /*25ac*/ 	.word	0x0000d440


	//   ....[35]....
        /*25b0*/ 	.word	0x0000d640


	//   ....[36]....
        /*25b4*/ 	.word	0x0000d700


	//   ....[37]....
        /*25b8*/ 	.word	0x0000d800


	//   ....[38]....
        /*25bc*/ 	.word	0x0000d830


	//   ....[39]....
        /*25c0*/ 	.word	0x0000d990


	//   ....[40]....
        /*25c4*/ 	.word	0x0000d9b0


	//   ....[41]....
        /*25c8*/ 	.word	0x0000d9c0


	//   ....[42]....
        /*25cc*/ 	.word	0x0000dbe0


	//   ....[43]....
        /*25d0*/ 	.word	0x0000dc90


	//   ....[44]....
        /*25d4*/ 	.word	0x0000dd00


	//   ....[45]....
        /*25d8*/ 	.word	0x0000dd30


	//   ....[46]....
        /*25dc*/ 	.word	0x0000dd60


	//   ....[47]....
        /*25e0*/ 	.word	0x0000dd80


	//   ....[48]....
        /*25e4*/ 	.word	0x0000dd90


	//   ....[49]....
        /*25e8*/ 	.word	0x0000dda0


	//   ....[50]....
        /*25ec*/ 	.word	0x0000ddc0


	//   ....[51]....
        /*25f0*/ 	.word	0x0000ddf0


	//   ....[52]....
        /*25f4*/ 	.word	0x0000de20


	//   ....[53]....
        /*25f8*/ 	.word	0x0000de40


	//   ....[54]....
        /*25fc*/ 	.word	0x0000df40


	//   ....[55]....
        /*2600*/ 	.word	0x0000df50


	//   ....[56]....
        /*2604*/ 	.word	0x0000df60


	//   ....[57]....
        /*2608*/ 	.word	0x0000df70


	//   ....[58]....
        /*260c*/ 	.word	0x0000df80


	//   ....[59]....
        /*2610*/ 	.word	0x0000dfb0


	//   ....[60]....
        /*2614*/ 	.word	0x0000dfd0


	//   ....[61]....
        /*2618*/ 	.word	0x0000dff0


	//   ....[62]....
        /*261c*/ 	.word	0x0000e000


	//   ....[63]....
        /*2620*/ 	.word	0x0000e010


	//   ....[64]....
        /*2624*/ 	.word	0x0000e020


	//   ....[65]....
        /*2628*/ 	.word	0x0000e190


	//----- nvinfo : EIATTR_EXIT_INSTR_OFFSETS
	.align		4
.L_68:
        /*262c*/ 	.byte	0x04, 0x1c
        /*262e*/ 	.short	(.L_70 - .L_69)


	//   ....[0]....
.L_69:
        /*2630*/ 	.word	0x0001e120


	//   ....[1]....
        /*2634*/ 	.word	0x0001e210


	//----- nvinfo : EIATTR_REQNTID
	.align		4
.L_70:
        /*2638*/ 	.byte	0x04, 0x10
        /*263a*/ 	.short	(.L_72 - .L_71)
.L_71:
        /*263c*/ 	.word	0x00000100
        /*2640*/ 	.word	0x00000001
        /*2644*/ 	.word	0x00000001
.L_72:


//--------------------- .nv.callgraph             --------------------------
	.section	.nv.callgraph,"",@"SHT_CUDA_CALLGRAPH"
	.align	4
	.sectionentsize	8
	.align		4
        /*0000*/ 	.word	0x00000000
	.align		4
        /*0004*/ 	.word	0xffffffff
	.align		4
        /*0008*/ 	.word	0x00000000
	.align		4
        /*000c*/ 	.word	0xfffffffe
	.align		4
        /*0010*/ 	.word	0x00000000
	.align		4
        /*0014*/ 	.word	0xfffffffd
	.align		4
        /*0018*/ 	.word	0x00000000
	.align		4
        /*001c*/ 	.word	0xfffffffc


//--------------------- .nv.rel.action            --------------------------
	.section	.nv.rel.action,"",@"SHT_CUDA_RELOCINFO"
	.align	8
	.sectionentsize	8
        /*0000*/ 	.byte	0x73, 0x00, 0x00, 0x00, 0x00, 0x00, 0x00, 0x00, 0x00, 0x00, 0x00, 0x11, 0x25, 0x00, 0x05, 0x36


//--------------------- .nv.constant4             --------------------------
	.section	.nv.constant4,"a",@progbits
	.align	8
	.align		8
.nv.constant4:
        /*0000*/ 	.dword	_$_str


//--------------------- .nv.constant0.attn_fwd    --------------------------
	.section	.nv.constant0.attn_fwd,"a",@progbits
	.sectionflags	@""
	.align	4
.nv.constant0.attn_fwd:
	.zero		488


//--------------------- .text.attn_fwd            --------------------------
	.section	.text.attn_fwd,"ax",@progbits
	.sectioninfo	@"SHI_REGISTERS=255"
	.align	128
        .global         attn_fwd
        .type           attn_fwd,@function
        .size           attn_fwd,(.L_x_3 - attn_fwd)
        .other          attn_fwd,@"STO_CUDA_ENTRY STV_DEFAULT"
attn_fwd:
.text.attn_fwd:
[----:B------:R-:W-:Y:S02]  /*0000*/  IMAD.MOV.U32 R1, RZ, RZ, c[0x0][0x28] ;  /* 0x00000a00ff017624 */ /* 0x000fe400078e00ff */
[----:B------:R-:W0:Y:S01]  /*0010*/  S2R R2, SR_TID.X ;  /* 0x0000000000027919 */ /* 0x000e220000002100 */
[----:B------:R-:W-:Y:S01]  /*0020*/  IMAD.MOV.U32 R218, RZ, RZ, c[0x0][0x198] ;  /* 0x00006600ffda7624 */ /* 0x000fe200078e00ff */
[----:B------:R-:W-:Y:S01]  /*0030*/  ULDC.64 UR6, c[0x0][0x118] ;  /* 0x0000460000067ab9 */ /* 0x000fe20000000a00 */
[----:B------:R-:W-:Y:S01]  /*0040*/  IADD3 R1, R1, -0x698, RZ ;  /* 0xfffff96801017810 */ /* 0x000fe20007ffe0ff */
[----:B------:R-:W1:Y:S01]  /*0050*/  S2R R4, SR_CTAID.Y ;  /* 0x0000000000047919 */ /* 0x000e620000002600 */
[----:B0-----:R-:W-:-:S04]  /*0060*/  SHF.R.U32.HI R0, RZ, 0x7, R2 ;  /* 0x00000007ff007819 */ /* 0x001fc80000011602 */
[----:B------:R-:W-:Y:S02]  /*0070*/  SGXT.U32 R3, R0, 0x1 ;  /* 0x000000010003781a */ /* 0x000fe40000000000 */
[----:B------:R-:W0:Y:S03]  /*0080*/  S2R R0, SR_CTAID.X ;  /* 0x0000000000007919 */ /* 0x000e260000002500 */
[----:B------:R-:W-:-:S04]  /*0090*/  IMAD R7, R3, c[0x0][0x198], RZ ;  /* 0x0000660003077a24 */ /* 0x000fc800078e02ff */
[----:B------:R-:W-:-:S05]  /*00a0*/  IMAD R9, R218, 0x2, R7 ;  /* 0x00000002da097824 */ /* 0x000fca00078e0207 */
[----:B------:R-:W-:-:S05]  /*00b0*/  LEA R11, R218, R9, 0x1 ;  /* 0x00000009da0b7211 */ /* 0x000fca00078e08ff */
[----:B------:R-:W-:-:S04]  /*00c0*/  IMAD R13, R218, 0x2, R11 ;  /* 0x00000002da0d7824 */ /* 0x000fc800078e020b */
[----:B------:R-:W-:Y:S02]  /*00d0*/  IMAD R15, R218, 0x2, R13 ;  /* 0x00000002da0f7824 */ /* 0x000fe400078e020d */
[----:B0-----:R-:W-:Y:S02]  /*00e0*/  IMAD.SHL.U32 R3, R0, 0x80, RZ ;  /* 0x0000008000037824 */ /* 0x001fe400078e00ff */
[----:B-1----:R-:W-:Y:S01]  /*00f0*/  IMAD R0, R4, c[0x0][0x190], RZ ;  /* 0x0000640004007a24 */ /* 0x002fe200078e02ff */
[--C-:B------:R-:W-:Y:S01]  /*0100*/  SHF.R.S32.HI R4, RZ, 0x7, R2.reuse ;  /* 0x00000007ff047819 */ /* 0x100fe20000011402 */
[----:B------:R-:W-:Y:S01]  /*0110*/  IMAD R17, R218, 0x2, R15 ;  /* 0x00000002da117824 */ /* 0x000fe200078e020f */
[----:B------:R-:W-:Y:S01]  /*0120*/  LOP3.LUT R3, R3, 0x7f, R2, 0xf8, !PT ;  /* 0x0000007f03037812 */ /* 0x000fe200078ef802 */
[----:B------:R-:W-:Y:S01]  /*0130*/  IMAD.SHL.U32 R180, R0, 0x2, RZ ;  /* 0x0000000200b47824 */ /* 0x000fe200078e00ff */
[----:B------:R-:W-:Y:S01]  /*0140*/  LOP3.LUT R2, R2, 0x7f, RZ, 0xc0, !PT ;  /* 0x0000007f02027812 */ /* 0x000fe200078ec0ff */
[----:B------:R-:W-:Y:S01]  /*0150*/  IMAD.HI R181, R0, 0x2, RZ ;  /* 0x0000000200b57827 */ /* 0x000fe200078e02ff */
[----:B------:R-:W-:-:S03]  /*0160*/  LEA R19, R218, R17, 0x1 ;  /* 0x00000011da137211 */ /* 0x000fc600078e08ff */
[----:B------:R-:W-:Y:S02]  /*0170*/  IMAD R3, R3, c[0x0][0x194], RZ ;  /* 0x0000650003037a24 */ /* 0x000fe400078e02ff */
[----:B------:R-:W-:Y:S02]  /*0180*/  IMAD.SHL.U32 R2, R2, 0x2, RZ ;  /* 0x0000000202027824 */ /* 0x000fe400078e00ff */
[C---:B------:R-:W-:Y:S02]  /*0190*/  IMAD.SHL.U32 R5, R3.reuse, 0x2, RZ ;  /* 0x0000000203057824 */ /* 0x040fe400078e00ff */
[----:B------:R-:W-:-:S03]  /*01a0*/  IMAD.HI R0, R3, 0x2, RZ ;  /* 0x0000000203007827 */ /* 0x000fc600078e02ff */
[----:B------:R-:W-:Y:S01]  /*01b0*/  IADD3 R180, P0, P1, R5, c[0x0][0x160], R180 ;  /* 0x0000580005b47a10 */ /* 0x000fe2000791e0b4 */
[----:B------:R-:W-:Y:S01]  /*01c0*/  IMAD R21, R218, 0x2, R19 ;  /* 0x00000002da157824 */ /* 0x000fe200078e0213 */
[----:B------:R-:W-:Y:S02]  /*01d0*/  SGXT R5, R4, 0x1 ;  /* 0x000000010405781a */ /* 0x000fe40000000200 */
[----:B------:R-:W-:Y:S01]  /*01e0*/  IADD3.X R181, R0, c[0x0][0x164], R181, P0, P1 ;  /* 0x0000590000b57a10 */ /* 0x000fe200007e24b5 */
[----:B------:R-:W-:Y:S01]  /*01f0*/  IMAD R23, R218, 0x2, R21 ;  /* 0x00000002da177824 */ /* 0x000fe200078e0215 */
[C---:B------:R-:W-:Y:S02]  /*0200*/  LEA R88, P0, R7.reuse, R180, 0x1 ;  /* 0x000000b407587211 */ /* 0x040fe400078008ff */
[----:B------:R-:W-:Y:S01]  /*0210*/  LOP3.LUT R5, R2, 0x110, R5, 0x78, !PT ;  /* 0x0000011002057812 */ /* 0x000fe200078e7805 */
[----:B------:R-:W-:Y:S01]  /*0220*/  IMAD R25, R218, 0x2, R23 ;  /* 0x00000002da197824 */ /* 0x000fe200078e0217 */
[----:B------:R-:W-:-:S02]  /*0230*/  LEA.HI.X.SX32 R89, R7, R181, 0x1, P0 ;  /* 0x000000b507597211 */ /* 0x000fc400000f0eff */
[-C--:B------:R-:W-:Y:S02]  /*0240*/  LEA R6, P0, R11, R180.reuse, 0x1 ;  /* 0x000000b40b067211 */ /* 0x080fe400078008ff */
[-C--:B------:R-:W-:Y:S01]  /*0250*/  LEA R2, P1, R9, R180.reuse, 0x1 ;  /* 0x000000b409027211 */ /* 0x080fe200078208ff */
[----:B------:R0:W2:Y:S01]  /*0260*/  LDG.E.U16 R88, [R88.64] ;  /* 0x0000000658587981 */ /* 0x0000a2000c1e1500 */
[-C--:B------:R-:W-:Y:S02]  /*0270*/  LEA.HI.X.SX32 R7, R11, R181.reuse, 0x1, P0 ;  /* 0x000000b50b077211 */ /* 0x080fe400000f0eff */
[----:B------:R-:W-:Y:S02]  /*0280*/  LEA R8, P0, R13, R180, 0x1 ;  /* 0x000000b40d087211 */ /* 0x000fe400078008ff */
[-C--:B------:R-:W-:Y:S01]  /*0290*/  LEA.HI.X.SX32 R3, R9, R181.reuse, 0x1, P1 ;  /* 0x000000b509037211 */ /* 0x080fe200008f0eff */
[----:B------:R1:W3:Y:S01]  /*02a0*/  LDG.E.U16 R12, [R6.64] ;  /* 0x00000006060c7981 */ /* 0x0002e2000c1e1500 */
[----:B------:R-:W-:-:S02]  /*02b0*/  LEA.HI.X.SX32 R9, R13, R181, 0x1, P0 ;  /* 0x000000b50d097211 */ /* 0x000fc400000f0eff */
[C---:B------:R-:W-:Y:S01]  /*02c0*/  LEA R27, R218.reuse, R25, 0x1 ;  /* 0x00000019da1b7211 */ /* 0x040fe200078e08ff */
[----:B------:R4:W5:Y:S04]  /*02d0*/  LDG.E.U16 R16, [R2.64] ;  /* 0x0000000602107981 */ /* 0x000968000c1e1500 */
[----:B------:R0:W2:Y:S01]  /*02e0*/  LDG.E.U16 R0, [R8.64] ;  /* 0x0000000608007981 */ /* 0x0000a2000c1e1500 */
[----:B------:R-:W-:Y:S01]  /*02f0*/  LEA R10, P0, R17, R180, 0x1 ;  /* 0x000000b4110a7211 */ /* 0x000fe200078008ff */
[----:B------:R-:W-:-:S03]  /*0300*/  IMAD R29, R218, 0x2, R27 ;  /* 0x00000002da1d7824 */ /* 0x000fc600078e021b */
[-C--:B------:R-:W-:Y:S01]  /*0310*/  LEA.HI.X.SX32 R11, R17, R181.reuse, 0x1, P0 ;  /* 0x000000b5110b7211 */ /* 0x080fe200000f0eff */
[C---:B------:R-:W-:Y:S01]  /*0320*/  IMAD R31, R218.reuse, 0x2, R29 ;  /* 0x00000002da1f7824 */ /* 0x040fe200078e021d */
[-C--:B----4-:R-:W-:Y:S02]  /*0330*/  LEA R2, P0, R19, R180.reuse, 0x1 ;  /* 0x000000b413027211 */ /* 0x090fe400078008ff */
[-C--:B------:R-:W-:Y:S01]  /*0340*/  LEA R94, P1, R15, R180.reuse, 0x1 ;  /* 0x000000b40f5e7211 */ /* 0x080fe200078208ff */
[----:B------:R-:W-:Y:S01]  /*0350*/  IMAD R33, R218, 0x2, R31 ;  /* 0x00000002da217824 */ /* 0x000fe200078e021f */
[-C--:B------:R-:W-:Y:S02]  /*0360*/  LEA.HI.X.SX32 R3, R19, R181.reuse, 0x1, P0 ;  /* 0x000000b513037211 */ /* 0x080fe400000f0eff */
[----:B-1----:R-:W-:Y:S02]  /*0370*/  LEA R6, P0, R21, R180, 0x1 ;  /* 0x000000b415067211 */ /* 0x002fe400078008ff */
[-C--:B------:R-:W-:Y:S01]  /*0380*/  LEA.HI.X.SX32 R95, R15, R181.reuse, 0x1, P1 ;  /* 0x000000b50f5f7211 */ /* 0x080fe200008f0eff */
[----:B------:R1:W4:Y:S01]  /*0390*/  LDG.E.U16 R14, [R2.64] ;  /* 0x00000006020e7981 */ /* 0x000322000c1e1500 */
[----:B------:R-:W-:-:S02]  /*03a0*/  LEA.HI.X.SX32 R7, R21, R181, 0x1, P0 ;  /* 0x000000b515077211 */ /* 0x000fc400000f0eff */
[CC--:B0-----:R-:W-:Y:S01]  /*03b0*/  LEA R8, P0, R25.reuse, R180.reuse, 0x1 ;  /* 0x000000b419087211 */ /* 0x0c1fe200078008ff */
[----:B------:R0:W4:Y:S01]  /*03c0*/  LDG.E.U16 R15, [R10.64] ;  /* 0x000000060a0f7981 */ /* 0x000122000c1e1500 */
[C---:B------:R-:W-:Y:S02]  /*03d0*/  LEA R35, R218.reuse, R33, 0x1 ;  /* 0x00000021da237211 */ /* 0x040fe400078e08ff */
[----:B------:R-:W-:Y:S01]  /*03e0*/  LEA.HI.X.SX32 R9, R25, R181, 0x1, P0 ;  /* 0x000000b519097211 */ /* 0x000fe200000f0eff */
[----:B------:R1:W4:Y:S02]  /*03f0*/  LDG.E.U16 R4, [R6.64] ;  /* 0x0000000606047981 */ /* 0x000324000c1e1500 */
[C---:B------:R-:W-:Y:S02]  /*0400*/  IMAD R37, R218.reuse, 0x2, R35 ;  /* 0x00000002da257824 */ /* 0x040fe400078e0223 */
[----:B------:R1:W4:Y:S01]  /*0410*/  LDG.E.U16 R13, [R8.64] ;  /* 0x00000006080d7981 */ /* 0x000322000c1e1500 */
[----:B0-----:R-:W-:Y:S01]  /*0420*/  LEA R10, P0, R27, R180, 0x1 ;  /* 0x000000b41b0a7211 */ /* 0x001fe200078008ff */
[----:B------:R-:W-:-:S02]  /*0430*/  IMAD R39, R218, 0x2, R37 ;  /* 0x00000002da277824 */ /* 0x000fc400078e0225 */
[----:B-----5:R-:W-:Y:S01]  /*0440*/  STL [R1+0xe4], R16 ;  /* 0x0000e41001007387 */ /* 0x020fe20000100800 */
[-C--:B------:R-:W-:Y:S01]  /*0450*/  LEA.HI.X.SX32 R11, R27, R181.reuse, 0x1, P0 ;  /* 0x000000b51b0b7211 */ /* 0x080fe200000f0eff */
[C---:B------:R-:W-:Y:S01]  /*0460*/  IMAD R41, R218.reuse, 0x2, R39 ;  /* 0x00000002da297824 */ /* 0x040fe200078e0227 */
[CC--:B-1----:R-:W-:Y:S01]  /*0470*/  LEA R2, P0, R29.reuse, R180.reuse, 0x1 ;  /* 0x000000b41d027211 */ /* 0x0c2fe200078008ff */
[----:B---3--:R0:W-:Y:S03]  /*0480*/  STL [R1+0xe0], R12 ;  /* 0x0000e00c01007387 */ /* 0x0081e60000100800 */
[----:B------:R-:W-:Y:S01]  /*0490*/  LEA.HI.X.SX32 R3, R29, R181, 0x1, P0 ;  /* 0x000000b51d037211 */ /* 0x000fe200000f0eff */
[----:B--2---:R1:W-:Y:S01]  /*04a0*/  STL [R1+0xdc], R0 ;  /* 0x0000dc0001007387 */ /* 0x0043e20000100800 */
[C---:B------:R-:W-:Y:S02]  /*04b0*/  LEA R43, R218.reuse, R41, 0x1 ;  /* 0x00000029da2b7211 */ /* 0x040fe400078e08ff */
[-C--:B------:R-:W-:Y:S01]  /*04c0*/  LEA R92, P1, R23, R180.reuse, 0x1 ;  /* 0x000000b4175c7211 */ /* 0x080fe200078208ff */
[----:B------:R2:W3:Y:S04]  /*04d0*/  LDG.E.U16 R94, [R94.64] ;  /* 0x000000065e5e7981 */ /* 0x0004e8000c1e1500 */
[----:B0-----:R0:W5:Y:S01]  /*04e0*/  LDG.E.U16 R12, [R10.64] ;  /* 0x000000060a0c7981 */ /* 0x001162000c1e1500 */
[----:B------:R-:W-:Y:S01]  /*04f0*/  LEA R6, P0, R33, R180, 0x1 ;  /* 0x000000b421067211 */ /* 0x000fe200078008ff */
[----:B------:R-:W-:-:S02]  /*0500*/  IMAD R45, R218, 0x2, R43 ;  /* 0x00000002da2d7824 */ /* 0x000fc400078e022b */
[----:B-1----:R1:W2:Y:S01]  /*0510*/  LDG.E.U16 R0, [R2.64] ;  /* 0x0000000602007981 */ /* 0x0022a2000c1e1500 */
[-C--:B------:R-:W-:Y:S01]  /*0520*/  LEA.HI.X.SX32 R7, R33, R181.reuse, 0x1, P0 ;  /* 0x000000b521077211 */ /* 0x080fe200000f0eff */
[C---:B------:R-:W-:Y:S01]  /*0530*/  IMAD R47, R218.reuse, 0x2, R45 ;  /* 0x00000002da2f7824 */ /* 0x040fe200078e022d */
[CC--:B------:R-:W-:Y:S01]  /*0540*/  LEA R8, P0, R35.reuse, R180.reuse, 0x1 ;  /* 0x000000b423087211 */ /* 0x0c0fe200078008ff */
[----:B----4-:R4:W-:Y:S02]  /*0550*/  STL [R1+0xd8], R15 ;  /* 0x0000d80f01007387 */ /* 0x0109e40000100800 */
[C---:B------:R-:W-:Y:S01]  /*0560*/  IMAD R49, R218.reuse, 0x2, R47 ;  /* 0x00000002da317824 */ /* 0x040fe200078e022f */
[----:B------:R-:W-:Y:S02]  /*0570*/  LEA.HI.X.SX32 R9, R35, R181, 0x1, P0 ;  /* 0x000000b523097211 */ /* 0x000fe400000f0eff */
[----:B0-----:R-:W-:Y:S01]  /*0580*/  LEA R10, P0, R37, R180, 0x1 ;  /* 0x000000b4250a7211 */ /* 0x001fe200078008ff */
[----:B------:R0:W-:Y:S01]  /*0590*/  STL [R1+0xd4], R14 ;  /* 0x0000d40e01007387 */ /* 0x0001e20000100800 */
[----:B------:R-:W-:-:S02]  /*05a0*/  LEA R51, R218, R49, 0x1 ;  /* 0x00000031da337211 */ /* 0x000fc400078e08ff */
[----:B------:R-:W-:Y:S01]  /*05b0*/  LEA.HI.X.SX32 R11, R37, R181, 0x1, P0 ;  /* 0x000000b5250b7211 */ /* 0x000fe200000f0eff */
[----:B----4-:R4:W3:Y:S01]  /*05c0*/  LDG.E.U16 R15, [R6.64] ;  /* 0x00000006060f7981 */ /* 0x0108e2000c1e1500 */
[----:B-1----:R-:W-:Y:S01]  /*05d0*/  LEA R2, P0, R41, R180, 0x1 ;  /* 0x000000b429027211 */ /* 0x002fe200078008ff */
[----:B------:R-:W-:-:S03]  /*05e0*/  IMAD R53, R218, 0x2, R51 ;  /* 0x00000002da357824 */ /* 0x000fc600078e0233 */
[----:B------:R-:W-:Y:S01]  /*05f0*/  LEA.HI.X.SX32 R3, R41, R181, 0x1, P0 ;  /* 0x000000b529037211 */ /* 0x000fe200000f0eff */
[----:B0-----:R0:W3:Y:S01]  /*0600*/  LDG.E.U16 R14, [R8.64] ;  /* 0x00000006080e7981 */ /* 0x0010e2000c1e1500 */
[C---:B------:R-:W-:Y:S01]  /*0610*/  IMAD R55, R218.reuse, 0x2, R53 ;  /* 0x00000002da377824 */ /* 0x040fe200078e0235 */
[CC--:B----4-:R-:W-:Y:S02]  /*0620*/  LEA R6, P0, R43.reuse, R180.reuse, 0x1 ;  /* 0x000000b42b067211 */ /* 0x0d0fe400078008ff */
[----:B------:R1:W-:Y:S02]  /*0630*/  STL [R1+0xd0], R4 ;  /* 0x0000d00401007387 */ /* 0x0003e40000100800 */
[C---:B------:R-:W-:Y:S02]  /*0640*/  LEA R57, R218.reuse, R55, 0x1 ;  /* 0x00000037da397211 */ /* 0x040fe400078e08ff */
[----:B------:R-:W-:Y:S01]  /*0650*/  LEA.HI.X.SX32 R7, R43, R181, 0x1, P0 ;  /* 0x000000b52b077211 */ /* 0x000fe200000f0eff */
[----:B------:R4:W3:Y:S01]  /*0660*/  LDG.E.U16 R22, [R2.64] ;  /* 0x0000000602167981 */ /* 0x0008e2000c1e1500 */
[----:B0-----:R-:W-:Y:S01]  /*0670*/  LEA R8, P0, R45, R180, 0x1 ;  /* 0x000000b42d087211 */ /* 0x001fe200078008ff */
[----:B------:R-:W-:-:S02]  /*0680*/  IMAD R59, R218, 0x2, R57 ;  /* 0x00000002da3b7824 */ /* 0x000fc400078e0239 */
[----:B------:R-:W-:Y:S01]  /*0690*/  STL [R1+0xcc], R13 ;  /* 0x0000cc0d01007387 */ /* 0x000fe20000100800 */
[----:B------:R-:W-:Y:S02]  /*06a0*/  LEA.HI.X.SX32 R9, R45, R181, 0x1, P0 ;  /* 0x000000b52d097211 */ /* 0x000fe400000f0eff */
[C---:B------:R-:W-:Y:S01]  /*06b0*/  LEA R61, R218.reuse, R59, 0x1 ;  /* 0x0000003bda3d7211 */ /* 0x040fe200078e08ff */
[----:B-1----:R0:W3:Y:S04]  /*06c0*/  LDG.E.U16 R4, [R10.64] ;  /* 0x000000060a047981 */ /* 0x0020e8000c1e1500 */
[----:B------:R1:W3:Y:S01]  /*06d0*/  LDG.E.U16 R18, [R8.64] ;  /* 0x0000000608127981 */ /* 0x0002e2000c1e1500 */
[----:B------:R-:W-:Y:S01]  /*06e0*/  LEA.HI.X.SX32 R93, R23, R181, 0x1, P1 ;  /* 0x000000b5175d7211 */ /* 0x000fe200008f0eff */
[----:B------:R-:W-:-:S02]  /*06f0*/  IMAD R63, R218, 0x2, R61 ;  /* 0x00000002da3f7824 */ /* 0x000fc400078e023d */
[----:B-----5:R-:W-:Y:S01]  /*0700*/  STL [R1+0xc8], R12 ;  /* 0x0000c80c01007387 */ /* 0x020fe20000100800 */
[CC--:B0-----:R-:W-:Y:S01]  /*0710*/  LEA R10, P0, R49.reuse, R180.reuse, 0x1 ;  /* 0x000000b4310a7211 */ /* 0x0c1fe200078008ff */
[C---:B------:R-:W-:Y:S02]  /*0720*/  IMAD R65, R218.reuse, 0x2, R63 ;  /* 0x00000002da417824 */ /* 0x040fe400078e023f */
[----:B--2---:R0:W-:Y:S01]  /*0730*/  STL [R1+0xc4], R0 ;  /* 0x0000c40001007387 */ /* 0x0041e20000100800 */
[----:B------:R-:W-:Y:S02]  /*0740*/  LEA.HI.X.SX32 R11, R49, R181, 0x1, P0 ;  /* 0x000000b5310b7211 */ /* 0x000fe400000f0eff */
[----:B------:R-:W-:Y:S01]  /*0750*/  LEA R90, P1, R31, R180, 0x1 ;  /* 0x000000b41f5a7211 */ /* 0x000fe200078208ff */
[----:B------:R2:W5:Y:S01]  /*0760*/  LDG.E.U16 R92, [R92.64] ;  /* 0x000000065c5c7981 */ /* 0x000562000c1e1500 */
[----:B------:R-:W-:-:S03]  /*0770*/  LEA R67, R218, R65, 0x1 ;  /* 0x00000041da437211 */ /* 0x000fc600078e08ff */
[----:B0-----:R0:W2:Y:S01]  /*0780*/  LDG.E.U16 R0, [R6.64] ;  /* 0x0000000606007981 */ /* 0x0010a2000c1e1500 */
[CC--:B----4-:R-:W-:Y:S01]  /*0790*/  LEA R2, P0, R51.reuse, R180.reuse, 0x1 ;  /* 0x000000b433027211 */ /* 0x0d0fe200078008ff */
[----:B------:R-:W-:Y:S02]  /*07a0*/  IMAD R69, R218, 0x2, R67 ;  /* 0x00000002da457824 */ /* 0x000fe400078e0243 */
[----:B------:R4:W5:Y:S01]  /*07b0*/  LDG.E.U16 R20, [R10.64] ;  /* 0x000000060a147981 */ /* 0x000962000c1e1500 */
[----:B------:R-:W-:Y:S02]  /*07c0*/  LEA.HI.X.SX32 R3, R51, R181, 0x1, P0 ;  /* 0x000000b533037211 */ /* 0x000fe400000f0eff */
[----:B0-----:R-:W-:-:S03]  /*07d0*/  LEA R6, P0, R53, R180, 0x1 ;  /* 0x000000b435067211 */ /* 0x001fc600078008ff */
[----:B------:R0:W5:Y:S01]  /*07e0*/  LDG.E.U16 R16, [R2.64] ;  /* 0x0000000602107981 */ /* 0x000162000c1e1500 */
[----:B------:R-:W-:Y:S02]  /*07f0*/  LEA.HI.X.SX32 R7, R53, R181, 0x1, P0 ;  /* 0x000000b535077211 */ /* 0x000fe400000f0eff */
[----:B-1----:R-:W-:-:S04]  /*0800*/  LEA R8, P0, R57, R180, 0x1 ;  /* 0x000000b439087211 */ /* 0x002fc800078008ff */
[-C--:B------:R-:W-:Y:S02]  /*0810*/  LEA.HI.X.SX32 R9, R57, R181.reuse, 0x1, P0 ;  /* 0x000000b539097211 */ /* 0x080fe400000f0eff */
[CC--:B----4-:R-:W-:Y:S01]  /*0820*/  LEA R10, P0, R59.reuse, R180.reuse, 0x1 ;  /* 0x000000b43b0a7211 */ /* 0x0d0fe200078008ff */
[----:B---3--:R-:W-:Y:S03]  /*0830*/  STL [R1+0xc0], R15 ;  /* 0x0000c00f01007387 */ /* 0x008fe60000100800 */
[----:B------:R-:W-:Y:S01]  /*0840*/  LEA.HI.X.SX32 R11, R59, R181, 0x1, P0 ;  /* 0x000000b53b0b7211 */ /* 0x000fe200000f0eff */
[----:B------:R-:W-:Y:S01]  /*0850*/  STL [R1+0xbc], R14 ;  /* 0x0000bc0e01007387 */ /* 0x000fe20000100800 */
[----:B0-----:R-:W-:-:S03]  /*0860*/  LEA R2, P0, R61, R180, 0x1 ;  /* 0x000000b43d027211 */ /* 0x001fc600078008ff */
[----:B------:R0:W-:Y:S01]  /*0870*/  STL [R1+0xb8], R4 ;  /* 0x0000b80401007387 */ /* 0x0001e20000100800 */
[----:B------:R-:W-:-:S03]  /*0880*/  LEA.HI.X.SX32 R3, R61, R181, 0x1, P0 ;  /* 0x000000b53d037211 */ /* 0x000fc600000f0eff */
[----:B------:R1:W-:Y:S04]  /*0890*/  STL [R1+0xb4], R22 ;  /* 0x0000b41601007387 */ /* 0x0003e80000100800 */
[----:B0-----:R0:W3:Y:S04]  /*08a0*/  LDG.E.U16 R4, [R6.64] ;  /* 0x0000000606047981 */ /* 0x0010e8000c1e1500 */
[----:B-1----:R1:W2:Y:S04]  /*08b0*/  LDG.E.U16 R22, [R8.64] ;  /* 0x0000000608167981 */ /* 0x0022a8000c1e1500 */
[----:B--2---:R2:W-:Y:S04]  /*08c0*/  STL [R1+0xb0], R0 ;  /* 0x0000b00001007387 */ /* 0x0045e80000100800 */
[----:B------:R0:W-:Y:S04]  /*08d0*/  STL [R1+0xac], R18 ;  /* 0x0000ac1201007387 */ /* 0x0001e80000100800 */
[----:B--2---:R2:W4:Y:S04]  /*08e0*/  LDG.E.U16 R0, [R10.64] ;  /* 0x000000060a007981 */ /* 0x004528000c1e1500 */
[----:B0-----:R0:W4:Y:S01]  /*08f0*/  LDG.E.U16 R18, [R2.64] ;  /* 0x0000000602127981 */ /* 0x001122000c1e1500 */
[----:B------:R-:W-:-:S02]  /*0900*/  LEA.HI.X.SX32 R91, R31, R181, 0x1, P1 ;  /* 0x000000b51f5b7211 */ /* 0x000fc400008f0eff */
[CC--:B------:R-:W-:Y:S01]  /*0910*/  LEA R86, P1, R39.reuse, R180.reuse, 0x1 ;  /* 0x000000b427567211 */ /* 0x0c0fe200078208ff */
[C---:B------:R-:W-:Y:S01]  /*0920*/  IMAD R71, R218.reuse, 0x2, R69 ;  /* 0x00000002da477824 */ /* 0x040fe200078e0245 */
[----:B-----5:R5:W-:Y:S02]  /*0930*/  STL [R1+0xa8], R20 ;  /* 0x0000a81401007387 */ /* 0x020be40000100800 */
[-C--:B------:R-:W-:Y:S02]  /*0940*/  LEA.HI.X.SX32 R87, R39, R181.reuse, 0x1, P1 ;  /* 0x000000b527577211 */ /* 0x080fe400008f0eff */
[C---:B------:R-:W-:Y:S01]  /*0950*/  LEA R12, P1, R47.reuse, R180, 0x1 ;  /* 0x000000b42f0c7211 */ /* 0x040fe200078208ff */
[----:B------:R-:W-:Y:S01]  /*0960*/  IMAD R73, R218, 0x2, R71 ;  /* 0x00000002da497824 */ /* 0x000fe200078e0247 */
[----:B------:R0:W-:Y:S02]  /*0970*/  STL [R1+0xa4], R16 ;  /* 0x0000a41001007387 */ /* 0x0001e40000100800 */
[----:B------:R-:W-:-:S02]  /*0980*/  LEA.HI.X.SX32 R13, R47, R181, 0x1, P1 ;  /* 0x000000b52f0d7211 */ /* 0x000fc400008f0eff */
[CC--:B------:R-:W-:Y:S01]  /*0990*/  LEA R14, P1, R55.reuse, R180.reuse, 0x1 ;  /* 0x000000b4370e7211 */ /* 0x0c0fe200078208ff */
[----:B------:R0:W4:Y:S04]  /*09a0*/  LDG.E.U16 R86, [R86.64] ;  /* 0x0000000656567981 */ /* 0x000128000c1e1500 */
[----:B------:R0:W4:Y:S01]  /*09b0*/  LDG.E.U16 R80, [R12.64] ;  /* 0x000000060c507981 */ /* 0x000122000c1e1500 */
[----:B------:R-:W-:Y:S02]  /*09c0*/  LEA.HI.X.SX32 R15, R55, R181, 0x1, P1 ;  /* 0x000000b5370f7211 */ /* 0x000fe400008f0eff */
[----:B------:R-:W-:Y:S01]  /*09d0*/  LEA R75, R218, R73, 0x1 ;  /* 0x00000049da4b7211 */ /* 0x000fe200078e08ff */
[----:B------:R1:W4:Y:S01]  /*09e0*/  LDG.E.U16 R90, [R90.64] ;  /* 0x000000065a5a7981 */ /* 0x000322000c1e1500 */
[----:B0-----:R-:W-:-:S03]  /*09f0*/  LEA R12, P0, R65, R180, 0x1 ;  /* 0x000000b4410c7211 */ /* 0x001fc600078008ff */
[----:B------:R0:W4:Y:S01]  /*0a00*/  LDG.E.U16 R84, [R14.64] ;  /* 0x000000060e547981 */ /* 0x000122000c1e1500 */
[-C--:B------:R-:W-:Y:S02]  /*0a10*/  LEA.HI.X.SX32 R13, R65, R181.reuse, 0x1, P0 ;  /* 0x000000b5410d7211 */ /* 0x080fe400000f0eff */
[-C--:B-1----:R-:W-:Y:S02]  /*0a20*/  LEA R8, P0, R67, R180.reuse, 0x1 ;  /* 0x000000b443087211 */ /* 0x082fe400078008ff */
[-C--:B------:R-:W-:Y:S01]  /*0a30*/  LEA R6, P1, R63, R180.reuse, 0x1 ;  /* 0x000000b43f067211 */ /* 0x080fe200078208ff */
[----:B------:R-:W-:Y:S01]  /*0a40*/  IMAD R78, R218, 0x2, R75 ;  /* 0x00000002da4e7824 */ /* 0x000fe200078e024b */
[----:B------:R-:W-:Y:S01]  /*0a50*/  LEA.HI.X.SX32 R9, R67, R181, 0x1, P0 ;  /* 0x000000b543097211 */ /* 0x000fe200000f0eff */
[----:B-----5:R1:W2:Y:S02]  /*0a60*/  LDG.E.U16 R20, [R12.64] ;  /* 0x000000060c147981 */ /* 0x0202a4000c1e1500 */
[----:B--2---:R-:W-:-:S02]  /*0a70*/  LEA R10, P0, R69, R180, 0x1 ;  /* 0x000000b4450a7211 */ /* 0x004fc400078008ff */
[-C--:B------:R-:W-:Y:S01]  /*0a80*/  LEA.HI.X.SX32 R7, R63, R181.reuse, 0x1, P1 ;  /* 0x000000b53f077211 */ /* 0x080fe200008f0eff */
[----:B------:R-:W-:Y:S01]  /*0a90*/  IMAD R17, R218, 0x2, R78 ;  /* 0x00000002da117824 */ /* 0x000fe200078e024e */
[-C--:B------:R-:W-:Y:S01]  /*0aa0*/  LEA.HI.X.SX32 R11, R69, R181.reuse, 0x1, P0 ;  /* 0x000000b5450b7211 */ /* 0x080fe200000f0eff */
[----:B------:R2:W2:Y:S01]  /*0ab0*/  LDG.E.U16 R26, [R8.64] ;  /* 0x00000006081a7981 */ /* 0x0004a2000c1e1500 */
[-C--:B0-----:R-:W-:Y:S02]  /*0ac0*/  LEA R14, P1, R71, R180.reuse, 0x1 ;  /* 0x000000b4470e7211 */ /* 0x081fe400078208ff */
[-C--:B------:R-:W-:Y:S01]  /*0ad0*/  LEA R2, P0, R73, R180.reuse, 0x1 ;  /* 0x000000b449027211 */ /* 0x080fe200078008ff */
[----:B------:R0:W2:Y:S01]  /*0ae0*/  LDG.E.U16 R24, [R6.64] ;  /* 0x0000000606187981 */ /* 0x0000a2000c1e1500 */
[-C--:B------:R-:W-:Y:S02]  /*0af0*/  LEA.HI.X.SX32 R15, R71, R181.reuse, 0x1, P1 ;  /* 0x000000b5470f7211 */ /* 0x080fe400008f0eff */
[----:B------:R-:W-:Y:S01]  /*0b00*/  LEA.HI.X.SX32 R3, R73, R181, 0x1, P0 ;  /* 0x000000b549037211 */ /* 0x000fe200000f0eff */
[----:B---3--:R3:W-:Y:S01]  /*0b10*/  STL [R1+0xa0], R4 ;  /* 0x0000a00401007387 */ /* 0x0087e20000100800 */
[----:B-1----:R-:W-:-:S03]  /*0b20*/  LEA R12, P1, R17, R180, 0x1 ;  /* 0x000000b4110c7211 */ /* 0x002fc600078208ff */
[----:B------:R1:W2:Y:S01]  /*0b30*/  LDG.E.U16 R16, [R10.64] ;  /* 0x000000060a107981 */ /* 0x0002a2000c1e1500 */
[----:B0-----:R-:W-:-:S03]  /*0b40*/  LEA R6, P0, R75, R180, 0x1 ;  /* 0x000000b44b067211 */ /* 0x001fc600078008ff */
[----:B------:R0:W-:Y:S01]  /*0b50*/  STL [R1+0x9c], R22 ;  /* 0x00009c1601007387 */ /* 0x0001e20000100800 */
[-C--:B------:R-:W-:Y:S02]  /*0b60*/  LEA.HI.X.SX32 R13, R17, R181.reuse, 0x1, P1 ;  /* 0x000000b5110d7211 */ /* 0x080fe400008f0eff */
[----:B------:R-:W-:Y:S01]  /*0b70*/  LEA.HI.X.SX32 R7, R75, R181, 0x1, P0 ;  /* 0x000000b54b077211 */ /* 0x000fe200000f0eff */
[----:B---3--:R3:W2:Y:S04]  /*0b80*/  LDG.E.U16 R4, [R14.64] ;  /* 0x000000060e047981 */ /* 0x0086a8000c1e1500 */
[----:B0-----:R0:W2:Y:S04]  /*0b90*/  LDG.E.U16 R22, [R6.64] ;  /* 0x0000000606167981 */ /* 0x0010a8000c1e1500 */
[----:B----4-:R4:W-:Y:S04]  /*0ba0*/  STL [R1+0x98], R0 ;  /* 0x0000980001007387 */ /* 0x0109e80000100800 */
[----:B------:R0:W-:Y:S04]  /*0bb0*/  STL [R1+0x94], R18 ;  /* 0x0000941201007387 */ /* 0x0001e80000100800 */
[----:B----4-:R4:W5:Y:S04]  /*0bc0*/  LDG.E.U16 R0, [R2.64] ;  /* 0x0000000602007981 */ /* 0x010968000c1e1500 */
[----:B0-----:R0:W5:Y:S01]  /*0bd0*/  LDG.E.U16 R18, [R12.64] ;  /* 0x000000060c127981 */ /* 0x001162000c1e1500 */
[----:B------:R-:W-:-:S05]  /*0be0*/  IMAD R19, R218, 0x2, R17 ;  /* 0x00000002da137824 */ /* 0x000fca00078e0211 */
[----:B------:R-:W-:-:S05]  /*0bf0*/  LEA R97, R218, R19, 0x1 ;  /* 0x00000013da617211 */ /* 0x000fca00078e08ff */
[----:B------:R-:W-:-:S04]  /*0c00*/  IMAD R76, R218, 0x2, R97 ;  /* 0x00000002da4c7824 */ /* 0x000fc800078e0261 */
[----:B------:R-:W-:Y:S01]  /*0c10*/  IMAD R21, R218, 0x2, R76 ;  /* 0x00000002da157824 */ /* 0x000fe200078e024c */
[----:B--2---:R-:W-:-:S03]  /*0c20*/  LEA R8, P0, R19, R180, 0x1 ;  /* 0x000000b413087211 */ /* 0x004fc600078008ff */
[----:B------:R-:W-:Y:S01]  /*0c30*/  IMAD R23, R218, 0x2, R21 ;  /* 0x00000002da177824 */ /* 0x000fe200078e0215 */
[----:B------:R-:W-:-:S04]  /*0c40*/  LEA.HI.X.SX32 R9, R19, R181, 0x1, P0 ;  /* 0x000000b513097211 */ /* 0x000fc800000f0eff */
[----:B------:R-:W-:Y:S02]  /*0c50*/  LEA R25, R218, R23, 0x1 ;  /* 0x00000017da197211 */ /* 0x000fe400078e08ff */
[----:B-1----:R-:W-:-:S03]  /*0c60*/  LEA R10, P0, R97, R180, 0x1 ;  /* 0x000000b4610a7211 */ /* 0x002fc600078008ff */
[C---:B------:R-:W-:Y:S01]  /*0c70*/  IMAD R77, R218.reuse, 0x2, R25 ;  /* 0x00000002da4d7824 */ /* 0x040fe200078e0219 */
[-C--:B------:R-:W-:Y:S02]  /*0c80*/  LEA.HI.X.SX32 R11, R97, R181.reuse, 0x1, P0 ;  /* 0x000000b5610b7211 */ /* 0x080fe400000f0eff */
[-C--:B----4-:R-:W-:Y:S01]  /*0c90*/  LEA R2, P0, R23, R180.reuse, 0x1 ;  /* 0x000000b417027211 */ /* 0x090fe200078008ff */
[C---:B------:R-:W-:Y:S01]  /*0ca0*/  IMAD R27, R218.reuse, 0x2, R77 ;  /* 0x00000002da1b7824 */ /* 0x040fe200078e024d */
[-C--:B---3--:R-:W-:Y:S02]  /*0cb0*/  LEA R14, P1, R21, R180.reuse, 0x1 ;  /* 0x000000b4150e7211 */ /* 0x088fe400078208ff */
[-C--:B------:R-:W-:Y:S01]  /*0cc0*/  LEA.HI.X.SX32 R3, R23, R181.reuse, 0x1, P0 ;  /* 0x000000b517037211 */ /* 0x080fe200000f0eff */
[----:B------:R-:W-:Y:S01]  /*0cd0*/  IMAD R29, R218, 0x2, R27 ;  /* 0x00000002da1d7824 */ /* 0x000fe200078e021b */
[----:B------:R-:W-:Y:S02]  /*0ce0*/  LEA.HI.X.SX32 R15, R21, R181, 0x1, P1 ;  /* 0x000000b5150f7211 */ /* 0x000fe400008f0eff */
[-C--:B------:R-:W-:Y:S01]  /*0cf0*/  LEA R6, P0, R25, R180.reuse, 0x1 ;  /* 0x000000b419067211 */ /* 0x080fe200078008ff */
[----:B------:R1:W-:Y:S01]  /*0d00*/  STL [R1+0x90], R24 ;  /* 0x0000901801007387 */ /* 0x0003e20000100800 */
[----:B0-----:R-:W-:-:S03]  /*0d10*/  LEA R12, P1, R27, R180, 0x1 ;  /* 0x000000b41b0c7211 */ /* 0x001fc600078208ff */
[----:B------:R0:W-:Y:S01]  /*0d20*/  STL [R1+0x8c], R20 ;  /* 0x00008c1401007387 */ /* 0x0001e20000100800 */
[----:B------:R-:W-:-:S03]  /*0d30*/  LEA.HI.X.SX32 R7, R25, R181, 0x1, P0 ;  /* 0x000000b519077211 */ /* 0x000fc600000f0eff */
[----:B------:R2:W2:Y:S04]  /*0d40*/  LDG.E.U16 R17, [R14.64] ;  /* 0x000000060e117981 */ /* 0x0004a8000c1e1500 */
[----:B-1----:R1:W4:Y:S04]  /*0d50*/  LDG.E.U16 R24, [R8.64] ;  /* 0x0000000608187981 */ /* 0x002328000c1e1500 */
[----:B0-----:R0:W2:Y:S01]  /*0d60*/  LDG.E.U16 R20, [R10.64] ;  /* 0x000000060a147981 */ /* 0x0010a2000c1e1500 */
[----:B------:R-:W-:-:S03]  /*0d70*/  LEA.HI.X.SX32 R13, R27, R181, 0x1, P1 ;  /* 0x000000b51b0d7211 */ /* 0x000fc600008f0eff */
[----:B------:R-:W-:Y:S01]  /*0d80*/  STL [R1+0x88], R26 ;  /* 0x0000881a01007387 */ /* 0x000fe20000100800 */
[----:B-1----:R-:W-:-:S03]  /*0d90*/  LEA R8, P0, R29, R180, 0x1 ;  /* 0x000000b41d087211 */ /* 0x002fc600078008ff */
[----:B------:R1:W-:Y:S01]  /*0da0*/  STL [R1+0x84], R16 ;  /* 0x0000841001007387 */ /* 0x0003e20000100800 */
[----:B------:R-:W-:-:S03]  /*0db0*/  LEA.HI.X.SX32 R9, R29, R181, 0x1, P0 ;  /* 0x000000b51d097211 */ /* 0x000fc600000f0eff */
[----:B------:R0:W-:Y:S04]  /*0dc0*/  STL [R1+0x80], R4 ;  /* 0x0000800401007387 */ /* 0x0001e80000100800 */
[----:B-1----:R1:W2:Y:S04]  /*0dd0*/  LDG.E.U16 R16, [R6.64] ;  /* 0x0000000606107981 */ /* 0x0022a8000c1e1500 */
[----:B0-----:R0:W2:Y:S04]  /*0de0*/  LDG.E.U16 R4, [R2.64] ;  /* 0x0000000602047981 */ /* 0x0010a8000c1e1500 */
[----:B-----5:R5:W-:Y:S04]  /*0df0*/  STL [R1+0x7c], R0 ;  /* 0x00007c0001007387 */ /* 0x020be80000100800 */
[----:B------:R-:W-:Y:S04]  /*0e00*/  STL [R1+0x78], R22 ;  /* 0x0000781601007387 */ /* 0x000fe80000100800 */
[----:B-----5:R5:W3:Y:S04]  /*0e10*/  LDG.E.U16 R0, [R12.64] ;  /* 0x000000060c007981 */ /* 0x020ae8000c1e1500 */
[----:B------:R0:W-:Y:S04]  /*0e20*/  STL [R1+0x74], R18 ;  /* 0x0000741201007387 */ /* 0x0001e80000100800 */
[----:B0-----:R0:W3:Y:S01]  /*0e30*/  LDG.E.U16 R18, [R8.64] ;  /* 0x0000000608127981 */ /* 0x0010e2000c1e1500 */
[----:B------:R-:W-:-:S05]  /*0e40*/  LEA R31, R218, R29, 0x1 ;  /* 0x0000001dda1f7211 */ /* 0x000fca00078e08ff */
[----:B------:R-:W-:-:S04]  /*0e50*/  IMAD R79, R218, 0x2, R31 ;  /* 0x00000002da4f7824 */ /* 0x000fc800078e021f */
[----:B------:R-:W-:-:S04]  /*0e60*/  IMAD R33, R218, 0x2, R79 ;  /* 0x00000002da217824 */ /* 0x000fc800078e024f */
[----:B------:R-:W-:-:S05]  /*0e70*/  IMAD R35, R218, 0x2, R33 ;  /* 0x00000002da237824 */ /* 0x000fca00078e0221 */
[----:B------:R-:W-:-:S05]  /*0e80*/  LEA R37, R218, R35, 0x1 ;  /* 0x00000023da257211 */ /* 0x000fca00078e08ff */
[----:B------:R-:W-:Y:S01]  /*0e90*/  IMAD R81, R218, 0x2, R37 ;  /* 0x00000002da517824 */ /* 0x000fe200078e0225 */
[----:B------:R-:W-:-:S03]  /*0ea0*/  LEA R10, P0, R31, R180, 0x1 ;  /* 0x000000b41f0a7211 */ /* 0x000fc600078008ff */
[----:B------:R-:W-:Y:S01]  /*0eb0*/  IMAD R39, R218, 0x2, R81 ;  /* 0x00000002da277824 */ /* 0x000fe200078e0251 */
[----:B------:R-:W-:-:S03]  /*0ec0*/  LEA.HI.X.SX32 R11, R31, R181, 0x1, P0 ;  /* 0x000000b51f0b7211 */ /* 0x000fc600000f0eff */
[C---:B------:R-:W-:Y:S01]  /*0ed0*/  IMAD R41, R218.reuse, 0x2, R39 ;  /* 0x00000002da297824 */ /* 0x040fe200078e0227 */
[CC--:B------:R-:W-:Y:S01]  /*0ee0*/  LEA R2, P0, R35.reuse, R180.reuse, 0x1 ;  /* 0x000000b423027211 */ /* 0x0c0fe200078008ff */
[----:B------:R0:W3:Y:S03]  /*0ef0*/  LDG.E.U16 R22, [R10.64] ;  /* 0x000000060a167981 */ /* 0x0000e6000c1e1500 */
[C---:B------:R-:W-:Y:S02]  /*0f00*/  LEA R43, R218.reuse, R41, 0x1 ;  /* 0x00000029da2b7211 */ /* 0x040fe400078e08ff */
[----:B------:R-:W-:Y:S02]  /*0f10*/  LEA.HI.X.SX32 R3, R35, R181, 0x1, P0 ;  /* 0x000000b523037211 */ /* 0x000fe400000f0eff */
[----:B-1----:R-:W-:Y:S01]  /*0f20*/  LEA R6, P0, R37, R180, 0x1 ;  /* 0x000000b425067211 */ /* 0x002fe200078008ff */
[----:B------:R-:W-:-:S03]  /*0f30*/  IMAD R82, R218, 0x2, R43 ;  /* 0x00000002da527824 */ /* 0x000fc600078e022b */
[-C--:B------:R-:W-:Y:S01]  /*0f40*/  LEA.HI.X.SX32 R7, R37, R181.reuse, 0x1, P0 ;  /* 0x000000b525077211 */ /* 0x080fe200000f0eff */
[C---:B------:R-:W-:Y:S01]  /*0f50*/  IMAD R45, R218.reuse, 0x2, R82 ;  /* 0x00000002da2d7824 */ /* 0x040fe200078e0252 */
[-C--:B0-----:R-:W-:Y:S02]  /*0f60*/  LEA R8, P0, R41, R180.reuse, 0x1 ;  /* 0x000000b429087211 */ /* 0x081fe400078008ff */
[-C--:B--2---:R-:W-:Y:S01]  /*0f70*/  LEA R14, P1, R33, R180.reuse, 0x1 ;  /* 0x000000b4210e7211 */ /* 0x084fe200078208ff */
[----:B------:R-:W-:Y:S01]  /*0f80*/  IMAD R47, R218, 0x2, R45 ;  /* 0x00000002da2f7824 */ /* 0x000fe200078e022d */
[-C--:B------:R-:W-:Y:S02]  /*0f90*/  LEA.HI.X.SX32 R9, R41, R181.reuse, 0x1, P0 ;  /* 0x000000b529097211 */ /* 0x080fe400000f0eff */
[----:B------:R-:W-:Y:S01]  /*0fa0*/  LEA R10, P0, R43, R180, 0x1 ;  /* 0x000000b42b0a7211 */ /* 0x000fe200078008ff */
[----:B----4-:R-:W-:Y:S01]  /*0fb0*/  STL [R1+0x70], R24 ;  /* 0x0000701801007387 */ /* 0x010fe20000100800 */
[----:B------:R-:W-:-:S02]  /*0fc0*/  LEA.HI.X.SX32 R15, R33, R181, 0x1, P1 ;  /* 0x000000b5210f7211 */ /* 0x000fc400008f0eff */
[----:B-----5:R-:W-:Y:S01]  /*0fd0*/  LEA R12, P1, R39, R180, 0x1 ;  /* 0x000000b4270c7211 */ /* 0x020fe200078208ff */
[----:B------:R0:W-:Y:S01]  /*0fe0*/  STL [R1+0x6c], R20 ;  /* 0x00006c1401007387 */ /* 0x0001e20000100800 */
[----:B------:R-:W-:Y:S02]  /*0ff0*/  LEA.HI.X.SX32 R11, R43, R181, 0x1, P0 ;  /* 0x000000b52b0b7211 */ /* 0x000fe400000f0eff */
[----:B------:R-:W-:Y:S01]  /*1000*/  LEA R49, R218, R47, 0x1 ;  /* 0x0000002fda317211 */ /* 0x000fe200078e08ff */
[----:B------:R1:W2:Y:S01]  /*1010*/  LDG.E.U16 R21, [R14.64] ;  /* 0x000000060e157981 */ /* 0x0002a2000c1e1500 */
[----:B------:R-:W-:-:S03]  /*1020*/  LEA.HI.X.SX32 R13, R39, R181, 0x1, P1 ;  /* 0x000000b5270d7211 */ /* 0x000fc600008f0eff */
[----:B0-----:R0:W4:Y:S04]  /*1030*/  LDG.E.U16 R20, [R2.64] ;  /* 0x0000000602147981 */ /* 0x001128000c1e1500 */
[----:B------:R5:W-:Y:S01]  /*1040*/  STL [R1+0x68], R17 ;  /* 0x0000681101007387 */ /* 0x000be20000100800 */
[-C--:B-1----:R-:W-:Y:S02]  /*1050*/  LEA R14, P1, R45, R180.reuse, 0x1 ;  /* 0x000000b42d0e7211 */ /* 0x082fe400078208ff */
[C---:B0-----:R-:W-:Y:S01]  /*1060*/  LEA R2, P0, R47.reuse, R180, 0x1 ;  /* 0x000000b42f027211 */ /* 0x041fe200078008ff */
[----:B------:R0:W-:Y:S03]  /*1070*/  STL [R1+0x64], R4 ;  /* 0x0000640401007387 */ /* 0x0001e60000100800 */
[-C--:B------:R-:W-:Y:S01]  /*1080*/  LEA.HI.X.SX32 R3, R47, R181.reuse, 0x1, P0 ;  /* 0x000000b52f037211 */ /* 0x080fe200000f0eff */
[----:B-----5:R1:W4:Y:S01]  /*1090*/  LDG.E.U16 R17, [R6.64] ;  /* 0x0000000606117981 */ /* 0x020322000c1e1500 */
[----:B------:R-:W-:-:S03]  /*10a0*/  LEA.HI.X.SX32 R15, R45, R181, 0x1, P1 ;  /* 0x000000b52d0f7211 */ /* 0x000fc600008f0eff */
[----:B------:R1:W-:Y:S04]  /*10b0*/  STL [R1+0x60], R16 ;  /* 0x0000601001007387 */ /* 0x0003e80000100800 */
[----:B0-----:R0:W4:Y:S01]  /*10c0*/  LDG.E.U16 R4, [R12.64] ;  /* 0x000000060c047981 */ /* 0x001122000c1e1500 */
[----:B-1----:R-:W-:-:S03]  /*10d0*/  LEA R6, P0, R49, R180, 0x1 ;  /* 0x000000b431067211 */ /* 0x002fc600078008ff */
[----:B------:R1:W4:Y:S01]  /*10e0*/  LDG.E.U16 R3, [R2.64] ;  /* 0x0000000602037981 */ /* 0x000322000c1e1500 */
[----:B------:R-:W-:-:S03]  /*10f0*/  LEA.HI.X.SX32 R7, R49, R181, 0x1, P0 ;  /* 0x000000b531077211 */ /* 0x000fc600000f0eff */
[----:B------:R0:W4:Y:S04]  /*1100*/  LDG.E.U16 R16, [R10.64] ;  /* 0x000000060a107981 */ /* 0x000128000c1e1500 */
[----:B-1----:R1:W4:Y:S04]  /*1110*/  LDG.E.U16 R2, [R6.64] ;  /* 0x0000000606027981 */ /* 0x002328000c1e1500 */
[----:B---3--:R3:W-:Y:S04]  /*1120*/  STL [R1+0x5c], R0 ;  /* 0x00005c0001007387 */ /* 0x0087e80000100800 */
[----:B---3--:R3:W5:Y:S04]  /*1130*/  LDG.E.U16 R0, [R8.64] ;  /* 0x0000000608007981 */ /* 0x008768000c1e1500 */
[----:B------:R0:W-:Y:S04]  /*1140*/  STL [R1+0x58], R18 ;  /* 0x0000581201007387 */ /* 0x0001e80000100800 */
[----:B0-----:R0:W5:Y:S01]  /*1150*/  LDG.E.U16 R18, [R14.64] ;  /* 0x000000060e127981 */ /* 0x001162000c1e1500 */
[----:B------:R-:W-:-:S04]  /*1160*/  IMAD R83, R218, 0x2, R49 ;  /* 0x00000002da537824 */ /* 0x000fc800078e0231 */
[----:B------:R-:W-:-:S04]  /*1170*/  IMAD R51, R218, 0x2, R83 ;  /* 0x00000002da337824 */ /* 0x000fc800078e0253 */
[----:B------:R-:W-:-:S05]  /*1180*/  IMAD R53, R218, 0x2, R51 ;  /* 0x00000002da357824 */ /* 0x000fca00078e0233 */
[----:B------:R-:W-:-:S05]  /*1190*/  LEA R55, R218, R53, 0x1 ;  /* 0x00000035da377211 */ /* 0x000fca00078e08ff */
        /* <DEDUP_REMOVED lines=8> */
[----:B------:R-:W-:Y:S01]  /*1220*/  IMAD R89, R218, 0x2, R67 ;  /* 0x00000002da597824 */ /* 0x000fe200078e0243 */
[----:B------:R-:W-:-:S03]  /*1230*/  LEA R12, P1, R51, R180, 0x1 ;  /* 0x000000b4330c7211 */ /* 0x000fc600078208ff */
[C---:B------:R-:W-:Y:S01]  /*1240*/  IMAD R69, R218.reuse, 0x2, R89 ;  /* 0x00000002da457824 */ /* 0x040fe200078e0259 */
[-C--:B---3--:R-:W-:Y:S01]  /*1250*/  LEA R8, P0, R53, R180.reuse, 0x1 ;  /* 0x000000b435087211 */ /* 0x088fe200078008ff */
[----:B------:R3:W-:Y:S02]  /*1260*/  STL [R1+0x54], R22 ;  /* 0x0000541601007387 */ /* 0x0007e40000100800 */
[----:B------:R-:W-:Y:S01]  /*1270*/  IMAD R71, R218, 0x2, R69 ;  /* 0x00000002da477824 */ /* 0x000fe200078e0245 */
[-C--:B------:R-:W-:Y:S01]  /*1280*/  LEA.HI.X.SX32 R13, R51, R181.reuse, 0x1, P1 ;  /* 0x000000b5330d7211 */ /* 0x080fe200008f0eff */
[----:B--2---:R2:W-:Y:S01]  /*1290*/  STL [R1+0x50], R21 ;  /* 0x0000501501007387 */ /* 0x0045e20000100800 */
[----:B------:R-:W-:Y:S02]  /*12a0*/  LEA.HI.X.SX32 R9, R53, R181, 0x1, P0 ;  /* 0x000000b535097211 */ /* 0x000fe400000f0eff */
[-C--:B------:R-:W-:Y:S01]  /*12b0*/  LEA R10, P0, R55, R180.reuse, 0x1 ;  /* 0x000000b4370a7211 */ /* 0x080fe200078008ff */
[----:B----4-:R4:W-:Y:S01]  /*12c0*/  STL [R1+0x4c], R20 ;  /* 0x00004c1401007387 */ /* 0x0109e20000100800 */
[----:B0-----:R-:W-:-:S02]  /*12d0*/  LEA R14, P1, R57, R180, 0x1 ;  /* 0x000000b4390e7211 */ /* 0x001fc400078208ff */
[C---:B------:R-:W-:Y:S01]  /*12e0*/  LEA R73, R218.reuse, R71, 0x1 ;  /* 0x00000047da497211 */ /* 0x040fe200078e08ff */
[----:B------:R-:W-:Y:S01]  /*12f0*/  STL [R1+0x48], R17 ;  /* 0x0000481101007387 */ /* 0x000fe20000100800 */
[-C--:B------:R-:W-:Y:S02]  /*1300*/  LEA.HI.X.SX32 R11, R55, R181.reuse, 0x1, P0 ;  /* 0x000000b5370b7211 */ /* 0x080fe400000f0eff */
[-C--:B------:R-:W-:Y:S01]  /*1310*/  LEA.HI.X.SX32 R15, R57, R181.reuse, 0x1, P1 ;  /* 0x000000b5390f7211 */ /* 0x080fe200008f0eff */
[C---:B------:R-:W-:Y:S01]  /*1320*/  IMAD R91, R218.reuse, 0x2, R73 ;  /* 0x00000002da5b7824 */ /* 0x040fe200078e0249 */
[C---:B-1----:R-:W-:Y:S01]  /*1330*/  LEA R6, P0, R59.reuse, R180, 0x1 ;  /* 0x000000b43b067211 */ /* 0x042fe200078008ff */
[----:B---3--:R0:W3:Y:S04]  /*1340*/  LDG.E.U16 R22, [R12.64] ;  /* 0x000000060c167981 */ /* 0x0080e8000c1e1500 */
[----:B------:R1:W-:Y:S01]  /*1350*/  STL [R1+0x44], R4 ;  /* 0x0000440401007387 */ /* 0x0003e20000100800 */
[----:B------:R-:W-:Y:S01]  /*1360*/  LEA.HI.X.SX32 R7, R59, R181, 0x1, P0 ;  /* 0x000000b53b077211 */ /* 0x000fe200000f0eff */
[----:B------:R-:W-:-:S02]  /*1370*/  IMAD R75, R218, 0x2, R91 ;  /* 0x00000002da4b7824 */ /* 0x000fc400078e025b */
[----:B--2---:R2:W3:Y:S01]  /*1380*/  LDG.E.U16 R21, [R8.64] ;  /* 0x0000000608157981 */ /* 0x0044e2000c1e1500 */
[----:B0-----:R-:W-:-:S03]  /*1390*/  LEA R12, P0, R61, R180, 0x1 ;  /* 0x000000b43d0c7211 */ /* 0x001fc600078008ff */
[----:B----4-:R0:W3:Y:S01]  /*13a0*/  LDG.E.U16 R20, [R6.64] ;  /* 0x0000000606147981 */ /* 0x0100e2000c1e1500 */
[----:B------:R-:W-:-:S03]  /*13b0*/  LEA.HI.X.SX32 R13, R61, R181, 0x1, P0 ;  /* 0x000000b53d0d7211 */ /* 0x000fc600000f0eff */
[----:B-1----:R-:W3:Y:S04]  /*13c0*/  LDG.E.U16 R4, [R10.64] ;  /* 0x000000060a047981 */ /* 0x002ee8000c1e1500 */
[----:B-----5:R1:W-:Y:S04]  /*13d0*/  STL [R1+0x40], R0 ;  /* 0x0000400001007387 */ /* 0x0203e80000100800 */
[----:B------:R5:W-:Y:S04]  /*13e0*/  STL [R1+0x3c], R16 ;  /* 0x00003c1001007387 */ /* 0x000be80000100800 */
[----:B-1----:R-:W4:Y:S01]  /*13f0*/  LDG.E.U16 R0, [R14.64] ;  /* 0x000000060e007981 */ /* 0x002f22000c1e1500 */
[----:B-----5:R-:W-:-:S03]  /*1400*/  LEA R16, P1, R63, R180, 0x1 ;  /* 0x000000b43f107211 */ /* 0x020fc600078208ff */
[----:B------:R1:W-:Y:S01]  /*1410*/  STL [R1+0x38], R18 ;  /* 0x0000381201007387 */ /* 0x0003e20000100800 */
[----:B------:R-:W-:-:S03]  /*1420*/  LEA.HI.X.SX32 R17, R63, R181, 0x1, P1 ;  /* 0x000000b53f117211 */ /* 0x000fc600008f0eff */
[----:B------:R-:W-:Y:S04]  /*1430*/  STL [R1+0x34], R3 ;  /* 0x0000340301007387 */ /* 0x000fe80000100800 */
[----:B------:R5:W-:Y:S04]  /*1440*/  STL [R1+0x30], R2 ;  /* 0x0000300201007387 */ /* 0x000be80000100800 */
[----:B-1----:R-:W4:Y:S04]  /*1450*/  LDG.E.U16 R18, [R12.64] ;  /* 0x000000060c127981 */ /* 0x002f28000c1e1500 */
[----:B------:R-:W4:Y:S01]  /*1460*/  LDG.E.U16 R17, [R16.64] ;  /* 0x0000000610117981 */ /* 0x000f22000c1e1500 */
[----:B-----5:R-:W-:-:S04]  /*1470*/  LEA R2, P1, R69, R180, 0x1 ;  /* 0x000000b445027211 */ /* 0x020fc800078208ff */
[-C--:B------:R-:W-:Y:S02]  /*1480*/  LEA.HI.X.SX32 R3, R69, R181.reuse, 0x1, P1 ;  /* 0x000000b545037211 */ /* 0x080fe400008f0eff */
[-C--:B0-----:R-:W-:Y:S02]  /*1490*/  LEA R6, P1, R75, R180.reuse, 0x1 ;  /* 0x000000b44b067211 */ /* 0x081fe400078208ff */
[----:B--2---:R-:W-:Y:S01]  /*14a0*/  LEA R8, P0, R65, R180, 0x1 ;  /* 0x000000b441087211 */ /* 0x004fe200078008ff */
[----:B------:R-:W2:Y:S01]  /*14b0*/  LDG.E.U16 R2, [R2.64] ;  /* 0x0000000602027981 */ /* 0x000ea2000c1e1500 */
[----:B------:R-:W-:-:S05]  /*14c0*/  LEA.HI.X.SX32 R7, R75, R181, 0x1, P1 ;  /* 0x000000b54b077211 */ /* 0x000fca00008f0eff */
[----:B------:R-:W5:Y:S04]  /*14d0*/  LDG.E.U16 R252, [R6.64] ;  /* 0x0000000606fc7981 */ /* 0x000f68000c1e1500 */
[----:B---3--:R-:W-:Y:S04]  /*14e0*/  STL [R1+0x2c], R22 ;  /* 0x00002c1601007387 */ /* 0x008fe80000100800 */
[----:B------:R-:W-:Y:S04]  /*14f0*/  STL [R1+0x28], R21 ;  /* 0x0000281501007387 */ /* 0x000fe80000100800 */
[----:B------:R-:W-:Y:S04]  /*1500*/  STL [R1+0x24], R4 ;  /* 0x0000240401007387 */ /* 0x000fe80000100800 */
[----:B----4-:R-:W-:Y:S04]  /*1510*/  STL [R1+0x20], R0 ;  /* 0x0000200001007387 */ /* 0x010fe80000100800 */
[----:B------:R-:W-:Y:S04]  /*1520*/  STL [R1+0x1c], R20 ;  /* 0x00001c1401007387 */ /* 0x000fe80000100800 */
[----:B-----5:R0:W-:Y:S04]  /*1530*/  STL [R1+0x4f8], R252 ;  /* 0x0004f8fc01007387 */ /* 0x0201e80000100800 */
[----:B------:R-:W-:Y:S04]  /*1540*/  STL [R1+0x18], R18 ;  /* 0x0000181201007387 */ /* 0x000fe80000100800 */
[----:B0-----:R-:W3:Y:S04]  /*1550*/  LDL.LU R252, [R1+0x38] ;  /* 0x0000380001fc7983 */ /* 0x001ee80000300800 */
[----:B---3--:R0:W-:Y:S04]  /*1560*/  STL [R1+0x4fc], R252 ;  /* 0x0004fcfc01007387 */ /* 0x0081e80000100800 */
[----:B0-----:R-:W3:Y:S04]  /*1570*/  LDL.LU R252, [R1+0x44] ;  /* 0x0000440001fc7983 */ /* 0x001ee80000300800 */
[----:B------:R-:W-:Y:S04]  /*1580*/  STL [R1+0x14], R17 ;  /* 0x0000141101007387 */ /* 0x000fe80000100800 */
[----:B---3--:R0:W-:Y:S04]  /*1590*/  STL [R1+0x500], R252 ;  /* 0x000500fc01007387 */ /* 0x0081e80000100800 */
[----:B0-----:R-:W3:Y:S01]  /*15a0*/  LDL.LU R252, [R1+0x50] ;  /* 0x0000500001fc7983 */ /* 0x001ee20000300800 */
[----:B------:R-:W-:-:S05]  /*15b0*/  LEA.HI.X.SX32 R9, R65, R181, 0x1, P0 ;  /* 0x000000b541097211 */ /* 0x000fca00000f0eff */
[----:B------:R-:W4:Y:S04]  /*15c0*/  LDG.E.U16 R16, [R8.64] ;  /* 0x0000000608107981 */ /* 0x000f28000c1e1500 */
[----:B---3--:R0:W-:Y:S04]  /*15d0*/  STL [R1+0x504], R252 ;  /* 0x000504fc01007387 */ /* 0x0081e80000100800 */
[----:B0-----:R-:W3:Y:S04]  /*15e0*/  LDL.LU R252, [R1+0x5c] ;  /* 0x00005c0001fc7983 */ /* 0x001ee80000300800 */
[----:B---3--:R0:W-:Y:S04]  /*15f0*/  STL [R1+0x508], R252 ;  /* 0x000508fc01007387 */ /* 0x0081e80000100800 */
[----:B0-----:R-:W3:Y:S04]  /*1600*/  LDL.LU R252, [R1+0x68] ;  /* 0x0000680001fc7983 */ /* 0x001ee80000300800 */
[----:B----4-:R-:W-:Y:S01]  /*1610*/  STL [R1+0x10], R16 ;  /* 0x0000101001007387 */ /* 0x010fe20000100800 */
[----:B------:R-:W-:-:S04]  /*1620*/  LEA R10, P0, R67, R180, 0x1 ;  /* 0x000000b4430a7211 */ /* 0x000fc800078008ff */
[----:B------:R-:W-:-:S05]  /*1630*/  LEA.HI.X.SX32 R11, R67, R181, 0x1, P0 ;  /* 0x000000b5430b7211 */ /* 0x000fca00000f0eff */
[----:B------:R-:W4:Y:S04]  /*1640*/  LDG.E.U16 R10, [R10.64] ;  /* 0x000000060a0a7981 */ /* 0x000f28000c1e1500 */
[----:B---3--:R0:W-:Y:S04]  /*1650*/  STL [R1+0x50c], R252 ;  /* 0x00050cfc01007387 */ /* 0x0081e80000100800 */
[----:B0-----:R-:W3:Y:S01]  /*1660*/  LDL.LU R252, [R1+0x74] ;  /* 0x0000740001fc7983 */ /* 0x001ee20000300800 */
[----:B------:R-:W-:-:S05]  /*1670*/  IMAD R19, R218, 0x2, R75 ;  /* 0x00000002da137824 */ /* 0x000fca00078e024b */
[----:B------:R-:W-:-:S05]  /*1680*/  LEA R113, R218, R19, 0x1 ;  /* 0x00000013da717211 */ /* 0x000fca00078e08ff */
[----:B------:R-:W-:-:S04]  /*1690*/  IMAD R93, R218, 0x2, R113 ;  /* 0x00000002da5d7824 */ /* 0x000fc800078e0271 */
[----:B------:R-:W-:-:S04]  /*16a0*/  IMAD R115, R218, 0x2, R93 ;  /* 0x00000002da737824 */ /* 0x000fc800078e025d */
[----:B------:R-:W-:Y:S01]  /*16b0*/  IMAD R117, R218, 0x2, R115 ;  /* 0x00000002da757824 */ /* 0x000fe200078e0273 */
[----:B------:R-:W-:-:S04]  /*16c0*/  LEA R12, P0, R71, R180, 0x1 ;  /* 0x000000b4470c7211 */ /* 0x000fc800078008ff */
[----:B------:R-:W-:Y:S02]  /*16d0*/  LEA R119, R218, R117, 0x1 ;  /* 0x00000075da777211 */ /* 0x000fe400078e08ff */
[----:B------:R-:W-:-:S03]  /*16e0*/  LEA.HI.X.SX32 R13, R71, R181, 0x1, P0 ;  /* 0x000000b5470d7211 */ /* 0x000fc600000f0eff */
[C---:B------:R-:W-:Y:S01]  /*16f0*/  IMAD R95, R218.reuse, 0x2, R119 ;  /* 0x00000002da5f7824 */ /* 0x040fe200078e0277 */
[C---:B------:R-:W-:Y:S01]  /*1700*/  LEA R14, P0, R73.reuse, R180, 0x1 ;  /* 0x000000b4490e7211 */ /* 0x040fe200078008ff */
[----:B------:R0:W5:Y:S02]  /*1710*/  LDG.E.U16 R4, [R12.64] ;  /* 0x000000060c047981 */ /* 0x000164000c1e1500 */
[----:B------:R-:W-:Y:S01]  /*1720*/  IMAD R25, R218, 0x2, R95 ;  /* 0x00000002da197824 */ /* 0x000fe200078e025f */
[----:B------:R-:W-:-:S03]  /*1730*/  LEA.HI.X.SX32 R15, R73, R181, 0x1, P0 ;  /* 0x000000b5490f7211 */ /* 0x000fc600000f0eff */
[C---:B------:R-:W-:Y:S02]  /*1740*/  IMAD R27, R218.reuse, 0x2, R25 ;  /* 0x00000002da1b7824 */ /* 0x040fe400078e0219 */
[----:B------:R1:W2:Y:S03]  /*1750*/  LDG.E.U16 R0, [R14.64] ;  /* 0x000000060e007981 */ /* 0x0002a6000c1e1500 */
        /* <DEDUP_REMOVED lines=12> */
[C---:B------:R-:W-:Y:S01]  /*1820*/  LEA R129, R218.reuse, R127, 0x1 ;  /* 0x0000007fda817211 */ /* 0x040fe200078e08ff */
[----:B---3--:R3:W-:Y:S04]  /*1830*/  STL [R1+0x510], R252 ;  /* 0x000510fc01007387 */ /* 0x0087e80000100800 */
[----:B---3--:R-:W3:Y:S01]  /*1840*/  LDL.LU R252, [R1+0x80] ;  /* 0x0000800001fc7983 */ /* 0x008ee20000300800 */
        /* <DEDUP_REMOVED lines=17> */
[----:B------:R-:W-:Y:S01]  /*1960*/  IMAD R61, R218, 0x2, R111 ;  /* 0x00000002da3d7824 */ /* 0x000fe200078e026f */
[----:B------:R-:W-:-:S03]  /*1970*/  LEA R8, P0, R19, R180, 0x1 ;  /* 0x000000b413087211 */ /* 0x000fc600078008ff */
[C---:B------:R-:W-:Y:S01]  /*1980*/  IMAD R59, R218.reuse, 0x2, R61 ;  /* 0x00000002da3b7824 */ /* 0x040fe200078e023d */
[----:B------:R-:W-:Y:S01]  /*1990*/  LEA.HI.X.SX32 R9, R19, R181, 0x1, P0 ;  /* 0x000000b513097211 */ /* 0x000fe200000f0eff */
[----:B----4-:R4:W-:Y:S03]  /*19a0*/  STL [R1+0xc], R10 ;  /* 0x00000c0a01007387 */ /* 0x0109e60000100800 */
[----:B------:R-:W-:Y:S01]  /*19b0*/  LEA R21, R218, R59, 0x1 ;  /* 0x0000003bda157211 */ /* 0x000fe200078e08ff */
[----:B------:R0:W5:Y:S01]  /*19c0*/  LDG.E.U16 R251, [R8.64] ;  /* 0x0000000608fb7981 */ /* 0x000162000c1e1500 */
[----:B----4-:R-:W-:-:S04]  /*19d0*/  LEA R10, P0, R113, R180, 0x1 ;  /* 0x000000b4710a7211 */ /* 0x010fc800078008ff */
[----:B------:R-:W-:Y:S01]  /*19e0*/  LEA.HI.X.SX32 R11, R113, R181, 0x1, P0 ;  /* 0x000000b5710b7211 */ /* 0x000fe200000f0eff */
[----:B------:R-:W-:-:S04]  /*19f0*/  IMAD R113, R218, 0x2, R21 ;  /* 0x00000002da717824 */ /* 0x000fc800078e0215 */
[C---:B------:R-:W-:Y:S01]  /*1a00*/  IMAD R57, R218.reuse, 0x2, R113 ;  /* 0x00000002da397824 */ /* 0x040fe200078e0271 */
[----:B0-----:R-:W-:Y:S01]  /*1a10*/  LEA R12, P0, R117, R180, 0x1 ;  /* 0x000000b4750c7211 */ /* 0x001fe200078008ff */
[----:B------:R0:W4:Y:S02]  /*1a20*/  LDG.E.U16 R250, [R10.64] ;  /* 0x000000060afa7981 */ /* 0x000124000c1e1500 */
[----:B------:R-:W-:-:S05]  /*1a30*/  IMAD R55, R218, 0x2, R57 ;  /* 0x00000002da377824 */ /* 0x000fca00078e0239 */
[----:B------:R-:W-:Y:S02]  /*1a40*/  LEA R31, R218, R55, 0x1 ;  /* 0x00000037da1f7211 */ /* 0x000fe400078e08ff */
[----:B------:R-:W-:Y:S02]  /*1a50*/  LEA.HI.X.SX32 R13, R117, R181, 0x1, P0 ;  /* 0x000000b5750d7211 */ /* 0x000fe400000f0eff */
[----:B-1----:R-:W-:-:S03]  /*1a60*/  LEA R14, P0, R119, R180, 0x1 ;  /* 0x000000b4770e7211 */ /* 0x002fc600078008ff */
[----:B------:R1:W4:Y:S01]  /*1a70*/  LDG.E.U16 R248, [R12.64] ;  /* 0x000000060cf87981 */ /* 0x000322000c1e1500 */
[----:B------:R-:W-:Y:S02]  /*1a80*/  LEA.HI.X.SX32 R15, R119, R181, 0x1, P0 ;  /* 0x000000b5770f7211 */ /* 0x000fe400000f0eff */
[----:B------:R-:W-:-:S03]  /*1a90*/  LEA R8, P0, R27, R180, 0x1 ;  /* 0x000000b41b087211 */ /* 0x000fc600078008ff */
[----:B------:R1:W4:Y:S01]  /*1aa0*/  LDG.E.U16 R247, [R14.64] ;  /* 0x000000060ef77981 */ /* 0x000322000c1e1500 */
[----:B------:R-:W-:Y:S02]  /*1ab0*/  LEA.HI.X.SX32 R9, R27, R181, 0x1, P0 ;  /* 0x000000b51b097211 */ /* 0x000fe400000f0eff */
[----:B0-----:R-:W-:-:S03]  /*1ac0*/  LEA R10, P0, R29, R180, 0x1 ;  /* 0x000000b41d0a7211 */ /* 0x001fc600078008ff */
[----:B------:R0:W4:Y:S01]  /*1ad0*/  LDG.E.U16 R245, [R8.64] ;  /* 0x0000000608f57981 */ /* 0x000122000c1e1500 */
[----:B------:R-:W-:Y:S02]  /*1ae0*/  LEA.HI.X.SX32 R11, R29, R181, 0x1, P0 ;  /* 0x000000b51d0b7211 */ /* 0x000fe400000f0eff */
[----:B-1----:R-:W-:-:S03]  /*1af0*/  LEA R14, P0, R35, R180, 0x1 ;  /* 0x000000b4230e7211 */ /* 0x002fc600078008ff */
[----:B------:R1:W4:Y:S01]  /*1b00*/  LDG.E.U16 R244, [R10.64] ;  /* 0x000000060af47981 */ /* 0x000322000c1e1500 */
[----:B------:R-:W-:Y:S02]  /*1b10*/  LEA.HI.X.SX32 R15, R35, R181, 0x1, P0 ;  /* 0x000000b5230f7211 */ /* 0x000fe400000f0eff */
[----:B------:R-:W-:-:S03]  /*1b20*/  LEA R12, P0, R123, R180, 0x1 ;  /* 0x000000b47b0c7211 */ /* 0x000fc600078008ff */
[----:B------:R2:W4:Y:S01]  /*1b30*/  LDG.E.U16 R242, [R14.64] ;  /* 0x000000060ef27981 */ /* 0x000522000c1e1500 */
[----:B------:R-:W-:Y:S02]  /*1b40*/  LEA.HI.X.SX32 R13, R123, R181, 0x1, P0 ;  /* 0x000000b57b0d7211 */ /* 0x000fe400000f0eff */
[----:B-1----:R-:W-:-:S03]  /*1b50*/  LEA R10, P0, R41, R180, 0x1 ;  /* 0x000000b4290a7211 */ /* 0x002fc600078008ff */
[----:B------:R1:W4:Y:S01]  /*1b60*/  LDG.E.U16 R241, [R12.64] ;  /* 0x000000060cf17981 */ /* 0x000322000c1e1500 */
[----:B------:R-:W-:Y:S02]  /*1b70*/  LEA.HI.X.SX32 R11, R41, R181, 0x1, P0 ;  /* 0x000000b5290b7211 */ /* 0x000fe400000f0eff */
[----:B0-----:R-:W-:-:S03]  /*1b80*/  LEA R8, P0, R125, R180, 0x1 ;  /* 0x000000b47d087211 */ /* 0x001fc600078008ff */
[----:B------:R0:W4:Y:S01]  /*1b90*/  LDG.E.U16 R239, [R10.64] ;  /* 0x000000060aef7981 */ /* 0x000122000c1e1500 */
[----:B------:R-:W-:Y:S02]  /*1ba0*/  LEA.HI.X.SX32 R9, R125, R181, 0x1, P0 ;  /* 0x000000b57d097211 */ /* 0x000fe400000f0eff */
[----:B--2---:R-:W-:-:S03]  /*1bb0*/  LEA R14, P0, R127, R180, 0x1 ;  /* 0x000000b47f0e7211 */ /* 0x004fc600078008ff */
[----:B------:R2:W4:Y:S01]  /*1bc0*/  LDG.E.U16 R238, [R8.64] ;  /* 0x0000000608ee7981 */ /* 0x000522000c1e1500 */
[----:B------:R-:W-:-:S05]  /*1bd0*/  LEA.HI.X.SX32 R15, R127, R181, 0x1, P0 ;  /* 0x000000b57f0f7211 */ /* 0x000fca00000f0eff */
[----:B------:R0:W4:Y:S04]  /*1be0*/  LDG.E.U16 R236, [R14.64] ;  /* 0x000000060eec7981 */ /* 0x000128000c1e1500 */
[----:B---3--:R3:W-:Y:S04]  /*1bf0*/  STL [R1+0x514], R252 ;  /* 0x000514fc01007387 */ /* 0x0087e80000100800 */
[----:B---3--:R-:W3:Y:S04]  /*1c00*/  LDL.LU R252, [R1+0x90] ;  /* 0x0000900001fc7983 */ /* 0x008ee80000300800 */
[----:B------:R0:W-:Y:S02]  /*1c10*/  STL [R1+0x8], R2 ;  /* 0x0000080201007387 */ /* 0x0001e40000100800 */
[----:B0-----:R-:W-:-:S04]  /*1c20*/  LEA R2, P1, R115, R180, 0x1 ;  /* 0x000000b473027211 */ /* 0x001fc800078208ff */
[----:B------:R-:W-:Y:S01]  /*1c30*/  LEA.HI.X.SX32 R3, R115, R181, 0x1, P1 ;  /* 0x000000b573037211 */ /* 0x000fe200008f0eff */
[----:B------:R-:W-:-:S04]  /*1c40*/  IMAD R115, R218, 0x2, R31 ;  /* 0x00000002da737824 */ /* 0x000fc800078e021f */
[C---:B------:R-:W-:Y:S01]  /*1c50*/  IMAD R53, R218.reuse, 0x2, R115 ;  /* 0x00000002da357824 */ /* 0x040fe200078e0273 */
[----:B------:R-:W-:Y:S01]  /*1c60*/  LEA R6, P1, R25, R180, 0x1 ;  /* 0x000000b419067211 */ /* 0x000fe200078208ff */
[----:B------:R0:W3:Y:S02]  /*1c70*/  LDG.E.U16 R249, [R2.64] ;  /* 0x0000000602f97981 */ /* 0x0000e4000c1e1500 */
[----:B------:R-:W-:-:S05]  /*1c80*/  IMAD R37, R218, 0x2, R53 ;  /* 0x00000002da257824 */ /* 0x000fca00078e0235 */
[----:B------:R-:W-:-:S05]  /*1c90*/  LEA R49, R218, R37, 0x1 ;  /* 0x00000025da317211 */ /* 0x000fca00078e08ff */
[----:B------:R-:W-:-:S04]  /*1ca0*/  IMAD R117, R218, 0x2, R49 ;  /* 0x00000002da757824 */ /* 0x000fc800078e0231 */
[----:B------:R-:W-:-:S04]  /*1cb0*/  IMAD R51, R218, 0x2, R117 ;  /* 0x00000002da337824 */ /* 0x000fc800078e0275 */
[----:B------:R-:W-:-:S05]  /*1cc0*/  IMAD R45, R218, 0x2, R51 ;  /* 0x00000002da2d7824 */ /* 0x000fca00078e0233 */
[----:B------:R-:W-:-:S05]  /*1cd0*/  LEA R19, R218, R45, 0x1 ;  /* 0x0000002dda137211 */ /* 0x000fca00078e08ff */
[----:B------:R-:W-:Y:S01]  /*1ce0*/  IMAD R119, R218, 0x2, R19 ;  /* 0x00000002da777824 */ /* 0x000fe200078e0213 */
[----:B------:R-:W-:-:S03]  /*1cf0*/  LEA.HI.X.SX32 R7, R25, R181, 0x1, P1 ;  /* 0x000000b519077211 */ /* 0x000fc600008f0eff */
[C---:B------:R-:W-:Y:S01]  /*1d00*/  IMAD R29, R218.reuse, 0x2, R119 ;  /* 0x00000002da1d7824 */ /* 0x040fe200078e0277 */
[C---:B0-----:R-:W-:Y:S01]  /*1d10*/  LEA R2, P1, R121.reuse, R180, 0x1 ;  /* 0x000000b479027211 */ /* 0x041fe200078208ff */
[----:B------:R0:W3:Y:S02]  /*1d20*/  LDG.E.U16 R246, [R6.64] ;  /* 0x0000000606f67981 */ /* 0x0000e4000c1e1500 */
[----:B------:R-:W-:Y:S01]  /*1d30*/  IMAD R47, R218, 0x2, R29 ;  /* 0x00000002da2f7824 */ /* 0x000fe200078e021d */
[----:B------:R-:W-:-:S04]  /*1d40*/  LEA.HI.X.SX32 R3, R121, R181, 0x1, P1 ;  /* 0x000000b579037211 */ /* 0x000fc800008f0eff */
[----:B------:R-:W-:Y:S01]  /*1d50*/  LEA R41, R218, R47, 0x1 ;  /* 0x0000002fda297211 */ /* 0x000fe200078e08ff */
[----:B------:R1:W3:Y:S01]  /*1d60*/  LDG.E.U16 R243, [R2.64] ;  /* 0x0000000602f37981 */ /* 0x0002e2000c1e1500 */
[----:B0-----:R-:W-:-:S03]  /*1d70*/  LEA R6, P1, R39, R180, 0x1 ;  /* 0x000000b427067211 */ /* 0x001fc600078208ff */
[----:B------:R-:W-:Y:S01]  /*1d80*/  IMAD R121, R218, 0x2, R41 ;  /* 0x00000002da797824 */ /* 0x000fe200078e0229 */
[----:B------:R-:W-:Y:S02]  /*1d90*/  LEA.HI.X.SX32 R7, R39, R181, 0x1, P1 ;  /* 0x000000b527077211 */ /* 0x000fe400008f0eff */
[----:B-1----:R-:W-:-:S03]  /*1da0*/  LEA R2, P1, R43, R180, 0x1 ;  /* 0x000000b42b027211 */ /* 0x002fc600078208ff */
[----:B------:R0:W3:Y:S01]  /*1db0*/  LDG.E.U16 R240, [R6.64] ;  /* 0x0000000606f07981 */ /* 0x0000e2000c1e1500 */
[----:B------:R-:W-:Y:S01]  /*1dc0*/  LEA.HI.X.SX32 R3, R43, R181, 0x1, P1 ;  /* 0x000000b52b037211 */ /* 0x000fe200008f0eff */
[----:B------:R-:W-:-:S04]  /*1dd0*/  IMAD R43, R218, 0x2, R121 ;  /* 0x00000002da2b7824 */ /* 0x000fc800078e0279 */
[C---:B------:R-:W-:Y:S01]  /*1de0*/  IMAD R39, R218.reuse, 0x2, R43 ;  /* 0x00000002da277824 */ /* 0x040fe200078e022b */
[----:B0-----:R-:W-:Y:S01]  /*1df0*/  LEA R6, P0, R129, R180, 0x1 ;  /* 0x000000b481067211 */ /* 0x001fe200078008ff */
[----:B------:R0:W3:Y:S03]  /*1e00*/  LDG.E.U16 R237, [R2.64] ;  /* 0x0000000602ed7981 */ /* 0x0000e6000c1e1500 */
        /* <DEDUP_REMOVED lines=8> */
[C---:B------:R-:W-:Y:S02]  /*1e90*/  LEA R25, R218.reuse, R38, 0x1 ;  /* 0x00000026da197211 */ /* 0x040fe400078e08ff */
[-C--:B------:R-:W-:Y:S02]  /*1ea0*/  LEA.HI.X.SX32 R7, R129, R181.reuse, 0x1, P0 ;  /* 0x000000b581077211 */ /* 0x080fe400000f0eff */
[CC--:B------:R-:W-:Y:S01]  /*1eb0*/  LEA R10, P0, R133.reuse, R180.reuse, 0x1 ;  /* 0x000000b4850a7211 */ /* 0x0c0fe200078008ff */
[C---:B------:R-:W-:Y:S02]  /*1ec0*/  IMAD R127, R218.reuse, 0x2, R25 ;  /* 0x00000002da7f7824 */ /* 0x040fe400078e0219 */
[----:B------:R1:W3:Y:S01]  /*1ed0*/  LDG.E.U16 R235, [R6.64] ;  /* 0x0000000606eb7981 */ /* 0x0002e2000c1e1500 */
[----:B------:R-:W-:Y:S01]  /*1ee0*/  LEA.HI.X.SX32 R11, R133, R181, 0x1, P0 ;  /* 0x000000b5850b7211 */ /* 0x000fe200000f0eff */
[----:B------:R-:W-:Y:S01]  /*1ef0*/  IMAD R15, R218, 0x2, R127 ;  /* 0x00000002da0f7824 */ /* 0x000fe200078e027f */
[----:B--2---:R-:W-:-:S03]  /*1f00*/  LEA R8, P0, R135, R180, 0x1 ;  /* 0x000000b487087211 */ /* 0x004fc600078008ff */
[C---:B------:R-:W-:Y:S01]  /*1f10*/  IMAD R24, R218.reuse, 0x2, R15 ;  /* 0x00000002da187824 */ /* 0x040fe200078e020f */
[-C--:B------:R-:W-:Y:S01]  /*1f20*/  LEA.HI.X.SX32 R9, R135, R181.reuse, 0x1, P0 ;  /* 0x000000b587097211 */ /* 0x080fe200000f0eff */
[----:B-----5:R-:W-:Y:S01]  /*1f30*/  STL [R1+0x4], R4 ;  /* 0x0000040401007387 */ /* 0x020fe20000100800 */
[-C--:B------:R-:W-:Y:S02]  /*1f40*/  LEA R12, P1, R131, R180.reuse, 0x1 ;  /* 0x000000b4830c7211 */ /* 0x080fe400078208ff */
[C---:B-1----:R-:W-:Y:S01]  /*1f50*/  LEA R6, P0, R139.reuse, R180, 0x1 ;  /* 0x000000b48b067211 */ /* 0x042fe200078008ff */
[----:B------:R1:W2:Y:S01]  /*1f60*/  LDG.E.U16 R232, [R8.64] ;  /* 0x0000000608e87981 */ /* 0x0002a2000c1e1500 */
[C---:B------:R-:W-:Y:S02]  /*1f70*/  LEA R14, R218.reuse, R24, 0x1 ;  /* 0x00000018da0e7211 */ /* 0x040fe400078e08ff */
[-C--:B------:R-:W-:Y:S01]  /*1f80*/  LEA.HI.X.SX32 R7, R139, R181.reuse, 0x1, P0 ;  /* 0x000000b58b077211 */ /* 0x080fe200000f0eff */
[----:B------:R5:W2:Y:S01]  /*1f90*/  LDG.E.U16 R233, [R10.64] ;  /* 0x000000060ae97981 */ /* 0x000aa2000c1e1500 */
[----:B------:R-:W-:Y:S01]  /*1fa0*/  LEA.HI.X.SX32 R13, R131, R181, 0x1, P1 ;  /* 0x000000b5830d7211 */ /* 0x000fe200008f0eff */
[----:B------:R-:W-:Y:S01]  /*1fb0*/  IMAD R129, R218, 0x2, R14 ;  /* 0x00000002da817824 */ /* 0x000fe200078e020e */
[-C--:B-1----:R-:W-:Y:S01]  /*1fc0*/  LEA R8, P0, R141, R180.reuse, 0x1 ;  /* 0x000000b48d087211 */ /* 0x082fe200078008ff */
[----:B------:R1:W2:Y:S01]  /*1fd0*/  LDG.E.U16 R230, [R6.64] ;  /* 0x0000000606e67981 */ /* 0x0002a2000c1e1500 */
[----:B0-----:R-:W-:-:S02]  /*1fe0*/  LEA R2, P1, R137, R180, 0x1 ;  /* 0x000000b489027211 */ /* 0x001fc400078208ff */
[-C--:B------:R-:W-:Y:S01]  /*1ff0*/  LEA.HI.X.SX32 R9, R141, R181.reuse, 0x1, P0 ;  /* 0x000000b58d097211 */ /* 0x080fe200000f0eff */
[----:B------:R0:W2:Y:S01]  /*2000*/  LDG.E.U16 R234, [R12.64] ;  /* 0x000000060cea7981 */ /* 0x0000a2000c1e1500 */
[----:B------:R-:W-:-:S03]  /*2010*/  LEA.HI.X.SX32 R3, R137, R181, 0x1, P1 ;  /* 0x000000b589037211 */ /* 0x000fc600008f0eff */
[----:B------:R4:W-:Y:S01]  /*2020*/  STL [R1], R0 ;  /* 0x0000000001007387 */ /* 0x0009e20000100800 */
[----:B-1----:R-:W-:-:S03]  /*2030*/  LEA R6, P0, R145, R180, 0x1 ;  /* 0x000000b491067211 */ /* 0x002fc600078008ff */
[----:B------:R1:W2:Y:S01]  /*2040*/  LDG.E.U16 R229, [R8.64] ;  /* 0x0000000608e57981 */ /* 0x0002a2000c1e1500 */
[C---:B0-----:R-:W-:Y:S01]  /*2050*/  IMAD R13, R218.reuse, 0x2, R129 ;  /* 0x00000002da0d7824 */ /* 0x041fe200078e0281 */
[----:B------:R-:W-:Y:S02]  /*2060*/  LEA.HI.X.SX32 R7, R145, R181, 0x1, P0 ;  /* 0x000000b591077211 */ /* 0x000fe400000f0eff */
[----:B------:R0:W2:Y:S01]  /*2070*/  LDG.E.U16 R231, [R2.64] ;  /* 0x0000000602e77981 */ /* 0x0000a2000c1e1500 */
[----:B----4-:R-:W-:-:S03]  /*2080*/  IMAD R0, R218, 0x2, R13 ;  /* 0x00000002da007824 */ /* 0x010fc600078e020d */
[----:B------:R4:W2:Y:S01]  /*2090*/  LDG.E.U16 R227, [R6.64] ;  /* 0x0000000606e37981 */ /* 0x0008a2000c1e1500 */
[-C--:B-1----:R-:W-:Y:S02]  /*20a0*/  LEA R8, P0, R23, R180.reuse, 0x1 ;  /* 0x000000b417087211 */ /* 0x082fe400078008ff */
[----:B0-----:R-:W-:Y:S02]  /*20b0*/  LEA R2, P1, R143, R180, 0x1 ;  /* 0x000000b48f027211 */ /* 0x001fe400078208ff */
[-C--:B------:R-:W-:Y:S02]  /*20c0*/  LEA.HI.X.SX32 R9, R23, R181.reuse, 0x1, P0 ;  /* 0x000000b517097211 */ /* 0x080fe400000f0eff */
[C---:B------:R-:W-:Y:S02]  /*20d0*/  LEA R23, R218.reuse, R0, 0x1 ;  /* 0x00000000da177211 */ /* 0x040fe400078e08ff */
[----:B------:R-:W-:Y:S01]  /*20e0*/  LEA.HI.X.SX32 R3, R143, R181, 0x1, P1 ;  /* 0x000000b58f037211 */ /* 0x000fe200008f0eff */
[----:B------:R0:W2:Y:S01]  /*20f0*/  LDG.E.U16 R226, [R8.64] ;  /* 0x0000000608e27981 */ /* 0x0000a2000c1e1500 */
[----:B----4-:R-:W-:Y:S01]  /*2100*/  LEA R6, P0, R63, R180, 0x1 ;  /* 0x000000b43f067211 */ /* 0x010fe200078008ff */
[----:B------:R-:W-:-:S02]  /*2110*/  IMAD R131, R218, 0x2, R23 ;  /* 0x00000002da837824 */ /* 0x000fc400078e0217 */
[----:B------:R1:W4:Y:S01]  /*2120*/  LDG.E.U16 R228, [R2.64] ;  /* 0x0000000602e47981 */ /* 0x000322000c1e1500 */
[----:B------:R-:W-:Y:S01]  /*2130*/  LEA.HI.X.SX32 R7, R63, R181, 0x1, P0 ;  /* 0x000000b53f077211 */ /* 0x000fe200000f0eff */
[----:B-----5:R-:W-:Y:S01]  /*2140*/  IMAD R10, R218, 0x2, R131 ;  /* 0x00000002da0a7824 */ /* 0x020fe200078e0283 */
[----:B0-----:R-:W-:-:S03]  /*2150*/  LEA R8, P0, R33, R180, 0x1 ;  /* 0x000000b421087211 */ /* 0x001fc600078008ff */
[----:B------:R0:W5:Y:S01]  /*2160*/  LDG.E.U16 R224, [R6.64] ;  /* 0x0000000606e07981 */ /* 0x000162000c1e1500 */
[-C--:B-1----:R-:W-:Y:S02]  /*2170*/  LEA R2, P1, R65, R180.reuse, 0x1 ;  /* 0x000000b441027211 */ /* 0x082fe400078208ff */
[-C--:B------:R-:W-:Y:S01]  /*2180*/  LEA.HI.X.SX32 R9, R33, R181.reuse, 0x1, P0 ;  /* 0x000000b521097211 */ /* 0x080fe200000f0eff */
[C---:B------:R-:W-:Y:S01]  /*2190*/  IMAD R33, R218.reuse, 0x2, R10 ;  /* 0x00000002da217824 */ /* 0x040fe200078e020a */
[----:B------:R-:W-:Y:S02]  /*21a0*/  LEA.HI.X.SX32 R3, R65, R181, 0x1, P1 ;  /* 0x000000b541037211 */ /* 0x000fe400008f0eff */
[----:B0-----:R-:W-:Y:S01]  /*21b0*/  LEA R6, P0, R59, R180, 0x1 ;  /* 0x000000b43b067211 */ /* 0x001fe200078008ff */
[----:B------:R0:W2:Y:S01]  /*21c0*/  LDG.E.U16 R223, [R8.64] ;  /* 0x0000000608df7981 */ /* 0x0000a2000c1e1500 */
[----:B------:R-:W-:-:S03]  /*21d0*/  LEA R32, R218, R33, 0x1 ;  /* 0x00000021da207211 */ /* 0x000fc600078e08ff */
[----:B------:R1:W2:Y:S02]  /*21e0*/  LDG.E.U16 R225, [R2.64] ;  /* 0x0000000602e17981 */ /* 0x0002a4000c1e1500 */
[----:B------:R-:W-:Y:S01]  /*21f0*/  IMAD R133, R218, 0x2, R32 ;  /* 0x00000002da857824 */ /* 0x000fe200078e0220 */
[----:B-1----:R-:W-:-:S04]  /*2200*/  LEA R2, P1, R61, R180, 0x1 ;  /* 0x000000b43d027211 */ /* 0x002fc800078208ff */
[-C--:B------:R-:W-:Y:S01]  /*2210*/  LEA.HI.X.SX32 R3, R61, R181.reuse, 0x1, P1 ;  /* 0x000000b53d037211 */ /* 0x080fe200008f0eff */
[----:B------:R-:W-:Y:S01]  /*2220*/  IMAD R22, R218, 0x2, R133 ;  /* 0x00000002da167824 */ /* 0x000fe200078e0285 */
[----:B------:R-:W-:-:S03]  /*2230*/  LEA.HI.X.SX32 R7, R59, R181, 0x1, P0 ;  /* 0x000000b53b077211 */ /* 0x000fc600000f0eff */
[----:B------:R1:W2:Y:S01]  /*2240*/  LDG.E.U16 R222, [R2.64] ;  /* 0x0000000602de7981 */ /* 0x0002a2000c1e1500 */
[----:B------:R-:W-:-:S03]  /*2250*/  IMAD R12, R218, 0x2, R22 ;  /* 0x00000002da0c7824 */ /* 0x000fc600078e0216 */
[----:B------:R0:W2:Y:S01]  /*2260*/  LDG.E.U16 R221, [R6.64] ;  /* 0x0000000606dd7981 */ /* 0x0000a2000c1e1500 */
[----:B-1----:R-:W-:-:S04]  /*2270*/  LEA R2, P0, R21, R180, 0x1 ;  /* 0x000000b415027211 */ /* 0x002fc800078008ff */
[-C--:B------:R-:W-:Y:S02]  /*2280*/  LEA.HI.X.SX32 R3, R21, R181.reuse, 0x1, P0 ;  /* 0x000000b515037211 */ /* 0x080fe400000f0eff */
[C---:B0-----:R-:W-:Y:S02]  /*2290*/  LEA R6, P0, R55.reuse, R180, 0x1 ;  /* 0x000000b437067211 */ /* 0x041fe400078008ff */
[C---:B------:R-:W-:Y:S01]  /*22a0*/  LEA R21, R218.reuse, R12, 0x1 ;  /* 0x0000000cda157211 */ /* 0x040fe200078e08ff */
[----:B------:R0:W2:Y:S01]  /*22b0*/  LDG.E.U16 R220, [R2.64] ;  /* 0x0000000602dc7981 */ /* 0x0000a2000c1e1500 */
[-C--:B------:R-:W-:Y:S02]  /*22c0*/  LEA.HI.X.SX32 R7, R55, R181.reuse, 0x1, P0 ;  /* 0x000000b537077211 */ /* 0x080fe400000f0eff */
[C---:B------:R-:W-:Y:S01]  /*22d0*/  LEA R8, P0, R31.reuse, R180, 0x1 ;  /* 0x000000b41f087211 */ /* 0x040fe200078008ff */
[C---:B------:R-:W-:Y:S02]  /*22e0*/  IMAD R135, R218.reuse, 0x2, R21 ;  /* 0x00000002da877824 */ /* 0x040fe400078e0215 */
[----:B------:R1:W2:Y:S01]  /*22f0*/  LDG.E.U16 R65, [R6.64] ;  /* 0x0000000606417981 */ /* 0x0002a2000c1e1500 */
[----:B------:R-:W-:Y:S01]  /*2300*/  LEA.HI.X.SX32 R9, R31, R181, 0x1, P0 ;  /* 0x000000b51f097211 */ /* 0x000fe200000f0eff */
[----:B------:R-:W-:-:S04]  /*2310*/  IMAD R11, R218, 0x2, R135 ;  /* 0x00000002da0b7824 */ /* 0x000fc800078e0287 */
[----:B------:R0:W2:Y:S01]  /*2320*/  LDG.E.U16 R31, [R8.64] ;  /* 0x00000006081f7981 */ /* 0x0000a2000c1e1500 */
[----:B-1----:R-:W-:-:S04]  /*2330*/  LEA R6, P0, R37, R180, 0x1 ;  /* 0x000000b425067211 */ /* 0x002fc800078008ff */
[----:B------:R-:W-:Y:S01]  /*2340*/  LEA.HI.X.SX32 R7, R37, R181, 0x1, P0 ;  /* 0x000000b525077211 */ /* 0x000fe200000f0eff */
[C---:B------:R-:W-:Y:S01]  /*2350*/  IMAD R37, R218.reuse, 0x2, R11 ;  /* 0x00000002da257824 */ /* 0x040fe200078e020b */
[-C--:B0-----:R-:W-:Y:S02]  /*2360*/  LEA R8, P0, R49, R180.reuse, 0x1 ;  /* 0x000000b431087211 */ /* 0x081fe400078008ff */
[----:B------:R-:W-:Y:S01]  /*2370*/  LEA R210, P1, R57, R180, 0x1 ;  /* 0x000000b439d27211 */ /* 0x000fe200078208ff */
[----:B------:R0:W2:Y:S01]  /*2380*/  LDG.E.U16 R64, [R6.64] ;  /* 0x0000000606407981 */ /* 0x0000a2000c1e1500 */
[----:B------:R-:W-:-:S05]  /*2390*/  LEA R42, R218, R37, 0x1 ;  /* 0x00000025da2a7211 */ /* 0x000fca00078e08ff */
[----:B------:R-:W-:Y:S01]  /*23a0*/  IMAD R137, R218, 0x2, R42 ;  /* 0x00000002da897824 */ /* 0x000fe200078e022a */
[----:B------:R-:W-:-:S03]  /*23b0*/  LEA.HI.X.SX32 R9, R49, R181, 0x1, P0 ;  /* 0x000000b531097211 */ /* 0x000fc600000f0eff */
[C---:B------:R-:W-:Y:S01]  /*23c0*/  IMAD R20, R218.reuse, 0x2, R137 ;  /* 0x00000002da147824 */ /* 0x040fe200078e0289 */
[-C--:B0-----:R-:W-:Y:S01]  /*23d0*/  LEA R6, P0, R45, R180.reuse, 0x1 ;  /* 0x000000b42d067211 */ /* 0x081fe200078008ff */
[----:B------:R0:W2:Y:S02]  /*23e0*/  LDG.E.U16 R30, [R8.64] ;  /* 0x00000006081e7981 */ /* 0x0000a4000c1e1500 */
[C---:B------:R-:W-:Y:S01]  /*23f0*/  IMAD R36, R218.reuse, 0x2, R20 ;  /* 0x00000002da247824 */ /* 0x040fe200078e0214 */
[-C--:B------:R-:W-:Y:S02]  /*2400*/  LEA.HI.X.SX32 R211, R57, R181.reuse, 0x1, P1 ;  /* 0x000000b539d37211 */ /* 0x080fe400008f0eff */
[----:B------:R-:W-:Y:S02]  /*2410*/  LEA.HI.X.SX32 R7, R45, R181, 0x1, P0 ;  /* 0x000000b52d077211 */ /* 0x000fe400000f0eff */
[----:B------:R-:W-:Y:S01]  /*2420*/  LEA R2, P1, R53, R180, 0x1 ;  /* 0x000000b435027211 */ /* 0x000fe200078208ff */
[----:B------:R1:W2:Y:S01]  /*2430*/  LDG.E.U16 R210, [R210.64] ;  /* 0x00000006d2d27981 */ /* 0x0002a2000c1e1500 */
[----:B------:R-:W-:-:S02]  /*2440*/  LEA R45, R218, R36, 0x1 ;  /* 0x00000024da2d7211 */ /* 0x000fc400078e08ff */
[-C--:B------:R-:W-:Y:S01]  /*2450*/  LEA.HI.X.SX32 R3, R53, R181.reuse, 0x1, P1 ;  /* 0x000000b535037211 */ /* 0x080fe200008f0eff */
[----:B------:R1:W2:Y:S01]  /*2460*/  LDG.E.U16 R63, [R6.64] ;  /* 0x00000006063f7981 */ /* 0x0002a2000c1e1500 */
[C---:B0-----:R-:W-:Y:S01]  /*2470*/  LEA R8, P0, R19.reuse, R180, 0x1 ;  /* 0x000000b413087211 */ /* 0x041fe200078008ff */
[C---:B------:R-:W-:Y:S02]  /*2480*/  IMAD R139, R218.reuse, 0x2, R45 ;  /* 0x00000002da8b7824 */ /* 0x040fe400078e022d */
[----:B------:R0:W2:Y:S01]  /*2490*/  LDG.E.U16 R209, [R2.64] ;  /* 0x0000000602d17981 */ /* 0x0000a2000c1e1500 */
[----:B------:R-:W-:Y:S01]  /*24a0*/  LEA.HI.X.SX32 R9, R19, R181, 0x1, P0 ;  /* 0x000000b513097211 */ /* 0x000fe200000f0eff */
[----:B------:R-:W-:-:S04]  /*24b0*/  IMAD R19, R218, 0x2, R139 ;  /* 0x00000002da137824 */ /* 0x000fc800078e028b */
[----:B------:R-:W-:Y:S01]  /*24c0*/  IMAD R4, R218, 0x2, R19 ;  /* 0x00000002da047824 */ /* 0x000fe200078e0213 */
[----:B0-----:R-:W-:-:S04]  /*24d0*/  LEA R2, P1, R51, R180, 0x1 ;  /* 0x000000b433027211 */ /* 0x001fc800078208ff */
[----:B------:R-:W-:Y:S02]  /*24e0*/  LEA.HI.X.SX32 R3, R51, R181, 0x1, P1 ;  /* 0x000000b533037211 */ /* 0x000fe400008f0eff */
[----:B------:R-:W-:-:S03]  /*24f0*/  LEA R44, R218, R4, 0x1 ;  /* 0x00000004da2c7211 */ /* 0x000fc600078e08ff */
[----:B------:R0:W2:Y:S01]  /*2500*/  LDG.E.U16 R208, [R2.64] ;  /* 0x0000000602d07981 */ /* 0x0000a2000c1e1500 */
[-C--:B-1----:R-:W-:Y:S01]  /*2510*/  LEA R6, P0, R47, R180.reuse, 0x1 ;  /* 0x000000b42f067211 */ /* 0x082fe200078008ff */
[----:B------:R-:W-:Y:S01]  /*2520*/  IMAD R141, R218, 0x2, R44 ;  /* 0x00000002da8d7824 */ /* 0x000fe200078e022c */
[----:B0-----:R-:W-:-:S03]  /*2530*/  LEA R2, P1, R29, R180, 0x1 ;  /* 0x000000b41d027211 */ /* 0x001fc600078208ff */
[C---:B------:R-:W-:Y:S01]  /*2540*/  IMAD R18, R218.reuse, 0x2, R141 ;  /* 0x00000002da127824 */ /* 0x040fe200078e028d */
[-C--:B------:R-:W-:Y:S02]  /*2550*/  LEA.HI.X.SX32 R3, R29, R181.reuse, 0x1, P1 ;  /* 0x000000b51d037211 */ /* 0x080fe400008f0eff */
[----:B------:R0:W2:Y:S01]  /*2560*/  LDG.E.U16 R29, [R8.64] ;  /* 0x00000006081d7981 */ /* 0x0000a2000c1e1500 */
[----:B------:R-:W-:Y:S01]  /*2570*/  LEA.HI.X.SX32 R7, R47, R181, 0x1, P0 ;  /* 0x000000b52f077211 */ /* 0x000fe200000f0eff */
[----:B------:R-:W-:Y:S02]  /*2580*/  IMAD R34, R218, 0x2, R18 ;  /* 0x00000002da227824 */ /* 0x000fe400078e0212 */
[----:B------:R1:W2:Y:S04]  /*2590*/  LDG.E.U16 R207, [R2.64] ;  /* 0x0000000602cf7981 */ /* 0x0002a8000c1e1500 */
[----:B------:R1:W2:Y:S01]  /*25a0*/  LDG.E.U16 R62, [R6.64] ;  /* 0x00000006063e7981 */ /* 0x0002a2000c1e1500 */
[----:B0-----:R-:W-:-:S02]  /*25b0*/  LEA R8, P0, R41, R180, 0x1 ;  /* 0x000000b429087211 */ /* 0x001fc400078008ff */
[-C--:B-1----:R-:W-:Y:S02]  /*25c0*/  LEA R2, P1, R43, R180.reuse, 0x1 ;  /* 0x000000b42b027211 */ /* 0x082fe400078208ff */
[-C--:B------:R-:W-:Y:S02]  /*25d0*/  LEA.HI.X.SX32 R9, R41, R181.reuse, 0x1, P0 ;  /* 0x000000b529097211 */ /* 0x080fe400000f0eff */
[-C--:B------:R-:W-:Y:S02]  /*25e0*/  LEA.HI.X.SX32 R3, R43, R181.reuse, 0x1, P1 ;  /* 0x000000b52b037211 */ /* 0x080fe400008f0eff */
[C---:B------:R-:W-:Y:S01]  /*25f0*/  LEA R6, P0, R39.reuse, R180, 0x1 ;  /* 0x000000b427067211 */ /* 0x040fe200078008ff */
[----:B------:R0:W2:Y:S01]  /*2600*/  LDG.E.U16 R28, [R8.64] ;  /* 0x00000006081c7981 */ /* 0x0000a2000c1e1500 */
[C---:B------:R-:W-:Y:S02]  /*2610*/  LEA R46, R218.reuse, R34, 0x1 ;  /* 0x00000022da2e7211 */ /* 0x040fe400078e08ff */
[----:B------:R-:W-:Y:S01]  /*2620*/  LEA.HI.X.SX32 R7, R39, R181, 0x1, P0 ;  /* 0x000000b527077211 */ /* 0x000fe200000f0eff */
[----:B------:R1:W2:Y:S02]  /*2630*/  LDG.E.U16 R206, [R2.64] ;  /* 0x0000000602ce7981 */ /* 0x0002a4000c1e1500 */
[----:B------:R-:W-:-:S02]  /*2640*/  IMAD R143, R218, 0x2, R46 ;  /* 0x00000002da8f7824 */ /* 0x000fc400078e022e */
[----:B------:R1:W2:Y:S01]  /*2650*/  LDG.E.U16 R61, [R6.64] ;  /* 0x00000006063d7981 */ /* 0x0002a2000c1e1500 */
[-C--:B0-----:R-:W-:Y:S02]  /*2660*/  LEA R8, P0, R27, R180.reuse, 0x1 ;  /* 0x000000b41b087211 */ /* 0x081fe400078008ff */
[-C--:B-1----:R-:W-:Y:S02]  /*2670*/  LEA R2, P1, R17, R180.reuse, 0x1 ;  /* 0x000000b411027211 */ /* 0x082fe400078208ff */
[-C--:B------:R-:W-:Y:S02]  /*2680*/  LEA.HI.X.SX32 R9, R27, R181.reuse, 0x1, P0 ;  /* 0x000000b51b097211 */ /* 0x080fe400000f0eff */
[-C--:B------:R-:W-:Y:S01]  /*2690*/  LEA.HI.X.SX32 R3, R17, R181.reuse, 0x1, P1 ;  /* 0x000000b511037211 */ /* 0x080fe200008f0eff */
[C---:B------:R-:W-:Y:S01]  /*26a0*/  IMAD R17, R218.reuse, 0x2, R143 ;  /* 0x00000002da117824 */ /* 0x040fe200078e028f */
[CC--:B------:R-:W-:Y:S01]  /*26b0*/  LEA R6, P0, R35.reuse, R180.reuse, 0x1 ;  /* 0x000000b423067211 */ /* 0x0c0fe200078008ff */
[----:B------:R0:W2:Y:S03]  /*26c0*/  LDG.E.U16 R27, [R8.64] ;  /* 0x00000006081b7981 */ /* 0x0000a6000c1e1500 */
[----:B------:R-:W-:Y:S01]  /*26d0*/  LEA.HI.X.SX32 R7, R35, R181, 0x1, P0 ;  /* 0x000000b523077211 */ /* 0x000fe200000f0eff */
[C---:B------:R-:W-:Y:S01]  /*26e0*/  IMAD R35, R218.reuse, 0x2, R17 ;  /* 0x00000002da237824 */ /* 0x040fe200078e0211 */
[----:B------:R1:W2:Y:S04]  /*26f0*/  LDG.E.U16 R205, [R2.64] ;  /* 0x0000000602cd7981 */ /* 0x0002a8000c1e1500 */
[----:B------:R-:W-:Y:S01]  /*2700*/  LEA R48, R218, R35, 0x1 ;  /* 0x00000023da307211 */ /* 0x000fe200078e08ff */
[----:B------:R1:W2:Y:S01]  /*2710*/  LDG.E.U16 R60, [R6.64] ;  /* 0x00000006063c7981 */ /* 0x0002a2000c1e1500 */
[----:B0-----:R-:W-:-:S03]  /*2720*/  LEA R8, P0, R26, R180, 0x1 ;  /* 0x000000b41a087211 */ /* 0x001fc600078008ff */
[----:B------:R-:W-:Y:S01]  /*2730*/  IMAD R145, R218, 0x2, R48 ;  /* 0x00000002da917824 */ /* 0x000fe200078e0230 */
[-C--:B-1----:R-:W-:Y:S02]  /*2740*/  LEA R2, P1, R16, R180.reuse, 0x1 ;  /* 0x000000b410027211 */ /* 0x082fe400078208ff */
[-C--:B------:R-:W-:Y:S02]  /*2750*/  LEA.HI.X.SX32 R9, R26, R181.reuse, 0x1, P0 ;  /* 0x000000b51a097211 */ /* 0x080fe400000f0eff */
[-C--:B------:R-:W-:Y:S01]  /*2760*/  LEA.HI.X.SX32 R3, R16, R181.reuse, 0x1, P1 ;  /* 0x000000b510037211 */ /* 0x080fe200008f0eff */
[----:B------:R-:W-:Y:S01]  /*2770*/  IMAD R16, R218, 0x2, R145 ;  /* 0x00000002da107824 */ /* 0x000fe200078e0291 */
[C---:B------:R-:W-:Y:S01]  /*2780*/  LEA R6, P0, R38.reuse, R180, 0x1 ;  /* 0x000000b426067211 */ /* 0x040fe200078008ff */
[----:B------:R0:W2:Y:S03]  /*2790*/  LDG.E.U16 R26, [R8.64] ;  /* 0x00000006081a7981 */ /* 0x0000a6000c1e1500 */
[----:B------:R-:W-:Y:S01]  /*27a0*/  LEA.HI.X.SX32 R7, R38, R181, 0x1, P0 ;  /* 0x000000b526077211 */ /* 0x000fe200000f0eff */
[C---:B------:R-:W-:Y:S01]  /*27b0*/  IMAD R38, R218.reuse, 0x2, R16 ;  /* 0x00000002da267824 */ /* 0x040fe200078e0210 */
[----:B------:R1:W2:Y:S04]  /*27c0*/  LDG.E.U16 R204, [R2.64] ;  /* 0x0000000602cc7981 */ /* 0x0002a8000c1e1500 */
[C---:B------:R-:W-:Y:S01]  /*27d0*/  LEA R47, R218.reuse, R38, 0x1 ;  /* 0x00000026da2f7211 */ /* 0x040fe200078e08ff */
[----:B------:R0:W2:Y:S04]  /*27e0*/  LDG.E.U16 R59, [R6.64] ;  /* 0x00000006063b7981 */ /* 0x0000a8000c1e1500 */
[----:B------:R-:W-:Y:S01]  /*27f0*/  IMAD R147, R218, 0x2, R47 ;  /* 0x00000002da937824 */ /* 0x000fe200078e022f */
[----:B-1----:R-:W-:-:S04]  /*2800*/  LEA R2, P1, R15, R180, 0x1 ;  /* 0x000000b40f027211 */ /* 0x002fc800078208ff */
[----:B------:R-:W-:Y:S01]  /*2810*/  LEA.HI.X.SX32 R3, R15, R181, 0x1, P1 ;  /* 0x000000b50f037211 */ /* 0x000fe200008f0eff */
[----:B------:R-:W-:Y:S01]  /*2820*/  IMAD R15, R218, 0x2, R147 ;  /* 0x00000002da0f7824 */ /* 0x000fe200078e0293 */
[----:B0-----:R-:W-:-:S03]  /*2830*/  LEA R8, P0, R25, R180, 0x1 ;  /* 0x000000b419087211 */ /* 0x001fc600078008ff */
[----:B------:R0:W2:Y:S01]  /*2840*/  LDG.E.U16 R203, [R2.64] ;  /* 0x0000000602cb7981 */ /* 0x0000a2000c1e1500 */
[----:B------:R-:W-:Y:S02]  /*2850*/  LEA R39, R218, R15, 0x1 ;  /* 0x0000000fda277211 */ /* 0x000fe400078e08ff */
[-C--:B------:R-:W-:Y:S02]  /*2860*/  LEA.HI.X.SX32 R9, R25, R181.reuse, 0x1, P0 ;  /* 0x000000b519097211 */ /* 0x080fe400000f0eff */
[-C--:B------:R-:W-:Y:S01]  /*2870*/  LEA R6, P0, R24, R180.reuse, 0x1 ;  /* 0x000000b418067211 */ /* 0x080fe200078008ff */
[----:B------:R-:W-:Y:S02]  /*2880*/  IMAD R43, R218, 0x2, R39 ;  /* 0x00000002da2b7824 */ /* 0x000fe400078e0227 */
[----:B------:R1:W2:Y:S01]  /*2890*/  LDG.E.U16 R25, [R8.64] ;  /* 0x0000000608197981 */ /* 0x0002a2000c1e1500 */
[----:B------:R-:W-:Y:S01]  /*28a0*/  LEA.HI.X.SX32 R7, R24, R181, 0x1, P0 ;  /* 0x000000b518077211 */ /* 0x000fe200000f0eff */
[----:B------:R-:W-:Y:S01]  /*28b0*/  IMAD R149, R218, 0x2, R43 ;  /* 0x00000002da957824 */ /* 0x000fe200078e022b */
[----:B0-----:R-:W-:-:S03]  /*28c0*/  LEA R2, P1, R13, R180, 0x1 ;  /* 0x000000b40d027211 */ /* 0x001fc600078208ff */
[----:B------:R0:W2:Y:S01]  /*28d0*/  LDG.E.U16 R58, [R6.64] ;  /* 0x00000006063a7981 */ /* 0x0000a2000c1e1500 */
[----:B-1----:R-:W-:-:S04]  /*28e0*/  LEA R8, P0, R14, R180, 0x1 ;  /* 0x000000b40e087211 */ /* 0x002fc800078008ff */
[----:B------:R-:W-:Y:S02]  /*28f0*/  LEA.HI.X.SX32 R9, R14, R181, 0x1, P0 ;  /* 0x000000b50e097211 */ /* 0x000fe400000f0eff */
[----:B------:R-:W-:Y:S02]  /*2900*/  LEA R14, R218, R149, 0x1 ;  /* 0x00000095da0e7211 */ /* 0x000fe400078e08ff */
[-C--:B------:R-:W-:Y:S01]  /*2910*/  LEA.HI.X.SX32 R3, R13, R181.reuse, 0x1, P1 ;  /* 0x000000b50d037211 */ /* 0x080fe200008f0eff */
[----:B------:R1:W2:Y:S01]  /*2920*/  LDG.E.U16 R24, [R8.64] ;  /* 0x0000000608187981 */ /* 0x0002a2000c1e1500 */
[-C--:B0-----:R-:W-:Y:S01]  /*2930*/  LEA R6, P0, R0, R180.reuse, 0x1 ;  /* 0x000000b400067211 */ /* 0x081fe200078008ff */
[----:B------:R-:W-:Y:S02]  /*2940*/  IMAD R13, R218, 0x2, R14 ;  /* 0x00000002da0d7824 */ /* 0x000fe400078e020e */
[----:B------:R0:W2:Y:S01]  /*2950*/  LDG.E.U16 R202, [R2.64] ;  /* 0x0000000602ca7981 */ /* 0x0000a2000c1e1500 */
[----:B------:R-:W-:Y:S01]  /*2960*/  LEA.HI.X.SX32 R7, R0, R181, 0x1, P0 ;  /* 0x000000b500077211 */ /* 0x000fe200000f0eff */
[----:B------:R-:W-:Y:S01]  /*2970*/  IMAD R0, R218, 0x2, R13 ;  /* 0x00000002da007824 */ /* 0x000fe200078e020d */
[----:B0-----:R-:W-:-:S03]  /*2980*/  LEA R2, P1, R10, R180, 0x1 ;  /* 0x000000b40a027211 */ /* 0x001fc600078208ff */
[----:B------:R0:W2:Y:S01]  /*2990*/  LDG.E.U16 R57, [R6.64] ;  /* 0x0000000606397981 */ /* 0x0000a2000c1e1500 */
[----:B------:R-:W-:Y:S02]  /*29a0*/  LEA R151, R218, R0, 0x1 ;  /* 0x00000000da977211 */ /* 0x000fe400078e08ff */
[----:B------:R-:W-:-:S03]  /*29b0*/  LEA.HI.X.SX32 R3, R10, R181, 0x1, P1 ;  /* 0x000000b50a037211 */ /* 0x000fc600008f0eff */
[C---:B------:R-:W-:Y:S01]  /*29c0*/  IMAD R10, R218.reuse, 0x2, R151 ;  /* 0x00000002da0a7824 */ /* 0x040fe200078e0297 */
[CC--:B-1----:R-:W-:Y:S01]  /*29d0*/  LEA R8, P0, R23.reuse, R180.reuse, 0x1 ;  /* 0x000000b417087211 */ /* 0x0c2fe200078008ff */
[----:B------:R1:W2:Y:S02]  /*29e0*/  LDG.E.U16 R201, [R2.64] ;  /* 0x0000000602c97981 */ /* 0x0002a4000c1e1500 */
[C---:B------:R-:W-:Y:S01]  /*29f0*/  IMAD R41, R218.reuse, 0x2, R10 ;  /* 0x00000002da297824 */ /* 0x040fe200078e020a */
[----:B------:R-:W-:Y:S02]  /*2a00*/  LEA.HI.X.SX32 R9, R23, R181, 0x1, P0 ;  /* 0x000000b517097211 */ /* 0x000fe400000f0eff */
[C---:B0-----:R-:W-:Y:S02]  /*2a10*/  LEA R6, P0, R33.reuse, R180, 0x1 ;  /* 0x000000b421067211 */ /* 0x041fe400078008ff */
[----:B------:R-:W-:Y:S01]  /*2a20*/  LEA R40, R218, R41, 0x1 ;  /* 0x00000029da287211 */ /* 0x000fe200078e08ff */
[----:B------:R0:W2:Y:S01]  /*2a30*/  LDG.E.U16 R23, [R8.64] ;  /* 0x0000000608177981 */ /* 0x0000a2000c1e1500 */
[----:B------:R-:W-:-:S03]  /*2a40*/  LEA.HI.X.SX32 R7, R33, R181, 0x1, P0 ;  /* 0x000000b521077211 */ /* 0x000fc600000f0eff */
[----:B------:R-:W-:Y:S02]  /*2a50*/  IMAD R153, R218, 0x2, R40 ;  /* 0x00000002da997824 */ /* 0x000fe400078e0228 */
[----:B------:R1:W2:Y:S01]  /*2a60*/  LDG.E.U16 R56, [R6.64] ;  /* 0x0000000606387981 */ /* 0x0002a2000c1e1500 */
[----:B0-----:R-:W-:Y:S01]  /*2a70*/  LEA R8, P0, R32, R180, 0x1 ;  /* 0x000000b420087211 */ /* 0x001fe200078008ff */
[----:B------:R-:W-:-:S03]  /*2a80*/  IMAD R33, R218, 0x2, R153 ;  /* 0x00000002da217824 */ /* 0x000fc600078e0299 */
[-C--:B------:R-:W-:Y:S02]  /*2a90*/  LEA.HI.X.SX32 R9, R32, R181.reuse, 0x1, P0 ;  /* 0x000000b520097211 */ /* 0x080fe400000f0eff */
[-C--:B-1----:R-:W-:Y:S02]  /*2aa0*/  LEA R6, P0, R12, R180.reuse, 0x1 ;  /* 0x000000b40c067211 */ /* 0x082fe400078008ff */
[----:B------:R-:W-:Y:S02]  /*2ab0*/  LEA R2, P1, R22, R180, 0x1 ;  /* 0x000000b416027211 */ /* 0x000fe400078208ff */
[----:B------:R-:W-:Y:S02]  /*2ac0*/  LEA.HI.X.SX32 R7, R12, R181, 0x1, P0 ;  /* 0x000000b50c077211 */ /* 0x000fe400000f0eff */
[----:B------:R-:W-:Y:S02]  /*2ad0*/  LEA R12, R218, R33, 0x1 ;  /* 0x00000021da0c7211 */ /* 0x000fe400078e08ff */
[----:B------:R-:W-:Y:S01]  /*2ae0*/  LEA.HI.X.SX32 R3, R22, R181, 0x1, P1 ;  /* 0x000000b516037211 */ /* 0x000fe200008f0eff */
[----:B------:R0:W2:Y:S02]  /*2af0*/  LDG.E.U16 R55, [R6.64] ;  /* 0x0000000606377981 */ /* 0x0000a4000c1e1500 */
[----:B------:R-:W-:-:S02]  /*2b00*/  IMAD R32, R218, 0x2, R12 ;  /* 0x00000002da207824 */ /* 0x000fc400078e020c */
[----:B------:R1:W2:Y:S02]  /*2b10*/  LDG.E.U16 R22, [R8.64] ;  /* 0x0000000608167981 */ /* 0x0002a4000c1e1500 */
[----:B------:R-:W-:Y:S02]  /*2b20*/  IMAD R155, R218, 0x2, R32 ;  /* 0x00000002da9b7824 */ /* 0x000fe400078e0220 */
[----:B------:R0:W2:Y:S01]  /*2b30*/  LDG.E.U16 R200, [R2.64] ;  /* 0x0000000602c87981 */ /* 0x0000a2000c1e1500 */
[-C--:B-1----:R-:W-:Y:S02]  /*2b40*/  LEA R8, P0, R21, R180.reuse, 0x1 ;  /* 0x000000b415087211 */ /* 0x082fe400078008ff */
[----:B0-----:R-:W-:Y:S02]  /*2b50*/  LEA R2, P1, R11, R180, 0x1 ;  /* 0x000000b40b027211 */ /* 0x001fe400078208ff */
[-C--:B------:R-:W-:Y:S02]  /*2b60*/  LEA.HI.X.SX32 R9, R21, R181.reuse, 0x1, P0 ;  /* 0x000000b515097211 */ /* 0x080fe400000f0eff */
[----:B------:R-:W-:-:S02]  /*2b70*/  LEA.HI.X.SX32 R3, R11, R181, 0x1, P1 ;  /* 0x000000b50b037211 */ /* 0x000fc400008f0eff */
[CC--:B------:R-:W-:Y:S01]  /*2b80*/  LEA R6, P0, R37.reuse, R180.reuse, 0x1 ;  /* 0x000000b425067211 */ /* 0x0c0fe200078008ff */
[----:B------:R0:W2:Y:S01]  /*2b90*/  LDG.E.U16 R21, [R8.64] ;  /* 0x0000000608157981 */ /* 0x0000a2000c1e1500 */
[C---:B------:R-:W-:Y:S02]  /*2ba0*/  LEA R11, R218.reuse, R155, 0x1 ;  /* 0x0000009bda0b7211 */ /* 0x040fe400078e08ff */
[----:B------:R-:W-:Y:S01]  /*2bb0*/  LEA.HI.X.SX32 R7, R37, R181, 0x1, P0 ;  /* 0x000000b525077211 */ /* 0x000fe200000f0eff */
[----:B------:R1:W2:Y:S02]  /*2bc0*/  LDG.E.U16 R199, [R2.64] ;  /* 0x0000000602c77981 */ /* 0x0002a4000c1e1500 */
[C---:B------:R-:W-:Y:S02]  /*2bd0*/  IMAD R37, R218.reuse, 0x2, R11 ;  /* 0x00000002da257824 */ /* 0x040fe400078e020b */
[----:B------:R1:W2:Y:S02]  /*2be0*/  LDG.E.U16 R54, [R6.64] ;  /* 0x0000000606367981 */ /* 0x0002a4000c1e1500 */
[----:B------:R-:W-:Y:S01]  /*2bf0*/  IMAD R72, R218, 0x2, R37 ;  /* 0x00000002da487824 */ /* 0x000fe200078e0225 */
[----:B0-----:R-:W-:-:S04]  /*2c00*/  LEA R8, P0, R42, R180, 0x1 ;  /* 0x000000b42a087211 */ /* 0x001fc800078008ff */
[----:B------:R-:W-:Y:S02]  /*2c10*/  LEA R157, R218, R72, 0x1 ;  /* 0x00000048da9d7211 */ /* 0x000fe400078e08ff */
[----:B------:R-:W-:Y:S02]  /*2c20*/  LEA.HI.X.SX32 R9, R42, R181, 0x1, P0 ;  /* 0x000000b52a097211 */ /* 0x000fe400000f0eff */
[----:B-1----:R-:W-:Y:S01]  /*2c30*/  LEA R6, P0, R36, R180, 0x1 ;  /* 0x000000b424067211 */ /* 0x002fe200078008ff */
[----:B------:R-:W-:-:S03]  /*2c40*/  IMAD R42, R218, 0x2, R157 ;  /* 0x00000002da2a7824 */ /* 0x000fc600078e029d */
[----:B------:R-:W-:Y:S01]  /*2c50*/  LEA.HI.X.SX32 R7, R36, R181, 0x1, P0 ;  /* 0x000000b524077211 */ /* 0x000fe200000f0eff */
[----:B------:R-:W-:Y:S01]  /*2c60*/  IMAD R36, R218, 0x2, R42 ;  /* 0x00000002da247824 */ /* 0x000fe200078e022a */
[----:B------:R-:W-:-:S03]  /*2c70*/  LEA R2, P1, R20, R180, 0x1 ;  /* 0x000000b414027211 */ /* 0x000fc600078208ff */
[----:B------:R0:W2:Y:S01]  /*2c80*/  LDG.E.U16 R53, [R6.64] ;  /* 0x0000000606357981 */ /* 0x0000a2000c1e1500 */
[----:B------:R-:W-:Y:S02]  /*2c90*/  LEA R73, R218, R36, 0x1 ;  /* 0x00000024da497211 */ /* 0x000fe400078e08ff */
[----:B------:R-:W-:Y:S02]  /*2ca0*/  LEA.HI.X.SX32 R3, R20, R181, 0x1, P1 ;  /* 0x000000b514037211 */ /* 0x000fe400008f0eff */
[----:B------:R1:W2:Y:S01]  /*2cb0*/  LDG.E.U16 R20, [R8.64] ;  /* 0x0000000608147981 */ /* 0x0002a2000c1e1500 */
[----:B------:R-:W-:-:S03]  /*2cc0*/  IMAD R159, R218, 0x2, R73 ;  /* 0x00000002da9f7824 */ /* 0x000fc600078e0249 */
[----:B------:R0:W2:Y:S01]  /*2cd0*/  LDG.E.U16 R198, [R2.64] ;  /* 0x0000000602c67981 */ /* 0x0000a2000c1e1500 */
[----:B-1----:R-:W-:-:S04]  /*2ce0*/  LEA R8, P0, R45, R180, 0x1 ;  /* 0x000000b42d087211 */ /* 0x002fc800078008ff */
[----:B------:R-:W-:Y:S01]  /*2cf0*/  LEA.HI.X.SX32 R9, R45, R181, 0x1, P0 ;  /* 0x000000b52d097211 */ /* 0x000fe200000f0eff */
[----:B------:R-:W-:Y:S01]  /*2d00*/  IMAD R45, R218, 0x2, R159 ;  /* 0x00000002da2d7824 */ /* 0x000fe200078e029f */
[----:B0-----:R-:W-:-:S04]  /*2d10*/  LEA R6, P0, R4, R180, 0x1 ;  /* 0x000000b404067211 */ /* 0x001fc800078008ff */
[----:B------:R-:W-:Y:S02]  /*2d20*/  LEA.HI.X.SX32 R7, R4, R181, 0x1, P0 ;  /* 0x000000b504077211 */ /* 0x000fe400000f0eff */
[C---:B------:R-:W-:Y:S02]  /*2d30*/  LEA R4, R218.reuse, R45, 0x1 ;  /* 0x0000002dda047211 */ /* 0x040fe400078e08ff */
[C---:B------:R-:W-:Y:S01]  /*2d40*/  LEA R2, P1, R19.reuse, R180, 0x1 ;  /* 0x000000b413027211 */ /* 0x040fe200078208ff */
[----:B------:R0:W2:Y:S02]  /*2d50*/  LDG.E.U16 R52, [R6.64] ;  /* 0x0000000606347981 */ /* 0x0000a4000c1e1500 */
[C---:B------:R-:W-:Y:S01]  /*2d60*/  IMAD R70, R218.reuse, 0x2, R4 ;  /* 0x00000002da467824 */ /* 0x040fe200078e0204 */
[----:B------:R-:W-:Y:S02]  /*2d70*/  LEA.HI.X.SX32 R3, R19, R181, 0x1, P1 ;  /* 0x000000b513037211 */ /* 0x000fe400008f0eff */
[----:B------:R1:W2:Y:S01]  /*2d80*/  LDG.E.U16 R19, [R8.64] ;  /* 0x0000000608137981 */ /* 0x0002a2000c1e1500 */
[----:B------:R-:W-:-:S03]  /*2d90*/  IMAD R161, R218, 0x2, R70 ;  /* 0x00000002daa17824 */ /* 0x000fc600078e0246 */
[----:B------:R0:W2:Y:S01]  /*2da0*/  LDG.E.U16 R197, [R2.64] ;  /* 0x0000000602c57981 */ /* 0x0000a2000c1e1500 */
[----:B-1----:R-:W-:-:S04]  /*2db0*/  LEA R8, P0, R44, R180, 0x1 ;  /* 0x000000b42c087211 */ /* 0x002fc800078008ff */
[----:B------:R-:W-:Y:S02]  /*2dc0*/  LEA.HI.X.SX32 R9, R44, R181, 0x1, P0 ;  /* 0x000000b52c097211 */ /* 0x000fe400000f0eff */
[----:B0-----:R-:W-:Y:S02]  /*2dd0*/  LEA R6, P0, R34, R180, 0x1 ;  /* 0x000000b422067211 */ /* 0x001fe400078008ff */
[----:B------:R-:W-:Y:S02]  /*2de0*/  LEA R44, R218, R161, 0x1 ;  /* 0x000000a1da2c7211 */ /* 0x000fe400078e08ff */
[----:B------:R-:W-:-:S03]  /*2df0*/  LEA.HI.X.SX32 R7, R34, R181, 0x1, P0 ;  /* 0x000000b522077211 */ /* 0x000fc600000f0eff */
[----:B------:R-:W-:Y:S01]  /*2e00*/  IMAD R34, R218, 0x2, R44 ;  /* 0x00000002da227824 */ /* 0x000fe200078e022c */
[----:B------:R-:W-:Y:S01]  /*2e10*/  LEA R2, P1, R18, R180, 0x1 ;  /* 0x000000b412027211 */ /* 0x000fe200078208ff */
[----:B------:R0:W2:Y:S02]  /*2e20*/  LDG.E.U16 R51, [R6.64] ;  /* 0x0000000606337981 */ /* 0x0000a4000c1e1500 */
[----:B------:R-:W-:Y:S01]  /*2e30*/  IMAD R100, R218, 0x2, R34 ;  /* 0x00000002da647824 */ /* 0x000fe200078e0222 */
[----:B------:R-:W-:Y:S02]  /*2e40*/  LEA.HI.X.SX32 R3, R18, R181, 0x1, P1 ;  /* 0x000000b512037211 */ /* 0x000fe400008f0eff */
[----:B------:R1:W2:Y:S02]  /*2e50*/  LDG.E.U16 R18, [R8.64] ;  /* 0x0000000608127981 */ /* 0x0002a4000c1e1500 */
[----:B------:R-:W-:Y:S02]  /*2e60*/  LEA R163, R218, R100, 0x1 ;  /* 0x00000064daa37211 */ /* 0x000fe400078e08ff */
[----:B------:R0:W2:Y:S01]  /*2e70*/  LDG.E.U16 R196, [R2.64] ;  /* 0x0000000602c47981 */ /* 0x0000a2000c1e1500 */
[----:B-1----:R-:W-:-:S04]  /*2e80*/  LEA R8, P0, R46, R180, 0x1 ;  /* 0x000000b42e087211 */ /* 0x002fc800078008ff */
[----:B------:R-:W-:Y:S01]  /*2e90*/  LEA.HI.X.SX32 R9, R46, R181, 0x1, P0 ;  /* 0x000000b52e097211 */ /* 0x000fe200000f0eff */
[----:B------:R-:W-:Y:S01]  /*2ea0*/  IMAD R46, R218, 0x2, R163 ;  /* 0x00000002da2e7824 */ /* 0x000fe200078e02a3 */
[----:B0-----:R-:W-:-:S04]  /*2eb0*/  LEA R6, P0, R35, R180, 0x1 ;  /* 0x000000b423067211 */ /* 0x001fc800078008ff */
[----:B------:R-:W-:Y:S01]  /*2ec0*/  LEA.HI.X.SX32 R7, R35, R181, 0x1, P0 ;  /* 0x000000b523077211 */ /* 0x000fe200000f0eff */
[----:B------:R-:W-:Y:S01]  /*2ed0*/  IMAD R35, R218, 0x2, R46 ;  /* 0x00000002da237824 */ /* 0x000fe200078e022e */
[----:B------:R-:W-:-:S03]  /*2ee0*/  LEA R2, P1, R17, R180, 0x1 ;  /* 0x000000b411027211 */ /* 0x000fc600078208ff */
[----:B------:R0:W2:Y:S01]  /*2ef0*/  LDG.E.U16 R50, [R6.64] ;  /* 0x0000000606327981 */ /* 0x0000a2000c1e1500 */
[C---:B------:R-:W-:Y:S02]  /*2f00*/  LEA R71, R218.reuse, R35, 0x1 ;  /* 0x00000023da477211 */ /* 0x040fe400078e08ff */
[----:B------:R-:W-:Y:S02]  /*2f10*/  LEA.HI.X.SX32 R3, R17, R181, 0x1, P1 ;  /* 0x000000b511037211 */ /* 0x000fe400008f0eff */
[----:B------:R1:W2:Y:S01]  /*2f20*/  LDG.E.U16 R17, [R8.64] ;  /* 0x0000000608117981 */ /* 0x0002a2000c1e1500 */
[----:B------:R-:W-:-:S03]  /*2f30*/  IMAD R165, R218, 0x2, R71 ;  /* 0x00000002daa57824 */ /* 0x000fc600078e0247 */
[----:B------:R0:W2:Y:S01]  /*2f40*/  LDG.E.U16 R195, [R2.64] ;  /* 0x0000000602c37981 */ /* 0x0000a2000c1e1500 */
[----:B------:R-:W-:Y:S01]  /*2f50*/  IMAD R67, R218, 0x2, R165 ;  /* 0x00000002da437824 */ /* 0x000fe200078e02a5 */
[----:B-1----:R-:W-:-:S04]  /*2f60*/  LEA R8, P0, R48, R180, 0x1 ;  /* 0x000000b430087211 */ /* 0x002fc800078008ff */
[----:B------:R-:W-:Y:S02]  /*2f70*/  LEA.HI.X.SX32 R9, R48, R181, 0x1, P0 ;  /* 0x000000b530097211 */ /* 0x000fe400000f0eff */
[----:B0-----:R-:W-:-:S04]  /*2f80*/  LEA R6, P0, R38, R180, 0x1 ;  /* 0x000000b426067211 */ /* 0x001fc800078008ff */
[----:B------:R-:W-:Y:S02]  /*2f90*/  LEA.HI.X.SX32 R7, R38, R181, 0x1, P0 ;  /* 0x000000b526077211 */ /* 0x000fe400000f0eff */
[----:B------:R-:W-:Y:S02]  /*2fa0*/  LEA R38, R218, R67, 0x1 ;  /* 0x00000043da267211 */ /* 0x000fe400078e08ff */
[----:B------:R-:W-:Y:S01]  /*2fb0*/  LEA R2, P1, R16, R180, 0x1 ;  /* 0x000000b410027211 */ /* 0x000fe200078208ff */
[----:B------:R0:W2:Y:S02]  /*2fc0*/  LDG.E.U16 R49, [R6.64] ;  /* 0x0000000606317981 */ /* 0x0000a4000c1e1500 */
[----:B------:R-:W-:Y:S01]  /*2fd0*/  IMAD R96, R218, 0x2, R38 ;  /* 0x00000002da607824 */ /* 0x000fe200078e0226 */
[----:B------:R-:W-:Y:S02]  /*2fe0*/  LEA.HI.X.SX32 R3, R16, R181, 0x1, P1 ;  /* 0x000000b510037211 */ /* 0x000fe400008f0eff */
[----:B------:R1:W2:Y:S01]  /*2ff0*/  LDG.E.U16 R16, [R8.64] ;  /* 0x0000000608107981 */ /* 0x0002a2000c1e1500 */
[----:B------:R-:W-:-:S03]  /*3000*/  IMAD R167, R218, 0x2, R96 ;  /* 0x00000002daa77824 */ /* 0x000fc600078e0260 */
[----:B------:R0:W2:Y:S01]  /*3010*/  LDG.E.U16 R194, [R2.64] ;  /* 0x0000000602c27981 */ /* 0x0000a2000c1e1500 */
[CC--:B-1----:R-:W-:Y:S02]  /*3020*/  LEA R8, P0, R47.reuse, R180.reuse, 0x1 ;  /* 0x000000b42f087211 */ /* 0x0c2fe400078008ff */
[----:B------:R-:W-:Y:S02]  /*3030*/  LEA R66, R218, R167, 0x1 ;  /* 0x000000a7da427211 */ /* 0x000fe400078e08ff */
[----:B------:R-:W-:Y:S02]  /*3040*/  LEA.HI.X.SX32 R9, R47, R181, 0x1, P0 ;  /* 0x000000b52f097211 */ /* 0x000fe400000f0eff */
[----:B0-----:R-:W-:-:S04]  /*3050*/  LEA R6, P0, R39, R180, 0x1 ;  /* 0x000000b427067211 */ /* 0x001fc800078008ff */
[----:B------:R-:W-:Y:S01]  /*3060*/  LEA.HI.X.SX32 R7, R39, R181, 0x1, P0 ;  /* 0x000000b527077211 */ /* 0x000fe200000f0eff */
[----:B------:R-:W-:Y:S01]  /*3070*/  IMAD R39, R218, 0x2, R66 ;  /* 0x00000002da277824 */ /* 0x000fe200078e0242 */
[----:B------:R-:W-:-:S03]  /*3080*/  LEA R2, P1, R15, R180, 0x1 ;  /* 0x000000b40f027211 */ /* 0x000fc600078208ff */
[C---:B------:R-:W-:Y:S01]  /*3090*/  IMAD R75, R218.reuse, 0x2, R39 ;  /* 0x00000002da4b7824 */ /* 0x040fe200078e0227 */
[----:B------:R-:W-:Y:S01]  /*30a0*/  LEA.HI.X.SX32 R3, R15, R181, 0x1, P1 ;  /* 0x000000b50f037211 */ /* 0x000fe200008f0eff */
[----:B------:R0:W2:Y:S03]  /*30b0*/  LDG.E.U16 R48, [R6.64] ;  /* 0x0000000606307981 */ /* 0x0000a6000c1e1500 */
[----:B------:R-:W-:Y:S01]  /*30c0*/  LEA R169, R218, R75, 0x1 ;  /* 0x0000004bdaa97211 */ /* 0x000fe200078e08ff */
[----:B------:R1:W2:Y:S04]  /*30d0*/  LDG.E.U16 R15, [R8.64] ;  /* 0x00000006080f7981 */ /* 0x0002a8000c1e1500 */
[----:B------:R0:W2:Y:S01]  /*30e0*/  LDG.E.U16 R193, [R2.64] ;  /* 0x0000000602c17981 */ /* 0x0000a2000c1e1500 */
[----:B-1----:R-:W-:-:S04]  /*30f0*/  LEA R8, P0, R43, R180, 0x1 ;  /* 0x000000b42b087211 */ /* 0x002fc800078008ff */
[----:B------:R-:W-:Y:S01]  /*3100*/  LEA.HI.X.SX32 R9, R43, R181, 0x1, P0 ;  /* 0x000000b52b097211 */ /* 0x000fe200000f0eff */
[----:B------:R-:W-:-:S04]  /*3110*/  IMAD R43, R218, 0x2, R169 ;  /* 0x00000002da2b7824 */ /* 0x000fc800078e02a9 */
[----:B------:R-:W-:-:S05]  /*3120*/  IMAD R108, R218, 0x2, R43 ;  /* 0x00000002da6c7824 */ /* 0x000fca00078e022b */
[----:B------:R-:W-:-:S05]  /*3130*/  LEA R74, R218, R108, 0x1 ;  /* 0x0000006cda4a7211 */ /* 0x000fca00078e08ff */
[----:B------:R-:W-:Y:S01]  /*3140*/  IMAD R171, R218, 0x2, R74 ;  /* 0x00000002daab7824 */ /* 0x000fe200078e024a */
[----:B0-----:R-:W-:-:S03]  /*3150*/  LEA R2, P1, R14, R180, 0x1 ;  /* 0x000000b40e027211 */ /* 0x001fc600078208ff */
[----:B------:R-:W-:Y:S01]  /*3160*/  IMAD R68, R218, 0x2, R171 ;  /* 0x00000002da447824 */ /* 0x000fe200078e02ab */
[C---:B------:R-:W-:Y:S02]  /*3170*/  LEA R6, P0, R13.reuse, R180, 0x1 ;  /* 0x000000b40d067211 */ /* 0x040fe400078008ff */
[-C--:B------:R-:W-:Y:S02]  /*3180*/  LEA.HI.X.SX32 R3, R14, R181.reuse, 0x1, P1 ;  /* 0x000000b50e037211 */ /* 0x080fe400008f0eff */
[----:B------:R-:W-:Y:S01]  /*3190*/  LEA R110, R218, R68, 0x1 ;  /* 0x00000044da6e7211 */ /* 0x000fe200078e08ff */
[----:B------:R0:W2:Y:S01]  /*31a0*/  LDG.E.U16 R14, [R8.64] ;  /* 0x00000006080e7981 */ /* 0x0000a2000c1e1500 */
[----:B------:R-:W-:-:S03]  /*31b0*/  LEA.HI.X.SX32 R7, R13, R181, 0x1, P0 ;  /* 0x000000b50d077211 */ /* 0x000fc600000f0eff */
[----:B------:R-:W-:Y:S01]  /*31c0*/  IMAD R98, R218, 0x2, R110 ;  /* 0x00000002da627824 */ /* 0x000fe200078e026e */
[----:B------:R1:W2:Y:S01]  /*31d0*/  LDG.E.U16 R192, [R2.64] ;  /* 0x0000000602c07981 */ /* 0x0002a2000c1e1500 */
[----:B0-----:R-:W-:-:S03]  /*31e0*/  LEA R8, P0, R0, R180, 0x1 ;  /* 0x000000b400087211 */ /* 0x001fc600078008ff */
[----:B------:R0:W2:Y:S01]  /*31f0*/  LDG.E.U16 R47, [R6.64] ;  /* 0x00000006062f7981 */ /* 0x0000a2000c1e1500 */
[----:B------:R-:W-:Y:S01]  /*3200*/  IMAD R173, R218, 0x2, R98 ;  /* 0x00000002daad7824 */ /* 0x000fe200078e0262 */
[----:B------:R-:W-:Y:S02]  /*3210*/  LEA.HI.X.SX32 R9, R0, R181, 0x1, P0 ;  /* 0x000000b500097211 */ /* 0x000fe400000f0eff */
[----:B-1----:R-:W-:-:S03]  /*3220*/  LEA R2, P1, R10, R180, 0x1 ;  /* 0x000000b40a027211 */ /* 0x002fc600078208ff */
[----:B------:R1:W2:Y:S01]  /*3230*/  LDG.E.U16 R13, [R8.64] ;  /* 0x00000006080d7981 */ /* 0x0002a2000c1e1500 */
[----:B0-----:R-:W-:-:S04]  /*3240*/  LEA R6, P0, R33, R180, 0x1 ;  /* 0x000000b421067211 */ /* 0x001fc800078008ff */
[----:B------:R-:W-:Y:S02]  /*3250*/  LEA.HI.X.SX32 R7, R33, R181, 0x1, P0 ;  /* 0x000000b521077211 */ /* 0x000fe400000f0eff */
[----:B------:R-:W-:Y:S02]  /*3260*/  LEA R33, R218, R173, 0x1 ;  /* 0x000000adda217211 */ /* 0x000fe400078e08ff */
[-C--:B------:R-:W-:Y:S01]  /*3270*/  LEA.HI.X.SX32 R3, R10, R181.reuse, 0x1, P1 ;  /* 0x000000b50a037211 */ /* 0x080fe200008f0eff */
[----:B------:R0:W2:Y:S02]  /*3280*/  LDG.E.U16 R190, [R6.64] ;  /* 0x0000000606be7981 */ /* 0x0000a4000c1e1500 */
[C---:B------:R-:W-:Y:S01]  /*3290*/  IMAD R112, R218.reuse, 0x2, R33 ;  /* 0x00000002da707824 */ /* 0x040fe200078e0221 */
[C---:B-1----:R-:W-:Y:S01]  /*32a0*/  LEA R8, P0, R11.reuse, R180, 0x1 ;  /* 0x000000b40b087211 */ /* 0x042fe200078008ff */
[----:B------:R1:W2:Y:S02]  /*32b0*/  LDG.E.U16 R191, [R2.64] ;  /* 0x0000000602bf7981 */ /* 0x0002a4000c1e1500 */
[----:B------:R-:W-:Y:S01]  /*32c0*/  IMAD R102, R218, 0x2, R112 ;  /* 0x00000002da667824 */ /* 0x000fe200078e0270 */
[----:B------:R-:W-:-:S04]  /*32d0*/  LEA.HI.X.SX32 R9, R11, R181, 0x1, P0 ;  /* 0x000000b50b097211 */ /* 0x000fc800000f0eff */
[----:B------:R-:W-:Y:S01]  /*32e0*/  LEA R0, R218, R102, 0x1 ;  /* 0x00000066da007211 */ /* 0x000fe200078e08ff */
[----:B------:R3:W2:Y:S01]  /*32f0*/  LDG.E.U16 R189, [R8.64] ;  /* 0x0000000608bd7981 */ /* 0x0006a2000c1e1500 */
[CC--:B-1----:R-:W-:Y:S02]  /*3300*/  LEA R2, P1, R42.reuse, R180.reuse, 0x1 ;  /* 0x000000b42a027211 */ /* 0x0c2fe400078208ff */
[CC--:B0-----:R-:W-:Y:S02]  /*3310*/  LEA R6, P0, R45.reuse, R180.reuse, 0x1 ;  /* 0x000000b42d067211 */ /* 0x0c1fe400078008ff */
[-C--:B------:R-:W-:Y:S01]  /*3320*/  LEA.HI.X.SX32 R3, R42, R181.reuse, 0x1, P1 ;  /* 0x000000b52a037211 */ /* 0x080fe200008f0eff */
[----:B------:R-:W-:Y:S01]  /*3330*/  IMAD R42, R218, 0x2, R0 ;  /* 0x00000002da2a7824 */ /* 0x000fe200078e0200 */
[----:B------:R-:W-:Y:S02]  /*3340*/  LEA.HI.X.SX32 R7, R45, R181, 0x1, P0 ;  /* 0x000000b52d077211 */ /* 0x000fe400000f0eff */
[----:B---3--:R-:W-:Y:S01]  /*3350*/  LEA R8, P0, R44, R180, 0x1 ;  /* 0x000000b42c087211 */ /* 0x008fe200078008ff */
[----:B------:R0:W3:Y:S01]  /*3360*/  LDG.E.U16 R188, [R2.64] ;  /* 0x0000000602bc7981 */ /* 0x0000e2000c1e1500 */
[----:B------:R-:W-:-:S02]  /*3370*/  IMAD R114, R218, 0x2, R42 ;  /* 0x00000002da727824 */ /* 0x000fc400078e022a */
[----:B------:R-:W-:Y:S01]  /*3380*/  LEA.HI.X.SX32 R9, R44, R181, 0x1, P0 ;  /* 0x000000b52c097211 */ /* 0x000fe200000f0eff */
[----:B------:R1:W2:Y:S01]  /*3390*/  LDG.E.U16 R187, [R6.64] ;  /* 0x0000000606bb7981 */ /* 0x0002a2000c1e1500 */
[----:B0-----:R-:W-:-:S03]  /*33a0*/  LEA R2, P1, R46, R180, 0x1 ;  /* 0x000000b42e027211 */ /* 0x001fc600078208ff */
[----:B------:R0:W2:Y:S01]  /*33b0*/  LDG.E.U16 R186, [R8.64] ;  /* 0x0000000608ba7981 */ /* 0x0000a2000c1e1500 */
[----:B------:R-:W-:Y:S02]  /*33c0*/  LEA R104, R218, R114, 0x1 ;  /* 0x00000072da687211 */ /* 0x000fe400078e08ff */
[----:B------:R-:W-:Y:S02]  /*33d0*/  LEA.HI.X.SX32 R3, R46, R181, 0x1, P1 ;  /* 0x000000b52e037211 */ /* 0x000fe400008f0eff */
[----:B-1----:R-:W-:-:S03]  /*33e0*/  LEA R6, P0, R67, R180, 0x1 ;  /* 0x000000b443067211 */ /* 0x002fc600078008ff */
[----:B------:R1:W2:Y:S01]  /*33f0*/  LDG.E.U16 R185, [R2.64] ;  /* 0x0000000602b97981 */ /* 0x0002a2000c1e1500 */
[----:B0-----:R-:W-:-:S04]  /*3400*/  LEA R8, P1, R43, R180, 0x1 ;  /* 0x000000b42b087211 */ /* 0x001fc800078208ff */
[-C--:B------:R-:W-:Y:S01]  /*3410*/  LEA.HI.X.SX32 R9, R43, R181.reuse, 0x1, P1 ;  /* 0x000000b52b097211 */ /* 0x080fe200008f0eff */
[----:B-1----:R-:W-:Y:S01]  /*3420*/  IMAD R2, R218, 0x2, R104 ;  /* 0x00000002da027824 */ /* 0x002fe200078e0268 */
[----:B------:R-:W-:-:S03]  /*3430*/  LEA.HI.X.SX32 R7, R67, R181, 0x1, P0 ;  /* 0x000000b543077211 */ /* 0x000fc600000f0eff */
[----:B------:R0:W2:Y:S01]  /*3440*/  LDG.E.U16 R182, [R8.64] ;  /* 0x0000000608b67981 */ /* 0x0000a2000c1e1500 */
[----:B------:R-:W-:Y:S01]  /*3450*/  IMAD R43, R218, 0x2, R2 ;  /* 0x00000002da2b7824 */ /* 0x000fe200078e0202 */
[----:B------:R-:W-:Y:S02]  /*3460*/  LEA R10, P0, R66, R180, 0x1 ;  /* 0x000000b4420a7211 */ /* 0x000fe400078008ff */
[----:B------:R1:W2:Y:S02]  /*3470*/  LDG.E.U16 R184, [R6.64] ;  /* 0x0000000606b87981 */ /* 0x0002a4000c1e1500 */
[----:B------:R-:W-:Y:S02]  /*3480*/  LEA R116, R218, R43, 0x1 ;  /* 0x0000002bda747211 */ /* 0x000fe400078e08ff */
[----:B------:R-:W-:-:S03]  /*3490*/  LEA.HI.X.SX32 R11, R66, R181, 0x1, P0 ;  /* 0x000000b5420b7211 */ /* 0x000fc600000f0eff */
[----:B------:R-:W-:Y:S01]  /*34a0*/  IMAD R106, R218, 0x2, R116 ;  /* 0x00000002da6a7824 */ /* 0x000fe200078e0274 */
[-C--:B-1----:R-:W-:Y:S01]  /*34b0*/  LEA R6, P0, R68, R180.reuse, 0x1 ;  /* 0x000000b444067211 */ /* 0x082fe200078008ff */
[----:B------:R1:W2:Y:S01]  /*34c0*/  LDG.E.U16 R183, [R10.64] ;  /* 0x000000060ab77981 */ /* 0x0002a2000c1e1500 */
[----:B0-----:R-:W-:Y:S02]  /*34d0*/  LEA R8, P1, R42, R180, 0x1 ;  /* 0x000000b42a087211 */ /* 0x001fe400078208ff */
[-C--:B------:R-:W-:Y:S01]  /*34e0*/  LEA.HI.X.SX32 R7, R68, R181.reuse, 0x1, P0 ;  /* 0x000000b544077211 */ /* 0x080fe200000f0eff */
[----:B------:R-:W-:Y:S01]  /*34f0*/  IMAD R3, R218, 0x2, R106 ;  /* 0x00000002da037824 */ /* 0x000fe200078e026a */
[----:B------:R-:W-:-:S03]  /*3500*/  LEA.HI.X.SX32 R9, R42, R181, 0x1, P1 ;  /* 0x000000b52a097211 */ /* 0x000fc600008f0eff */
[----:B------:R0:W2:Y:S01]  /*3510*/  LDG.E.U16 R69, [R6.64] ;  /* 0x0000000606457981 */ /* 0x0000a2000c1e1500 */
[CC--:B-1----:R-:W-:Y:S02]  /*3520*/  LEA R10, P0, R33.reuse, R180.reuse, 0x1 ;  /* 0x000000b4210a7211 */ /* 0x0c2fe400078008ff */
[----:B------:R-:W-:Y:S01]  /*3530*/  LEA R118, R218, R3, 0x1 ;  /* 0x00000003da767211 */ /* 0x000fe200078e08ff */
[----:B------:R1:W2:Y:S01]  /*3540*/  LDG.E.U16 R68, [R8.64] ;  /* 0x0000000608447981 */ /* 0x0002a2000c1e1500 */
[----:B------:R-:W-:Y:S02]  /*3550*/  LEA.HI.X.SX32 R11, R33, R181, 0x1, P0 ;  /* 0x000000b5210b7211 */ /* 0x000fe400000f0eff */
[----:B0-----:R-:W-:-:S03]  /*3560*/  LEA R6, P0, R43, R180, 0x1 ;  /* 0x000000b42b067211 */ /* 0x001fc600078008ff */
[----:B------:R0:W2:Y:S01]  /*3570*/  LDG.E.U16 R33, [R10.64] ;  /* 0x000000060a217981 */ /* 0x0000a2000c1e1500 */
[----:B------:R-:W-:Y:S02]  /*3580*/  LEA.HI.X.SX32 R7, R43, R181, 0x1, P0 ;  /* 0x000000b52b077211 */ /* 0x000fe400000f0eff */
[----:B-1----:R-:W-:-:S03]  /*3590*/  LEA R8, P0, R41, R180, 0x1 ;  /* 0x000000b429087211 */ /* 0x002fc600078008ff */
[----:B------:R1:W2:Y:S01]  /*35a0*/  LDG.E.U16 R67, [R6.64] ;  /* 0x0000000606437981 */ /* 0x0002a2000c1e1500 */
[C---:B0-----:R-:W-:Y:S02]  /*35b0*/  LEA R10, P1, R118.reuse, R180, 0x1 ;  /* 0x000000b4760a7211 */ /* 0x041fe400078208ff */
[-C--:B------:R-:W-:Y:S02]  /*35c0*/  LEA.HI.X.SX32 R9, R41, R181.reuse, 0x1, P0 ;  /* 0x000000b529097211 */ /* 0x080fe400000f0eff */
[----:B------:R-:W-:-:S03]  /*35d0*/  LEA.HI.X.SX32 R11, R118, R181, 0x1, P1 ;  /* 0x000000b5760b7211 */ /* 0x000fc600008f0eff */
[----:B------:R0:W2:Y:S01]  /*35e0*/  LDG.E.U16 R46, [R8.64] ;  /* 0x00000006082e7981 */ /* 0x0000a2000c1e1500 */
[----:B-1----:R-:W-:-:S03]  /*35f0*/  LEA R6, P0, R40, R180, 0x1 ;  /* 0x000000b428067211 */ /* 0x002fc600078008ff */
[----:B------:R1:W2:Y:S01]  /*3600*/  LDG.E.U16 R66, [R10.64] ;  /* 0x000000060a427981 */ /* 0x0002a2000c1e1500 */
[-C--:B------:R-:W-:Y:S02]  /*3610*/  LEA.HI.X.SX32 R7, R40, R181.reuse, 0x1, P0 ;  /* 0x000000b528077211 */ /* 0x080fe400000f0eff */
[CC--:B0-----:R-:W-:Y:S02]  /*3620*/  LEA R8, P0, R37.reuse, R180.reuse, 0x1 ;  /* 0x000000b425087211 */ /* 0x0c1fe400078008ff */
[CC--:B-1----:R-:W-:Y:S02]  /*3630*/  LEA R10, P1, R12.reuse, R180.reuse, 0x1 ;  /* 0x000000b40c0a7211 */ /* 0x0c2fe400078208ff */
[-C--:B------:R-:W-:Y:S02]  /*3640*/  LEA.HI.X.SX32 R9, R37, R181.reuse, 0x1, P0 ;  /* 0x000000b525097211 */ /* 0x080fe400000f0eff */
[----:B------:R-:W-:Y:S02]  /*3650*/  LEA.HI.X.SX32 R11, R12, R181, 0x1, P1 ;  /* 0x000000b50c0b7211 */ /* 0x000fe400008f0eff */
[----:B------:R0:W2:Y:S04]  /*3660*/  LDG.E.U16 R12, [R6.64] ;  /* 0x00000006060c7981 */ /* 0x0000a8000c1e1500 */
[----:B------:R1:W2:Y:S04]  /*3670*/  LDG.E.U16 R45, [R10.64] ;  /* 0x000000060a2d7981 */ /* 0x0002a8000c1e1500 */
[----:B------:R4:W2:Y:S01]  /*3680*/  LDG.E.U16 R44, [R8.64] ;  /* 0x00000006082c7981 */ /* 0x0008a2000c1e1500 */
[----:B0-----:R-:W-:-:S04]  /*3690*/  LEA R6, P1, R36, R180, 0x1 ;  /* 0x000000b424067211 */ /* 0x001fc800078208ff */
[-C--:B------:R-:W-:Y:S02]  /*36a0*/  LEA.HI.X.SX32 R7, R36, R181.reuse, 0x1, P1 ;  /* 0x000000b524077211 */ /* 0x080fe400008f0eff */
[-C--:B-1----:R-:W-:Y:S02]  /*36b0*/  LEA R10, P0, R4, R180.reuse, 0x1 ;  /* 0x000000b4040a7211 */ /* 0x082fe400078008ff */
[-C--:B----4-:R-:W-:Y:S01]  /*36c0*/  LEA R8, P1, R34, R180.reuse, 0x1 ;  /* 0x000000b422087211 */ /* 0x090fe200078208ff */
[----:B------:R0:W4:Y:S01]  /*36d0*/  LDG.E.U16 R43, [R6.64] ;  /* 0x00000006062b7981 */ /* 0x000122000c1e1500 */
[-C--:B------:R-:W-:Y:S02]  /*36e0*/  LEA.HI.X.SX32 R11, R4, R181.reuse, 0x1, P0 ;  /* 0x000000b5040b7211 */ /* 0x080fe400000f0eff */
[----:B------:R-:W-:Y:S02]  /*36f0*/  LEA.HI.X.SX32 R9, R34, R181, 0x1, P1 ;  /* 0x000000b522097211 */ /* 0x000fe400008f0eff */
[-C--:B------:R-:W-:Y:S01]  /*3700*/  LEA R34, P1, R38, R180.reuse, 0x1 ;  /* 0x000000b426227211 */ /* 0x080fe200078208ff */
[----:B------:R1:W2:Y:S01]  /*3710*/  LDG.E.U16 R42, [R10.64] ;  /* 0x000000060a2a7981 */ /* 0x0002a2000c1e1500 */
[----:B0-----:R-:W-:-:S03]  /*3720*/  LEA R6, P0, R35, R180, 0x1 ;  /* 0x000000b423067211 */ /* 0x001fc600078008ff */
[----:B------:R0:W2:Y:S01]  /*3730*/  LDG.E.U16 R41, [R8.64] ;  /* 0x0000000608297981 */ /* 0x0000a2000c1e1500 */
[-C--:B------:R-:W-:Y:S02]  /*3740*/  LEA.HI.X.SX32 R7, R35, R181.reuse, 0x1, P0 ;  /* 0x000000b523077211 */ /* 0x080fe400000f0eff */
[----:B------:R-:W-:Y:S02]  /*3750*/  LEA.HI.X.SX32 R35, R38, R181, 0x1, P1 ;  /* 0x000000b526237211 */ /* 0x000fe400008f0eff */
[-C--:B-1----:R-:W-:Y:S01]  /*3760*/  LEA R10, P1, R108, R180.reuse, 0x1 ;  /* 0x000000b46c0a7211 */ /* 0x082fe200078208ff */
[----:B------:R1:W2:Y:S01]  /*3770*/  LDG.E.U16 R40, [R6.64] ;  /* 0x0000000606287981 */ /* 0x0002a2000c1e1500 */
[----:B0-----:R-:W-:-:S04]  /*3780*/  LEA R8, P0, R39, R180, 0x1 ;  /* 0x000000b427087211 */ /* 0x001fc800078008ff */
[-C--:B------:R-:W-:Y:S02]  /*3790*/  LEA.HI.X.SX32 R9, R39, R181.reuse, 0x1, P0 ;  /* 0x000000b527097211 */ /* 0x080fe400000f0eff */
[-C--:B------:R-:W-:Y:S01]  /*37a0*/  LEA.HI.X.SX32 R11, R108, R181.reuse, 0x1, P1 ;  /* 0x000000b56c0b7211 */ /* 0x080fe200008f0eff */
[----:B------:R-:W-:Y:S01]  /*37b0*/  IMAD R118, R218, 0x2, R118 ;  /* 0x00000002da767824 */ /* 0x000fe200078e0276 */
[CC--:B-1----:R-:W-:Y:S01]  /*37c0*/  LEA R6, P0, R110.reuse, R180.reuse, 0x1 ;  /* 0x000000b46e067211 */ /* 0x0c2fe200078008ff */
[----:B------:R0:W2:Y:S03]  /*37d0*/  LDG.E.U16 R38, [R8.64] ;  /* 0x0000000608267981 */ /* 0x0000a6000c1e1500 */
[----:B------:R-:W-:Y:S01]  /*37e0*/  LEA.HI.X.SX32 R7, R110, R181, 0x1, P0 ;  /* 0x000000b56e077211 */ /* 0x000fe200000f0eff */
[----:B------:R1:W2:Y:S04]  /*37f0*/  LDG.E.U16 R37, [R10.64] ;  /* 0x000000060a257981 */ /* 0x0002a8000c1e1500 */
[----:B------:R5:W2:Y:S01]  /*3800*/  LDG.E.U16 R36, [R6.64] ;  /* 0x0000000606247981 */ /* 0x000aa2000c1e1500 */
[----:B0-----:R-:W-:-:S03]  /*3810*/  LEA R8, P0, R112, R180, 0x1 ;  /* 0x000000b470087211 */ /* 0x001fc600078008ff */
[----:B------:R0:W2:Y:S01]  /*3820*/  LDG.E.U16 R39, [R34.64] ;  /* 0x0000000622277981 */ /* 0x0000a2000c1e1500 */
[-C--:B-1----:R-:W-:Y:S02]  /*3830*/  LEA R10, P1, R114, R180.reuse, 0x1 ;  /* 0x000000b4720a7211 */ /* 0x082fe400078208ff */
[-C--:B------:R-:W-:Y:S02]  /*3840*/  LEA.HI.X.SX32 R9, R112, R181.reuse, 0x1, P0 ;  /* 0x000000b570097211 */ /* 0x080fe400000f0eff */
[----:B-----5:R-:W-:Y:S02]  /*3850*/  LEA R6, P0, R116, R180, 0x1 ;  /* 0x000000b474067211 */ /* 0x020fe400078008ff */
[-C--:B------:R-:W-:Y:S01]  /*3860*/  LEA.HI.X.SX32 R11, R114, R181.reuse, 0x1, P1 ;  /* 0x000000b5720b7211 */ /* 0x080fe200008f0eff */
[----:B------:R1:W3:Y:S01]  /*3870*/  LDG.E.U16 R4, [R8.64] ;  /* 0x0000000608047981 */ /* 0x0002e2000c1e1500 */
[----:B------:R-:W-:-:S03]  /*3880*/  LEA.HI.X.SX32 R7, R116, R181, 0x1, P0 ;  /* 0x000000b574077211 */ /* 0x000fc600000f0eff */
[----:B0-----:R0:W2:Y:S04]  /*3890*/  LDG.E.U16 R35, [R10.64] ;  /* 0x000000060a237981 */ /* 0x0010a8000c1e1500 */
[----:B------:R0:W2:Y:S01]  /*38a0*/  LDG.E.U16 R34, [R6.64] ;  /* 0x0000000606227981 */ /* 0x0000a2000c1e1500 */
[-C--:B-1----:R-:W-:Y:S02]  /*38b0*/  LEA R8, P1, R118, R180.reuse, 0x1 ;  /* 0x000000b476087211 */ /* 0x082fe400078208ff */
[-C--:B0-----:R-:W-:Y:S02]  /*38c0*/  LEA R10, P0, R32, R180.reuse, 0x1 ;  /* 0x000000b4200a7211 */ /* 0x081fe400078008ff */
[----:B------:R-:W-:Y:S02]  /*38d0*/  LEA.HI.X.SX32 R9, R118, R181, 0x1, P1 ;  /* 0x000000b576097211 */ /* 0x000fe400008f0eff */
[----:B------:R-:W-:-:S02]  /*38e0*/  LEA R6, P1, R72, R180, 0x1 ;  /* 0x000000b448067211 */ /* 0x000fc400078208ff */
[-C--:B------:R-:W-:Y:S02]  /*38f0*/  LEA.HI.X.SX32 R11, R32, R181.reuse, 0x1, P0 ;  /* 0x000000b5200b7211 */ /* 0x080fe400000f0eff */
[----:B------:R0:W2:Y:S01]  /*3900*/  LDG.E.U16 R32, [R8.64] ;  /* 0x0000000608207981 */ /* 0x0000a2000c1e1500 */
[----:B------:R-:W-:Y:S02]  /*3910*/  LEA.HI.X.SX32 R7, R72, R181, 0x1, P1 ;  /* 0x000000b548077211 */ /* 0x000fe400008f0eff */
[-C--:B------:R-:W-:Y:S01]  /*3920*/  LEA R72, P1, R70, R180.reuse, 0x1 ;  /* 0x000000b446487211 */ /* 0x080fe200078208ff */
[----:B------:R1:W2:Y:S01]  /*3930*/  LDG.E.U16 R11, [R10.64] ;  /* 0x000000060a0b7981 */ /* 0x0002a2000c1e1500 */
[----:B0-----:R-:W-:-:S04]  /*3940*/  LEA R8, P0, R73, R180, 0x1 ;  /* 0x000000b449087211 */ /* 0x001fc800078008ff */
[-C--:B------:R-:W-:Y:S01]  /*3950*/  LEA.HI.X.SX32 R9, R73, R181.reuse, 0x1, P0 ;  /* 0x000000b549097211 */ /* 0x080fe200000f0eff */
[----:B-1----:R0:W2:Y:S01]  /*3960*/  LDG.E.U16 R10, [R6.64] ;  /* 0x00000006060a7981 */ /* 0x0020a2000c1e1500 */
[-C--:B------:R-:W-:Y:S02]  /*3970*/  LEA.HI.X.SX32 R73, R70, R181.reuse, 0x1, P1 ;  /* 0x000000b546497211 */ /* 0x080fe400008f0eff */
[CC--:B------:R-:W-:Y:S02]  /*3980*/  LEA R70, P1, R71.reuse, R180.reuse, 0x1 ;  /* 0x000000b447467211 */ /* 0x0c0fe400078208ff */
[----:B------:R1:W2:Y:S01]  /*3990*/  LDG.E.U16 R9, [R8.64] ;  /* 0x0000000608097981 */ /* 0x0002a2000c1e1500 */
[CC--:B0-----:R-:W-:Y:S02]  /*39a0*/  LEA R6, P0, R100.reuse, R180.reuse, 0x1 ;  /* 0x000000b464067211 */ /* 0x0c1fe400078008ff */
[-C--:B------:R-:W-:Y:S02]  /*39b0*/  LEA.HI.X.SX32 R71, R71, R181.reuse, 0x1, P1 ;  /* 0x000000b547477211 */ /* 0x080fe400008f0eff */
[----:B------:R-:W-:Y:S01]  /*39c0*/  LEA.HI.X.SX32 R7, R100, R181, 0x1, P0 ;  /* 0x000000b564077211 */ /* 0x000fe200000f0eff */
[----:B-1----:R0:W2:Y:S05]  /*39d0*/  LDG.E.U16 R8, [R72.64] ;  /* 0x0000000648087981 */ /* 0x0020aa000c1e1500 */
[----:B------:R1:W2:Y:S01]  /*39e0*/  LDG.E.U16 R7, [R6.64] ;  /* 0x0000000606077981 */ /* 0x0002a2000c1e1500 */
[----:B0-----:R-:W-:-:S04]  /*39f0*/  LEA R72, P0, R96, R180, 0x1 ;  /* 0x000000b460487211 */ /* 0x001fc800078008ff */
[----:B------:R-:W-:Y:S01]  /*3a00*/  LEA.HI.X.SX32 R73, R96, R181, 0x1, P0 ;  /* 0x000000b560497211 */ /* 0x000fe200000f0eff */
[----:B-1----:R0:W2:Y:S01]  /*3a10*/  LDG.E.U16 R6, [R70.64] ;  /* 0x0000000646067981 */ /* 0x0020a2000c1e1500 */
[-C--:B------:R-:W-:Y:S01]  /*3a20*/  LEA R212, P1, R75, R180.reuse, 0x1 ;  /* 0x000000b44bd47211 */ /* 0x080fe200078208ff */
[----:B------:R-:W-:Y:S02]  /*3a30*/  IMAD R118, R218, 0x2, R118 ;  /* 0x00000002da767824 */ /* 0x000fe400078e0276 */
[----:B------:R1:W2:Y:S01]  /*3a40*/  LDG.E.U16 R211, [R72.64] ;  /* 0x0000000648d37981 */ /* 0x0002a2000c1e1500 */
[----:B0-----:R-:W-:-:S04]  /*3a50*/  LEA R70, P0, R74, R180, 0x1 ;  /* 0x000000b44a467211 */ /* 0x001fc800078008ff */
[-C--:B------:R-:W-:Y:S02]  /*3a60*/  LEA.HI.X.SX32 R71, R74, R181.reuse, 0x1, P0 ;  /* 0x000000b54a477211 */ /* 0x080fe400000f0eff */
[CC--:B------:R-:W-:Y:S02]  /*3a70*/  LEA R74, P0, R102.reuse, R180.reuse, 0x1 ;  /* 0x000000b4664a7211 */ /* 0x0c0fe400078008ff */
[-C--:B------:R-:W-:Y:S02]  /*3a80*/  LEA.HI.X.SX32 R213, R75, R181.reuse, 0x1, P1 ;  /* 0x000000b54bd57211 */ /* 0x080fe400008f0eff */
[----:B------:R-:W-:Y:S02]  /*3a90*/  LEA.HI.X.SX32 R75, R102, R181, 0x1, P0 ;  /* 0x000000b5664b7211 */ /* 0x000fe400000f0eff */
[-C--:B------:R-:W-:Y:S01]  /*3aa0*/  LEA R216, P0, R104, R180.reuse, 0x1 ;  /* 0x000000b468d87211 */ /* 0x080fe200078008ff */
[----:B------:R0:W2:Y:S01]  /*3ab0*/  LDG.E.U16 R212, [R212.64] ;  /* 0x00000006d4d47981 */ /* 0x0000a2000c1e1500 */
[----:B------:R-:W-:-:S02]  /*3ac0*/  LEA R214, P1, R98, R180, 0x1 ;  /* 0x000000b462d67211 */ /* 0x000fc400078208ff */
[-C--:B------:R-:W-:Y:S02]  /*3ad0*/  LEA.HI.X.SX32 R217, R104, R181.reuse, 0x1, P0 ;  /* 0x000000b568d97211 */ /* 0x080fe400000f0eff */
[-C--:B------:R-:W-:Y:S02]  /*3ae0*/  LEA.HI.X.SX32 R215, R98, R181.reuse, 0x1, P1 ;  /* 0x000000b562d77211 */ /* 0x080fe400008f0eff */
[C---:B-1----:R-:W-:Y:S01]  /*3af0*/  LEA R72, P1, R106.reuse, R180, 0x1 ;  /* 0x000000b46a487211 */ /* 0x042fe200078208ff */
[----:B------:R1:W2:Y:S04]  /*3b00*/  LDG.E.U16 R216, [R216.64] ;  /* 0x00000006d8d87981 */ /* 0x0002a8000c1e1500 */
[----:B0-----:R0:W2:Y:S01]  /*3b10*/  LDG.E.U16 R213, [R70.64] ;  /* 0x0000000646d57981 */ /* 0x0010a2000c1e1500 */
[----:B------:R-:W-:-:S03]  /*3b20*/  LEA.HI.X.SX32 R73, R106, R181, 0x1, P1 ;  /* 0x000000b56a497211 */ /* 0x000fc600008f0eff */
[----:B------:R0:W2:Y:S04]  /*3b30*/  LDG.E.U16 R214, [R214.64] ;  /* 0x00000006d6d67981 */ /* 0x0000a8000c1e1500 */
[----:B-1----:R1:W2:Y:S01]  /*3b40*/  LDG.E.U16 R217, [R72.64] ;  /* 0x0000000648d97981 */ /* 0x0022a2000c1e1500 */
[----:B0-----:R-:W-:-:S04]  /*3b50*/  LEA R70, P0, R118, R180, 0x1 ;  /* 0x000000b476467211 */ /* 0x001fc800078008ff */
[----:B------:R-:W-:Y:S01]  /*3b60*/  LEA.HI.X.SX32 R71, R118, R181, 0x1, P0 ;  /* 0x000000b576477211 */ /* 0x000fe200000f0eff */
[----:B------:R0:W2:Y:S04]  /*3b70*/  LDG.E.U16 R215, [R74.64] ;  /* 0x000000064ad77981 */ /* 0x0000a8000c1e1500 */
[----:B------:R0:W2:Y:S01]  /*3b80*/  LDG.E.U16 R219, [R70.64] ;  /* 0x0000000646db7981 */ /* 0x0000a2000c1e1500 */
[----:B-1----:R-:W-:-:S04]  /*3b90*/  LEA R72, P1, R76, R180, 0x1 ;  /* 0x000000b44c487211 */ /* 0x002fc800078208ff */
[-C--:B------:R-:W-:Y:S02]  /*3ba0*/  LEA.HI.X.SX32 R73, R76, R181.reuse, 0x1, P1 ;  /* 0x000000b54c497211 */ /* 0x080fe400008f0eff */
[CC--:B0-----:R-:W-:Y:S01]  /*3bb0*/  LEA R70, P0, R78.reuse, R180.reuse, 0x1 ;  /* 0x000000b44e467211 */ /* 0x0c1fe200078008ff */
[----:B------:R0:W-:Y:S01]  /*3bc0*/  STS.U16 [R5+0x2800], R80 ;  /* 0x0028005005007388 */ /* 0x0001e20000000400 */
[-C--:B------:R-:W-:Y:S02]  /*3bd0*/  LEA R76, P1, R79, R180.reuse, 0x1 ;  /* 0x000000b44f4c7211 */ /* 0x080fe400078208ff */
[----:B------:R-:W-:Y:S02]  /*3be0*/  LEA.HI.X.SX32 R71, R78, R181, 0x1, P0 ;  /* 0x000000b54e477211 */ /* 0x000fe400000f0eff */
[-C--:B------:R-:W-:Y:S02]  /*3bf0*/  LEA R74, P0, R77, R180.reuse, 0x1 ;  /* 0x000000b44d4a7211 */ /* 0x080fe400078008ff */
[----:B------:R-:W-:-:S02]  /*3c00*/  LEA R78, P2, R81, R180, 0x1 ;  /* 0x000000b4514e7211 */ /* 0x000fc400078408ff */
[-C--:B------:R-:W-:Y:S02]  /*3c10*/  LEA.HI.X.SX32 R75, R77, R181.reuse, 0x1, P0 ;  /* 0x000000b54d4b7211 */ /* 0x080fe400000f0eff */
[CC--:B0-----:R-:W-:Y:S02]  /*3c20*/  LEA R80, P3, R82.reuse, R180.reuse, 0x1 ;  /* 0x000000b452507211 */ /* 0x0c1fe400078608ff */
[-C--:B------:R-:W-:Y:S02]  /*3c30*/  LEA.HI.X.SX32 R77, R79, R181.reuse, 0x1, P1 ;  /* 0x000000b54f4d7211 */ /* 0x080fe400008f0eff */
[-C--:B------:R-:W-:Y:S01]  /*3c40*/  LEA.HI.X.SX32 R79, R81, R181.reuse, 0x1, P2 ;  /* 0x000000b5514f7211 */ /* 0x080fe200010f0eff */
[----:B------:R0:W-:Y:S01]  /*3c50*/  STS.U16 [R5+0x3000], R84 ;  /* 0x0030005405007388 */ /* 0x0001e20000000400 */
[-C--:B------:R-:W-:Y:S02]  /*3c60*/  LEA.HI.X.SX32 R81, R82, R181.reuse, 0x1, P3 ;  /* 0x000000b552517211 */ /* 0x080fe400018f0eff */
[C---:B------:R-:W-:Y:S01]  /*3c70*/  LEA R82, P0, R83.reuse, R180, 0x1 ;  /* 0x000000b453527211 */ /* 0x040fe200078008ff */
[----:B------:R1:W-:Y:S03]  /*3c80*/  STS.U16 [R5+0x2000], R86 ;  /* 0x0020005605007388 */ /* 0x0003e60000000400 */
[----:B------:R-:W-:-:S02]  /*3c90*/  LEA.HI.X.SX32 R83, R83, R181, 0x1, P0 ;  /* 0x000000b553537211 */ /* 0x000fc400000f0eff */
[-C--:B0-----:R-:W-:Y:S01]  /*3ca0*/  LEA R84, P1, R85, R180.reuse, 0x1 ;  /* 0x000000b455547211 */ /* 0x081fe200078208ff */
[----:B------:R0:W-:Y:S01]  /*3cb0*/  STS.U16 [R5+0x1800], R90 ;  /* 0x0018005a05007388 */ /* 0x0001e20000000400 */
[----:B-1----:R-:W-:-:S03]  /*3cc0*/  LEA R86, P2, R87, R180, 0x1 ;  /* 0x000000b457567211 */ /* 0x002fc600078408ff */
[----:B------:R1:W-:Y:S01]  /*3cd0*/  STS.U16 [R5+0x1000], R92 ;  /* 0x0010005c05007388 */ /* 0x0003e20000000400 */
[-C--:B------:R-:W-:Y:S02]  /*3ce0*/  LEA.HI.X.SX32 R85, R85, R181.reuse, 0x1, P1 ;  /* 0x000000b555557211 */ /* 0x080fe400008f0eff */
[-C--:B------:R-:W-:Y:S01]  /*3cf0*/  LEA.HI.X.SX32 R87, R87, R181.reuse, 0x1, P2 ;  /* 0x000000b557577211 */ /* 0x080fe200010f0eff */
[----:B------:R3:W-:Y:S01]  /*3d00*/  STS.U16 [R5+0x800], R94 ;  /* 0x0008005e05007388 */ /* 0x0007e20000000400 */
[-C--:B0-----:R-:W-:Y:S02]  /*3d10*/  LEA R90, P0, R91, R180.reuse, 0x1 ;  /* 0x000000b45b5a7211 */ /* 0x081fe400078008ff */
[-C--:B-1----:R-:W-:Y:S02]  /*3d20*/  LEA R92, P1, R93, R180.reuse, 0x1 ;  /* 0x000000b45d5c7211 */ /* 0x082fe400078208ff */
[----:B------:R-:W-:Y:S02]  /*3d30*/  LEA.HI.X.SX32 R91, R91, R181, 0x1, P0 ;  /* 0x000000b55b5b7211 */ /* 0x000fe400000f0eff */
[----:B---3--:R-:W-:-:S02]  /*3d40*/  LEA R94, P2, R95, R180, 0x1 ;  /* 0x000000b45f5e7211 */ /* 0x008fc400078408ff */
[-C--:B------:R-:W-:Y:S02]  /*3d50*/  LEA.HI.X.SX32 R93, R93, R181.reuse, 0x1, P1 ;  /* 0x000000b55d5d7211 */ /* 0x080fe400008f0eff */
[-C--:B------:R-:W-:Y:S02]  /*3d60*/  LEA R98, P0, R99, R180.reuse, 0x1 ;  /* 0x000000b463627211 */ /* 0x080fe400078008ff */
[-C--:B------:R-:W-:Y:S02]  /*3d70*/  LEA.HI.X.SX32 R95, R95, R181.reuse, 0x1, P2 ;  /* 0x000000b55f5f7211 */ /* 0x080fe400010f0eff */
[-C--:B------:R-:W-:Y:S02]  /*3d80*/  LEA R100, P1, R101, R180.reuse, 0x1 ;  /* 0x000000b465647211 */ /* 0x080fe400078208ff */
[----:B------:R-:W-:Y:S02]  /*3d90*/  LEA R102, P2, R103, R180, 0x1 ;  /* 0x000000b467667211 */ /* 0x000fe400078408ff */
[----:B------:R-:W-:-:S02]  /*3da0*/  LEA.HI.X.SX32 R99, R99, R181, 0x1, P0 ;  /* 0x000000b563637211 */ /* 0x000fc400000f0eff */
[-C--:B------:R-:W-:Y:S02]  /*3db0*/  LEA.HI.X.SX32 R101, R101, R181.reuse, 0x1, P1 ;  /* 0x000000b565657211 */ /* 0x080fe400008f0eff */
[-C--:B------:R-:W-:Y:S02]  /*3dc0*/  LEA R106, P0, R107, R180.reuse, 0x1 ;  /* 0x000000b46b6a7211 */ /* 0x080fe400078008ff */
[-C--:B------:R-:W-:Y:S02]  /*3dd0*/  LEA.HI.X.SX32 R103, R103, R181.reuse, 0x1, P2 ;  /* 0x000000b567677211 */ /* 0x080fe400010f0eff */
[-C--:B------:R-:W-:Y:S02]  /*3de0*/  LEA R108, P1, R109, R180.reuse, 0x1 ;  /* 0x000000b46d6c7211 */ /* 0x080fe400078208ff */
[----:B------:R-:W-:Y:S02]  /*3df0*/  LEA R110, P2, R111, R180, 0x1 ;  /* 0x000000b46f6e7211 */ /* 0x000fe400078408ff */
[----:B------:R-:W-:-:S02]  /*3e00*/  LEA.HI.X.SX32 R107, R107, R181, 0x1, P0 ;  /* 0x000000b56b6b7211 */ /* 0x000fc400000f0eff */
[-C--:B------:R-:W-:Y:S02]  /*3e10*/  LEA.HI.X.SX32 R109, R109, R181.reuse, 0x1, P1 ;  /* 0x000000b56d6d7211 */ /* 0x080fe400008f0eff */
[----:B------:R-:W-:Y:S02]  /*3e20*/  LEA R114, P0, R115, R180, 0x1 ;  /* 0x000000b473727211 */ /* 0x000fe400078008ff */
[----:B------:R-:W-:Y:S02]  /*3e30*/  LEA R218, R218, R118, 0x1 ;  /* 0x00000076dada7211 */ /* 0x000fe400078e08ff */
[----:B------:R-:W-:Y:S02]  /*3e40*/  LEA.HI.X.SX32 R111, R111, R181, 0x1, P2 ;  /* 0x000000b56f6f7211 */ /* 0x000fe400010f0eff */
[-C--:B------:R-:W-:Y:S02]  /*3e50*/  LEA R116, P1, R117, R180.reuse, 0x1 ;  /* 0x000000b475747211 */ /* 0x080fe400078208ff */
[----:B------:R-:W-:-:S02]  /*3e60*/  LEA R118, P2, R119, R180, 0x1 ;  /* 0x000000b477767211 */ /* 0x000fc400078408ff */
[-C--:B------:R-:W-:Y:S02]  /*3e70*/  LEA.HI.X.SX32 R115, R115, R181.reuse, 0x1, P0 ;  /* 0x000000b573737211 */ /* 0x080fe400000f0eff */
[-C--:B------:R-:W-:Y:S02]  /*3e80*/  LEA.HI.X.SX32 R117, R117, R181.reuse, 0x1, P1 ;  /* 0x000000b575757211 */ /* 0x080fe400008f0eff */
[-C--:B------:R-:W-:Y:S02]  /*3e90*/  LEA R122, P0, R123, R180.reuse, 0x1 ;  /* 0x000000b47b7a7211 */ /* 0x080fe400078008ff */
[----:B------:R-:W-:Y:S02]  /*3ea0*/  LEA.HI.X.SX32 R119, R119, R181, 0x1, P2 ;  /* 0x000000b577777211 */ /* 0x000fe400010f0eff */
[-C--:B------:R-:W-:Y:S02]  /*3eb0*/  LEA R124, P1, R125, R180.reuse, 0x1 ;  /* 0x000000b47d7c7211 */ /* 0x080fe400078208ff */
[----:B------:R-:W-:-:S02]  /*3ec0*/  LEA R126, P2, R127, R180, 0x1 ;  /* 0x000000b47f7e7211 */ /* 0x000fc400078408ff */
[-C--:B------:R-:W-:Y:S02]  /*3ed0*/  LEA.HI.X.SX32 R123, R123, R181.reuse, 0x1, P0 ;  /* 0x000000b57b7b7211 */ /* 0x080fe400000f0eff */
[-C--:B------:R-:W-:Y:S02]  /*3ee0*/  LEA.HI.X.SX32 R125, R125, R181.reuse, 0x1, P1 ;  /* 0x000000b57d7d7211 */ /* 0x080fe400008f0eff */
[-C--:B------:R-:W-:Y:S01]  /*3ef0*/  LEA R130, P0, R131, R180.reuse, 0x1 ;  /* 0x000000b483827211 */ /* 0x080fe200078008ff */
[----:B------:R0:W-:Y:S01]  /*3f00*/  STS.U16 [R5], R88 ;  /* 0x0000005805007388 */ /* 0x0001e20000000400 */
[----:B------:R-:W-:Y:S02]  /*3f10*/  LEA.HI.X.SX32 R127, R127, R181, 0x1, P2 ;  /* 0x000000b57f7f7211 */ /* 0x000fe400010f0eff */
[-C--:B------:R-:W-:Y:S02]  /*3f20*/  LEA R132, P1, R133, R180.reuse, 0x1 ;  /* 0x000000b485847211 */ /* 0x080fe400078208ff */
[----:B------:R-:W-:-:S02]  /*3f30*/  LEA R134, P2, R135, R180, 0x1 ;  /* 0x000000b487867211 */ /* 0x000fc400078408ff */
[-C--:B------:R-:W-:Y:S02]  /*3f40*/  LEA.HI.X.SX32 R131, R131, R181.reuse, 0x1, P0 ;  /* 0x000000b583837211 */ /* 0x080fe400000f0eff */
[-C--:B0-----:R-:W-:Y:S02]  /*3f50*/  LEA R88, P3, R89, R180.reuse, 0x1 ;  /* 0x000000b459587211 */ /* 0x081fe400078608ff */
[-C--:B------:R-:W-:Y:S02]  /*3f60*/  LEA.HI.X.SX32 R133, R133, R181.reuse, 0x1, P1 ;  /* 0x000000b585857211 */ /* 0x080fe400008f0eff */
[-C--:B------:R-:W-:Y:S02]  /*3f70*/  LEA R138, P0, R139, R180.reuse, 0x1 ;  /* 0x000000b48b8a7211 */ /* 0x080fe400078008ff */
[----:B------:R-:W-:Y:S02]  /*3f80*/  LEA.HI.X.SX32 R135, R135, R181, 0x1, P2 ;  /* 0x000000b587877211 */ /* 0x000fe400010f0eff */
[----:B------:R-:W-:-:S02]  /*3f90*/  LEA R140, P1, R141, R180, 0x1 ;  /* 0x000000b48d8c7211 */ /* 0x000fc400078208ff */
[-C--:B------:R-:W-:Y:S02]  /*3fa0*/  LEA.HI.X.SX32 R89, R89, R181.reuse, 0x1, P3 ;  /* 0x000000b559597211 */ /* 0x080fe400018f0eff */
[-C--:B------:R-:W-:Y:S02]  /*3fb0*/  LEA R142, P2, R143, R180.reuse, 0x1 ;  /* 0x000000b48f8e7211 */ /* 0x080fe400078408ff */
[-C--:B------:R-:W-:Y:S02]  /*3fc0*/  LEA R96, P3, R97, R180.reuse, 0x1 ;  /* 0x000000b461607211 */ /* 0x080fe400078608ff */
[-C--:B------:R-:W-:Y:S02]  /*3fd0*/  LEA.HI.X.SX32 R139, R139, R181.reuse, 0x1, P0 ;  /* 0x000000b58b8b7211 */ /* 0x080fe400000f0eff */
[----:B------:R-:W-:Y:S02]  /*3fe0*/  LEA.HI.X.SX32 R141, R141, R181, 0x1, P1 ;  /* 0x000000b58d8d7211 */ /* 0x000fe400008f0eff */
[----:B------:R-:W-:-:S02]  /*3ff0*/  LEA R144, P0, R145, R180, 0x1 ;  /* 0x000000b491907211 */ /* 0x000fc400078008ff */
        /* <DEDUP_REMOVED lines=10> */
[----:B------:R-:W-:Y:S02]  /*40a0*/  LEA.HI.X.SX32 R105, R105, R181, 0x1, P3 ;  /* 0x000000b569697211 */ /* 0x000fe400018f0eff */
[----:B------:R-:W-:-:S02]  /*40b0*/  LEA R154, P2, R155, R180, 0x1 ;  /* 0x000000b49b9a7211 */ /* 0x000fc400078408ff */
[-C--:B------:R-:W-:Y:S02]  /*40c0*/  LEA R112, P3, R113, R180.reuse, 0x1 ;  /* 0x000000b471707211 */ /* 0x080fe400078608ff */
[-C--:B------:R-:W-:Y:S02]  /*40d0*/  LEA.HI.X.SX32 R151, R151, R181.reuse, 0x1, P0 ;  /* 0x000000b597977211 */ /* 0x080fe400000f0eff */
        /* <DEDUP_REMOVED lines=29> */
[CC--:B------:R-:W-:Y:S02]  /*42b0*/  LEA R178, P2, R3.reuse, R180.reuse, 0x1 ;  /* 0x000000b403b27211 */ /* 0x0c0fe400078408ff */
[----:B------:R-:W-:Y:S02]  /*42c0*/  LEA R180, P3, R218, R180, 0x1 ;  /* 0x000000b4dab47211 */ /* 0x000fe400078608ff */
[-C--:B------:R-:W-:Y:S02]  /*42d0*/  LEA.HI.X.SX32 R175, R0, R181.reuse, 0x1, P0 ;  /* 0x000000b500af7211 */ /* 0x080fe400000f0eff */
[----:B------:R-:W3:Y:S01]  /*42e0*/  LDL.LU R0, [R1+0x8] ;  /* 0x0000080001007983 */ /* 0x000ee20000300800 */
[-C--:B------:R-:W-:Y:S02]  /*42f0*/  LEA.HI.X.SX32 R177, R2, R181.reuse, 0x1, P1 ;  /* 0x000000b502b17211 */ /* 0x080fe400008f0eff */
[-C--:B------:R-:W-:Y:S01]  /*4300*/  LEA.HI.X.SX32 R179, R3, R181.reuse, 0x1, P2 ;  /* 0x000000b503b37211 */ /* 0x080fe200010f0eff */
[----:B------:R-:W2:Y:S01]  /*4310*/  LDL.LU R2, [R1+0x14] ;  /* 0x0000140001027983 */ /* 0x000ea20000300800 */
[----:B------:R-:W-:-:S03]  /*4320*/  LEA.HI.X.SX32 R181, R218, R181, 0x1, P3 ;  /* 0x000000b5dab57211 */ /* 0x000fc600018f0eff */
[----:B------:R-:W2:Y:S04]  /*4330*/  LDL.LU R3, [R1+0x20] ;  /* 0x0000200001037983 */ /* 0x000ea80000300800 */
[----:B------:R-:W2:Y:S04]  /*4340*/  LDL.LU R218, [R1+0x2c] ;  /* 0x00002c0001da7983 */ /* 0x000ea80000300800 */
[----:B------:R0:W-:Y:S04]  /*4350*/  STS.U16 [R5+0x3800], R252 ;  /* 0x003800fc05007388 */ /* 0x0001e80000000400 */
[----:B0-----:R-:W2:Y:S04]  /*4360*/  LDL.LU R252, [R1+0x514] ;  /* 0x0005140001fc7983 */ /* 0x001ea80000300800 */
[----:B--2---:R0:W-:Y:S04]  /*4370*/  STS.U16 [R5+0x4000], R252 ;  /* 0x004000fc05007388 */ /* 0x0041e80000000400 */
        /* <DEDUP_REMOVED lines=13> */
[----:B------:R0:W-:Y:S04]  /*4450*/  STS.U16 [R5+0x7800], R218 ;  /* 0x007800da05007388 */ /* 0x0001e80000000400 */
[----:B------:R1:W-:Y:S04]  /*4460*/  STS.U16 [R5+0x8000], R3 ;  /* 0x0080000305007388 */ /* 0x0003e80000000400 */
[----:B------:R3:W-:Y:S04]  /*4470*/  STS.U16 [R5+0x8800], R2 ;  /* 0x0088000205007388 */ /* 0x0007e80000000400 */
[----:B0-----:R-:W4:Y:S04]  /*4480*/  LDL.LU R218, [R1+0x1c] ;  /* 0x00001c0001da7983 */ /* 0x001f280000300800 */
[----:B-1----:R-:W4:Y:S04]  /*4490*/  LDL.LU R3, [R1+0x10] ;  /* 0x0000100001037983 */ /* 0x002f280000300800 */
[----:B---3--:R-:W3:Y:S04]  /*44a0*/  LDL.LU R2, [R1+0x4] ;  /* 0x0000040001027983 */ /* 0x008ee80000300800 */
[----:B------:R-:W-:Y:S04]  /*44b0*/  STS.U16 [R5+0xa000], R249 ;  /* 0x00a000f905007388 */ /* 0x000fe80000000400 */
        /* <DEDUP_REMOVED lines=14> */
[----:B--2---:R0:W-:Y:S04]  /*45a0*/  STS.U16 [R5+0x9800], R252 ;  /* 0x009800fc05007388 */ /* 0x0041e80000000400 */
[----:B0-----:R-:W2:Y:S04]  /*45b0*/  LDL.LU R252, [R1+0x28] ;  /* 0x0000280001fc7983 */ /* 0x001ea80000300800 */
[----:B------:R-:W3:Y:S04]  /*45c0*/  LDL.LU R249, [R1+0x34] ;  /* 0x0000340001f97983 */ /* 0x000ee80000300800 */
        /* <DEDUP_REMOVED lines=14> */
[----:B------:R0:W-:Y:S04]  /*46b0*/  STS.U16 [R5+0x9000], R0 ;  /* 0x0090000005007388 */ /* 0x0001e80000000400 */
[----:B------:R1:W-:Y:S01]  /*46c0*/  STS.U16 [R5+0x11800], R205 ;  /* 0x011800cd05007388 */ /* 0x0003e20000000400 */
[----:B0-----:R-:W-:-:S03]  /*46d0*/  LOP3.LUT R0, R5, 0x20, RZ, 0x3c, !PT ;  /* 0x0000002005007812 */ /* 0x001fc600078e3cff */
        /* <DEDUP_REMOVED lines=28> */
[----:B-1----:R-:W5:Y:S04]  /*48a0*/  LDL.LU R205, [R1+0xe0] ;  /* 0x0000e00001cd7983 */ /* 0x002f680000300800 */
[----:B----4-:R-:W-:Y:S04]  /*48b0*/  STS.U16 [R0+0x8200], R218 ;  /* 0x008200da00007388 */ /* 0x010fe80000000400 */
[----:B------:R-:W-:Y:S04]  /*48c0*/  STS.U16 [R0+0x8a00], R3 ;  /* 0x008a000300007388 */ /* 0x000fe80000000400 */
[----:B--2---:R-:W-:Y:S04]  /*48d0*/  STS.U16 [R0+0x7a00], R252 ;  /* 0x007a00fc00007388 */ /* 0x004fe80000000400 */
[----:B---3--:R-:W-:Y:S04]  /*48e0*/  STS.U16 [R0+0x7200], R249 ;  /* 0x007200f900007388 */ /* 0x008fe80000000400 */
        /* <DEDUP_REMOVED lines=13> */
[----:B------:R0:W-:Y:S04]  /*49c0*/  STS.U16 [R0+0x200], R206 ;  /* 0x000200ce00007388 */ /* 0x0001e80000000400 */
[----:B0-----:R-:W2:Y:S04]  /*49d0*/  LDL.LU R206, [R1+0xd4] ;  /* 0x0000d40001ce7983 */ /* 0x001ea80000300800 */
[----:B------:R-:W3:Y:S04]  /*49e0*/  LDL.LU R207, [R1+0xc8] ;  /* 0x0000c80001cf7983 */ /* 0x000ee80000300800 */
[----:B------:R-:W4:Y:S04]  /*49f0*/  LDL.LU R208, [R1+0xbc] ;  /* 0x0000bc0001d07983 */ /* 0x000f280000300800 */
[----:B------:R-:W2:Y:S04]  /*4a00*/  LDL.LU R209, [R1+0xb0] ;  /* 0x0000b00001d17983 */ /* 0x000ea80000300800 */
[----:B------:R-:W2:Y:S04]  /*4a10*/  LDL.LU R210, [R1+0xa4] ;  /* 0x0000a40001d27983 */ /* 0x000ea80000300800 */
[----:B------:R-:W2:Y:S04]  /*4a20*/  LDL.LU R222, [R1+0x98] ;  /* 0x0000980001de7983 */ /* 0x000ea80000300800 */
[----:B------:R-:W2:Y:S04]  /*4a30*/  LDL.LU R225, [R1+0x88] ;  /* 0x0000880001e17983 */ /* 0x000ea80000300800 */
[----:B------:R-:W2:Y:S04]  /*4a40*/  LDL.LU R228, [R1+0x78] ;  /* 0x0000780001e47983 */ /* 0x000ea80000300800 */
[----:B------:R-:W2:Y:S04]  /*4a50*/  LDL.LU R231, [R1+0x6c] ;  /* 0x00006c0001e77983 */ /* 0x000ea80000300800 */
[----:B------:R-:W2:Y:S04]  /*4a60*/  LDL.LU R234, [R1+0x60] ;  /* 0x0000600001ea7983 */ /* 0x000ea80000300800 */
[----:B------:R-:W2:Y:S04]  /*4a70*/  LDL.LU R237, [R1+0x54] ;  /* 0x0000540001ed7983 */ /* 0x000ea80000300800 */
[----:B------:R-:W3:Y:S04]  /*4a80*/  LDL.LU R240, [R1+0x48] ;  /* 0x0000480001f07983 */ /* 0x000ee80000300800 */
[----:B------:R-:W4:Y:S04]  /*4a90*/  LDL.LU R243, [R1+0x3c] ;  /* 0x00003c0001f37983 */ /* 0x000f280000300800 */
[----:B------:R-:W5:Y:S04]  /*4aa0*/  LDL.LU R246, [R1+0x30] ;  /* 0x0000300001f67983 */ /* 0x000f680000300800 */
[----:B------:R-:W5:Y:S04]  /*4ab0*/  LDL.LU R249, [R1+0x24] ;  /* 0x0000240001f97983 */ /* 0x000f680000300800 */
[----:B------:R-:W5:Y:S04]  /*4ac0*/  LDL.LU R252, [R1+0x18] ;  /* 0x0000180001fc7983 */ /* 0x000f680000300800 */
[----:B------:R-:W5:Y:S04]  /*4ad0*/  LDL.LU R218, [R1+0xc] ;  /* 0x00000c0001da7983 */ /* 0x000f680000300800 */
[----:B------:R-:W5:Y:S04]  /*4ae0*/  LDL.LU R3, [R1] ;  /* 0x0000000001037983 */ /* 0x000f680000300800 */
[----:B------:R0:W-:Y:S04]  /*4af0*/  STS.U16 [R0+0x9200], R2 ;  /* 0x0092000200007388 */ /* 0x0001e80000000400 */
[----:B------:R-:W-:Y:S01]  /*4b00*/  STS.U16 [R0+0x9a00], R251 ;  /* 0x009a00fb00007388 */ /* 0x000fe20000000400 */
        /* <DEDUP_REMOVED lines=46> */
[----:B---3--:R1:W-:Y:S04]  /*4df0*/  STS.U16 [R2+0x6400], R240 ;  /* 0x006400f002007388 */ /* 0x0083e80000000400 */
[----:B----4-:R2:W-:Y:S04]  /*4e00*/  STS.U16 [R2+0x6c00], R243 ;  /* 0x006c00f302007388 */ /* 0x0105e80000000400 */
[----:B0-----:R-:W3:Y:S04]  /*4e10*/  LDL.LU R237, [R1+0xdc] ;  /* 0x0000dc0001ed7983 */ /* 0x001ee80000300800 */
[----:B-1----:R-:W4:Y:S04]  /*4e20*/  LDL.LU R240, [R1+0xd0] ;  /* 0x0000d00001f07983 */ /* 0x002f280000300800 */
[----:B-----5:R0:W-:Y:S04]  /*4e30*/  STS.U16 [R2+0x7400], R246 ;  /* 0x007400f602007388 */ /* 0x0201e80000000400 */
[----:B--2---:R-:W2:Y:S04]  /*4e40*/  LDL.LU R243, [R1+0xc4] ;  /* 0x0000c40001f37983 */ /* 0x004ea80000300800 */
[----:B------:R1:W-:Y:S04]  /*4e50*/  STS.U16 [R2+0x7c00], R249 ;  /* 0x007c00f902007388 */ /* 0x0003e80000000400 */
[----:B0-----:R-:W5:Y:S04]  /*4e60*/  LDL.LU R246, [R1+0xb8] ;  /* 0x0000b80001f67983 */ /* 0x001f680000300800 */
[----:B------:R0:W-:Y:S04]  /*4e70*/  STS.U16 [R2+0x8400], R252 ;  /* 0x008400fc02007388 */ /* 0x0001e80000000400 */
[----:B-1----:R-:W5:Y:S04]  /*4e80*/  LDL.LU R249, [R1+0xac] ;  /* 0x0000ac0001f97983 */ /* 0x002f680000300800 */
[----:B------:R1:W-:Y:S04]  /*4e90*/  STS.U16 [R2+0x8c00], R218 ;  /* 0x008c00da02007388 */ /* 0x0003e80000000400 */
[----:B0-----:R-:W5:Y:S04]  /*4ea0*/  LDL.LU R252, [R1+0xa0] ;  /* 0x0000a00001fc7983 */ /* 0x001f680000300800 */
[----:B------:R0:W-:Y:S04]  /*4eb0*/  STS.U16 [R2+0x9400], R3 ;  /* 0x0094000302007388 */ /* 0x0001e80000000400 */
[----:B-1----:R-:W5:Y:S04]  /*4ec0*/  LDL.LU R218, [R1+0x94] ;  /* 0x0000940001da7983 */ /* 0x002f680000300800 */
[----:B0-----:R-:W5:Y:S01]  /*4ed0*/  LDL.LU R3, [R1+0x84] ;  /* 0x0000840001037983 */ /* 0x001f620000300800 */
[----:B------:R-:W-:-:S03]  /*4ee0*/  LOP3.LUT R5, R5, 0x60, RZ, 0x3c, !PT ;  /* 0x0000006005057812 */ /* 0x000fc600078e3cff */
        /* <DEDUP_REMOVED lines=56> */
[----:B---3--:R-:W-:Y:S04]  /*5270*/  STS.U16 [R5+0x600], R237 ;  /* 0x000600ed05007388 */ /* 0x008fe80000000400 */
[----:B----4-:R-:W-:Y:S04]  /*5280*/  STS.U16 [R5+0xe00], R240 ;  /* 0x000e00f005007388 */ /* 0x010fe80000000400 */
[----:B--2---:R-:W-:Y:S04]  /*5290*/  STS.U16 [R5+0x1600], R243 ;  /* 0x001600f305007388 */ /* 0x004fe80000000400 */
[----:B-----5:R-:W-:Y:S04]  /*52a0*/  STS.U16 [R5+0x1e00], R246 ;  /* 0x001e00f605007388 */ /* 0x020fe80000000400 */
[----:B------:R-:W-:Y:S04]  /*52b0*/  STS.U16 [R5+0x2600], R249 ;  /* 0x002600f905007388 */ /* 0x000fe80000000400 */
[----:B------:R-:W-:Y:S04]  /*52c0*/  STS.U16 [R5+0x2e00], R252 ;  /* 0x002e00fc05007388 */ /* 0x000fe80000000400 */
[----:B------:R-:W-:Y:S04]  /*52d0*/  STS.U16 [R5+0x3600], R218 ;  /* 0x003600da05007388 */ /* 0x000fe80000000400 */
[----:B------:R0:W-:Y:S04]  /*52e0*/  STS.U16 [R5+0x3e00], R3 ;  /* 0x003e000305007388 */ /* 0x0001e80000000400 */
[----:B------:R-:W2:Y:S04]  /*52f0*/  LDG.E.U16 R70, [R70.64] ;  /* 0x0000000646467981 */ /* 0x000ea8000c1e1500 */
[----:B------:R-:W3:Y:S04]  /*5300*/  LDG.E.U16 R72, [R72.64] ;  /* 0x0000000648487981 */ /* 0x000ee8000c1e1500 */
[----:B------:R-:W4:Y:S04]  /*5310*/  LDG.E.U16 R74, [R74.64] ;  /* 0x000000064a4a7981 */ /* 0x000f28000c1e1500 */
[----:B------:R-:W5:Y:S04]  /*5320*/  LDG.E.U16 R76, [R76.64] ;  /* 0x000000064c4c7981 */ /* 0x000f68000c1e1500 */
[----:B------:R-:W2:Y:S04]  /*5330*/  LDG.E.U16 R78, [R78.64] ;  /* 0x000000064e4e7981 */ /* 0x000ea8000c1e1500 */
        /* <DEDUP_REMOVED lines=50> */
[----:B------:R-:W2:Y:S01]  /*5660*/  LDG.E.U16 R180, [R180.64] ;  /* 0x00000006b4b47981 */ /* 0x000ea2000c1e1500 */
[----:B------:R-:W-:Y:S01]  /*5670*/  IMAD.MOV.U32 R0, RZ, RZ, 0x3f800000 ;  /* 0x3f800000ff007424 */ /* 0x000fe200078e00ff */
[----:B0-----:R-:W-:Y:S01]  /*5680*/  MOV R3, 0x3f800000 ;  /* 0x3f80000000037802 */ /* 0x001fe20000000f00 */
[----:B------:R-:W-:-:S03]  /*5690*/  IMAD.MOV.U32 R2, RZ, RZ, 0x3f800000 ;  /* 0x3f800000ff027424 */ /* 0x000fc600078e00ff */
[----:B------:R-:W-:Y:S04]  /*56a0*/  STL [R1+0x21c], R0 ;  /* 0x00021c0001007387 */ /* 0x000fe80000100800 */
        /* <DEDUP_REMOVED lines=14> */
[----:B------:R0:W-:Y:S04]  /*5790*/  STL [R1+0x258], R0 ;  /* 0x0002580001007387 */ /* 0x0001e80000100800 */
[----:B------:R-:W-:Y:S04]  /*57a0*/  STL [R1], RZ ;  /* 0x000000ff01007387 */ /* 0x000fe80000100800 */
[----:B------:R-:W-:Y:S04]  /*57b0*/  STL [R1+0x4], RZ ;  /* 0x000004ff01007387 */ /* 0x000fe80000100800 */
        /* <DEDUP_REMOVED lines=62> */
[----:B------:R-:W1:Y:S04]  /*5ba0*/  S2R R234, SR_CTAID.X ;  /* 0x0000000000ea7919 */ /* 0x000e680000002500 */
        /* <DEDUP_REMOVED lines=20> */
[----:B------:R-:W2:Y:S01]  /*5cf0*/  S2R R218, SR_TID.X ;  /* 0x0000000000da7919 */ /* 0x000ea20000002100 */
[----:B-1----:R-:W-:-:S03]  /*5d00*/  IMAD.SHL.U32 R234, R234, 0x80, RZ ;  /* 0x00000080eaea7824 */ /* 0x002fc600078e00ff */
[----:B------:R-:W-:Y:S04]  /*5d10*/  STL [R1+0xf0], RZ ;  /* 0x0000f0ff01007387 */ /* 0x000fe80000100800 */
[----:B------:R-:W-:Y:S04]  /*5d20*/  STL [R1+0xf4], RZ ;  /* 0x0000f4ff01007387 */ /* 0x000fe80000100800 */
[----:B------:R-:W-:Y:S04]  /*5d30*/  STL [R1+0xf8], RZ ;  /* 0x0000f8ff01007387 */ /* 0x000fe80000100800 */
[----:B------:R-:W-:Y:S04]  /*5d40*/  STL [R1+0xfc], RZ ;  /* 0x0000fcff01007387 */ /* 0x000fe80000100800 */
[----:B------:R-:W-:Y:S01]  /*5d50*/  STL [R1+0xe0], RZ ;  /* 0x0000e0ff01007387 */ /* 0x000fe20000100800 */
[----:B0-----:R-:W-:-:S03]  /*5d60*/  IADD3 R0, R234, 0x80, RZ ;  /* 0x00000080ea007810 */ /* 0x001fc60007ffe0ff */
[----:B------:R-:W-:Y:S04]  /*5d70*/  STL [R1+0xe4], RZ ;  /* 0x0000e4ff01007387 */ /* 0x000fe80000100800 */
[----:B------:R-:W-:Y:S04]  /*5d80*/  STL [R1+0xe8], RZ ;  /* 0x0000e8ff01007387 */ /* 0x000fe80000100800 */
[----:B------:R-:W-:Y:S01]  /*5d90*/  STL [R1+0xec], RZ ;  /* 0x0000ecff01007387 */ /* 0x000fe20000100800 */
[----:B------:R-:W-:Y:S02]  /*5da0*/  ISETP.GE.AND P0, PT, R0, 0x1, PT ;  /* 0x000000010000780c */ /* 0x000fe40003f06270 */
[C---:B--2---:R-:W-:Y:S01]  /*5db0*/  LOP3.LUT R0, R218.reuse, 0x3, RZ, 0xc0, !PT ;  /* 0x00000003da007812 */ /* 0x044fe200078ec0ff */
[----:B------:R-:W-:Y:S01]  /*5dc0*/  STS.U16 [R5+0x4600], R70 ;  /* 0x0046004605007388 */ /* 0x000fe20000000400 */
[----:B------:R-:W-:Y:S01]  /*5dd0*/  IMAD.MOV.U32 R248, RZ, RZ, -0x800000 ;  /* 0xff800000fff87424 */ /* 0x000fe200078e00ff */
[----:B------:R-:W-:Y:S01]  /*5de0*/  MOV R247, 0xff800000 ;  /* 0xff80000000f77802 */ /* 0x000fe20000000f00 */
[----:B------:R-:W-:Y:S01]  /*5df0*/  IMAD.MOV.U32 R246, RZ, RZ, -0x800000 ;  /* 0xff800000fff67424 */ /* 0x000fe200078e00ff */
[----:B---3--:R-:W-:Y:S01]  /*5e00*/  STS.U16 [R5+0x4e00], R72 ;  /* 0x004e004805007388 */ /* 0x008fe20000000400 */
[----:B------:R-:W-:Y:S01]  /*5e10*/  IMAD.MOV.U32 R245, RZ, RZ, -0x800000 ;  /* 0xff800000fff57424 */ /* 0x000fe200078e00ff */
[----:B------:R-:W-:Y:S01]  /*5e20*/  MOV R244, 0xff800000 ;  /* 0xff80000000f47802 */ /* 0x000fe20000000f00 */
[----:B------:R-:W-:Y:S01]  /*5e30*/  IMAD.MOV.U32 R243, RZ, RZ, -0x800000 ;  /* 0xff800000fff37424 */ /* 0x000fe200078e00ff */
[----:B----4-:R-:W-:Y:S01]  /*5e40*/  STS.U16 [R5+0x5600], R74 ;  /* 0x0056004a05007388 */ /* 0x010fe20000000400 */
[----:B------:R-:W-:Y:S01]  /*5e50*/  IMAD.MOV.U32 R242, RZ, RZ, -0x800000 ;  /* 0xff800000fff27424 */ /* 0x000fe200078e00ff */
[----:B------:R-:W-:Y:S01]  /*5e60*/  MOV R241, 0xff800000 ;  /* 0xff80000000f17802 */ /* 0x000fe20000000f00 */
[----:B------:R-:W-:Y:S01]  /*5e70*/  IMAD.MOV.U32 R240, RZ, RZ, -0x800000 ;  /* 0xff800000fff07424 */ /* 0x000fe200078e00ff */
[----:B-----5:R0:W-:Y:S01]  /*5e80*/  STS.U16 [R5+0x5e00], R76 ;  /* 0x005e004c05007388 */ /* 0x0201e20000000400 */
[----:B------:R-:W-:Y:S01]  /*5e90*/  IMAD.MOV.U32 R239, RZ, RZ, -0x800000 ;  /* 0xff800000ffef7424 */ /* 0x000fe200078e00ff */
[----:B------:R-:W-:Y:S01]  /*5ea0*/  MOV R238, 0xff800000 ;  /* 0xff80000000ee7802 */ /* 0x000fe20000000f00 */
[----:B------:R-:W-:Y:S01]  /*5eb0*/  IMAD.MOV.U32 R237, RZ, RZ, -0x800000 ;  /* 0xff800000ffed7424 */ /* 0x000fe200078e00ff */
[----:B------:R1:W-:Y:S01]  /*5ec0*/  STS.U16 [R5+0x6600], R78 ;  /* 0x0066004e05007388 */ /* 0x0003e20000000400 */
[----:B------:R-:W-:Y:S01]  /*5ed0*/  IMAD.MOV.U32 R236, RZ, RZ, -0x800000 ;  /* 0xff800000ffec7424 */ /* 0x000fe200078e00ff */
[----:B------:R-:W-:Y:S01]  /*5ee0*/  MOV R187, 0xff800000 ;  /* 0xff80000000bb7802 */ /* 0x000fe20000000f00 */
[----:B------:R-:W-:Y:S01]  /*5ef0*/  IMAD.MOV.U32 R186, RZ, RZ, -0x800000 ;  /* 0xff800000ffba7424 */ /* 0x000fe200078e00ff */
[----:B------:R2:W-:Y:S01]  /*5f00*/  STS.U16 [R5+0x6e00], R80 ;  /* 0x006e005005007388 */ /* 0x0005e20000000400 */
[----:B------:R-:W-:Y:S01]  /*5f10*/  IMAD.MOV.U32 R185, RZ, RZ, -0x800000 ;  /* 0xff800000ffb97424 */ /* 0x000fe200078e00ff */
[----:B0-----:R-:W-:Y:S01]  /*5f20*/  CS2R R76, SRZ ;  /* 0x00000000004c7805 */ /* 0x001fe2000001ff00 */
[----:B------:R-:W-:Y:S01]  /*5f30*/  CS2R R72, SRZ ;  /* 0x0000000000487805 */ /* 0x000fe2000001ff00 */
[----:B------:R0:W-:Y:S01]  /*5f40*/  STS.U16 [R5+0x7600], R82 ;  /* 0x0076005205007388 */ /* 0x0001e20000000400 */
[----:B------:R-:W-:Y:S01]  /*5f50*/  CS2R R74, SRZ ;  /* 0x00000000004a7805 */ /* 0x000fe2000001ff00 */
[----:B-1----:R-:W-:Y:S01]  /*5f60*/  CS2R R78, SRZ ;  /* 0x00000000004e7805 */ /* 0x002fe2000001ff00 */
[----:B------:R-:W-:Y:S01]  /*5f70*/  CS2R R68, SRZ ;  /* 0x0000000000447805 */ /* 0x000fe2000001ff00 */
[----:B------:R1:W-:Y:S01]  /*5f80*/  STS.U16 [R5+0x7e00], R84 ;  /* 0x007e005405007388 */ /* 0x0003e20000000400 */
[----:B------:R-:W-:Y:S01]  /*5f90*/  CS2R R70, SRZ ;  /* 0x0000000000467805 */ /* 0x000fe2000001ff00 */
[----:B--2---:R-:W-:Y:S01]  /*5fa0*/  CS2R R80, SRZ ;  /* 0x0000000000507805 */ /* 0x004fe2000001ff00 */
[----:B------:R-:W-:Y:S01]  /*5fb0*/  CS2R R64, SRZ ;  /* 0x0000000000407805 */ /* 0x000fe2000001ff00 */
[----:B------:R2:W-:Y:S01]  /*5fc0*/  STS.U16 [R5+0x8600], R86 ;  /* 0x0086005605007388 */ /* 0x0005e20000000400 */
[----:B------:R-:W-:Y:S01]  /*5fd0*/  CS2R R66, SRZ ;  /* 0x0000000000427805 */ /* 0x000fe2000001ff00 */
        /* <DEDUP_REMOVED lines=30> */
[----:B------:R-:W-:Y:S01]  /*61c0*/  STS.U16 [R5+0xc600], R102 ;  /* 0x00c6006605007388 */ /* 0x000fe20000000400 */
[----:B------:R-:W-:Y:S01]  /*61d0*/  CS2R R32, SRZ ;  /* 0x0000000000207805 */ /* 0x000fe2000001ff00 */
[----:B--2---:R-:W-:Y:S01]  /*61e0*/  CS2R R98, SRZ ;  /* 0x0000000000627805 */ /* 0x004fe2000001ff00 */
[----:B------:R-:W-:Y:S01]  /*61f0*/  CS2R R34, SRZ ;  /* 0x0000000000227805 */ /* 0x000fe2000001ff00 */
[----:B------:R-:W-:Y:S01]  /*6200*/  STS.U16 [R5+0xce00], R104 ;  /* 0x00ce006805007388 */ /* 0x000fe20000000400 */
[----:B------:R-:W-:Y:S01]  /*6210*/  CS2R R28, SRZ ;  /* 0x00000000001c7805 */ /* 0x000fe2000001ff00 */
[----:B------:R-:W-:Y:S01]  /*6220*/  CS2R R30, SRZ ;  /* 0x00000000001e7805 */ /* 0x000fe2000001ff00 */
        /* <DEDUP_REMOVED lines=15> */
[----:B------:R-:W-:-:S02]  /*6320*/  LOP3.LUT R188, R218, 0xff, RZ, 0xc0, !PT ;  /* 0x000000ffdabc7812 */ /* 0x000fc400078ec0ff */
[----:B------:R-:W-:Y:S01]  /*6330*/  STS.U16 [R5+0xf600], R114 ;  /* 0x00f6007205007388 */ /* 0x000fe20000000400 */
[----:B------:R-:W-:Y:S02]  /*6340*/  LOP3.LUT R184, R218, 0x1c, RZ, 0xc0, !PT ;  /* 0x0000001cdab87812 */ /* 0x000fe400078ec0ff */
[----:B0-----:R-:W-:Y:S01]  /*6350*/  SHF.L.U32 R100, R0, 0x5, RZ ;  /* 0x0000000500647819 */ /* 0x001fe200000006ff */
[----:B------:R0:W-:Y:S04]  /*6360*/  STS.U16 [R5+0xfe00], R116 ;  /* 0x00fe007405007388 */ /* 0x0001e80000000400 */
[----:B------:R1:W-:Y:S04]  /*6370*/  STS.U16 [R5+0x10600], R118 ;  /* 0x0106007605007388 */ /* 0x0003e80000000400 */
[----:B------:R2:W-:Y:S01]  /*6380*/  STS.U16 [R5+0x10e00], R120 ;  /* 0x010e007805007388 */ /* 0x0005e20000000400 */
[----:B0-----:R-:W-:-:S03]  /*6390*/  CS2R R116, SRZ ;  /* 0x0000000000747805 */ /* 0x001fc6000001ff00 */
[----:B------:R0:W-:Y:S01]  /*63a0*/  STS.U16 [R5+0x11600], R122 ;  /* 0x0116007a05007388 */ /* 0x0001e20000000400 */
[----:B-1----:R-:W-:-:S03]  /*63b0*/  CS2R R118, SRZ ;  /* 0x0000000000767805 */ /* 0x002fc6000001ff00 */
[----:B------:R1:W-:Y:S01]  /*63c0*/  STS.U16 [R5+0x11e00], R124 ;  /* 0x011e007c05007388 */ /* 0x0003e20000000400 */
[----:B--2---:R-:W-:-:S03]  /*63d0*/  CS2R R120, SRZ ;  /* 0x0000000000787805 */ /* 0x004fc6000001ff00 */
        /* <DEDUP_REMOVED lines=55> */
[----:B0-----:R-:W-:Y:S01]  /*6750*/  CS2R R176, SRZ ;  /* 0x0000000000b07805 */ /* 0x001fe2000001ff00 */
[----:B-1----:R-:W-:Y:S01]  /*6760*/  CS2R R178, SRZ ;  /* 0x0000000000b27805 */ /* 0x002fe2000001ff00 */
[----:B--2---:R-:W-:Y:S01]  /*6770*/  CS2R R180, SRZ ;  /* 0x0000000000b47805 */ /* 0x004fe2000001ff00 */
[----:B------:R-:W-:Y:S01]  /*6780*/  CS2R R4, SRZ ;  /* 0x0000000000047805 */ /* 0x000fe2000001ff00 */
[----:B------:R-:W-:Y:S05]  /*6790*/  @!P0 BRA `(.L_x_0) ;  /* 0x0000aed000008947 */ /* 0x000fea0003800000 */
[----:B------:R-:W0:Y:S01]  /*67a0*/  S2R R252, SR_CTAID.Y ;  /* 0x0000000000fc7919 */ /* 0x000e220000002600 */
[----:B------:R-:W-:Y:S01]  /*67b0*/  SHF.R.S32.HI R2, RZ, 0x4, R218 ;  /* 0x00000004ff027819 */ /* 0x000fe200000114da */
[C---:B------:R-:W-:Y:S01]  /*67c0*/  IMAD.SHL.U32 R8, R218.reuse, 0x8, RZ ;  /* 0x00000008da087824 */ /* 0x040fe200078e00ff */
[C---:B------:R-:W-:Y:S01]  /*67d0*/  LOP3.LUT R3, R218.reuse, 0x20, RZ, 0xc0, !PT ;  /* 0x00000020da037812 */ /* 0x040fe200078ec0ff */
[----:B------:R-:W-:Y:S01]  /*67e0*/  IMAD.SHL.U32 R115, R218, 0x20, RZ ;  /* 0x00000020da737824 */ /* 0x000fe200078e00ff */
[----:B------:R-:W-:Y:S01]  /*67f0*/  SGXT R2, R2, 0x1 ;  /* 0x000000010202781a */ /* 0x000fe20000000200 */
[----:B------:R-:W-:Y:S01]  /*6800*/  IMAD.MOV.U32 R25, RZ, RZ, c[0x0][0x1b8] ;  /* 0x00006e00ff197624 */ /* 0x000fe200078e00ff */
[----:B------:R-:W-:Y:S01]  /*6810*/  SHF.R.U32.HI R7, RZ, 0x1, R3 ;  /* 0x00000001ff077819 */ /* 0x000fe20000011603 */
[----:B------:R-:W-:Y:S01]  /*6820*/  IMAD.SHL.U32 R206, R184, 0x2, RZ ;  /* 0x00000002b8ce7824 */ /* 0x000fe200078e00ff */
[----:B------:R-:W-:Y:S01]  /*6830*/  LOP3.LUT R5, R8, 0x60, RZ, 0xc0, !PT ;  /* 0x0000006008057812 */ /* 0x000fe200078ec0ff */
[----:B------:R-:W-:Y:S01]  /*6840*/  IMAD.MOV.U32 R186, RZ, RZ, c[0x0][0x1a4] ;  /* 0x00006900ffba7624 */ /* 0x000fe200078e00ff */
[----:B------:R-:W-:Y:S01]  /*6850*/  LOP3.LUT R250, R7, 0x90, R2, 0x78, !PT ;  /* 0x0000009007fa7812 */ /* 0x000fe200078e7802 */
[----:B------:R-:W-:Y:S01]  /*6860*/  IMAD.MOV.U32 R249, RZ, RZ, -0x800000 ;  /* 0xff800000fff97424 */ /* 0x000fe200078e00ff */
[C---:B------:R-:W-:Y:S01]  /*6870*/  SHF.L.U32 R2, R0.reuse, 0x1, RZ ;  /* 0x0000000100027819 */ /* 0x040fe200000006ff */
[----:B------:R-:W-:Y:S01]  /*6880*/  IMAD R11, R0, 0x4, R5 ;  /* 0x00000004000b7824 */ /* 0x000fe200078e0205 */
[C---:B------:R-:W-:Y:S01]  /*6890*/  LOP3.LUT R4, R218.reuse, 0x7, RZ, 0xc0, !PT ;  /* 0x00000007da047812 */ /* 0x040fe200078ec0ff */
[----:B------:R-:W-:Y:S01]  /*68a0*/  IMAD.SHL.U32 R5, R218, 0x2, RZ ;  /* 0x00000002da057824 */ /* 0x000fe200078e00ff */
[--C-:B------:R-:W-:Y:S01]  /*68b0*/  SHF.R.S32.HI R7, RZ, 0x6, R218.reuse ;  /* 0x00000006ff077819 */ /* 0x100fe200000114da */
[----:B------:R-:W-:Y:S01]  /*68c0*/  IMAD.IADD R250, R250, 0x1, R11 ;  /* 0x00000001fafa7824 */ /* 0x000fe200078e020b */
[----:B------:R-:W-:Y:S01]  /*68d0*/  SHF.R.S32.HI R9, RZ, 0x2, R218 ;  /* 0x00000002ff097819 */ /* 0x000fe200000114da */
[----:B------:R-:W-:Y:S01]  /*68e0*/  IMAD R190, R186, 0x5, RZ ;  /* 0x00000005babe7824 */ /* 0x000fe200078e02ff */
[----:B------:R-:W-:Y:S01]  /*68f0*/  LEA.HI R10, R3, R2, RZ, 0x1e ;  /* 0x00000002030a7211 */ /* 0x000fe200078ff0ff */
[----:B------:R-:W-:Y:S01]  /*6900*/  IMAD R2, R4, 0x110, RZ ;  /* 0x0000011004027824 */ /* 0x000fe200078e02ff */
[----:B------:R-:W-:Y:S01]  /*6910*/  LOP3.LUT R6, R218, 0x10, RZ, 0xc0, !PT ;  /* 0x00000010da067812 */ /* 0x000fe200078ec0ff */
[----:B------:R-:W-:Y:S01]  /*6920*/  IMAD R191, R186, 0x6, RZ ;  /* 0x00000006babf7824 */ /* 0x000fe200078e02ff */
[C---:B------:R-:W-:Y:S01]  /*6930*/  LEA R15, R4.reuse, R3, 0x2 ;  /* 0x00000003040f7211 */ /* 0x040fe200078e10ff */
[----:B------:R-:W-:Y:S01]  /*6940*/  IMAD.SHL.U32 R4, R4, 0x10, RZ ;  /* 0x0000001004047824 */ /* 0x000fe200078e00ff */
[----:B------:R-:W-:Y:S01]  /*6950*/  ISETP.NE.U32.AND P0, PT, R0, RZ, PT ;  /* 0x000000ff0000720c */ /* 0x000fe20003f05070 */
[----:B------:R-:W-:Y:S01]  /*6960*/  IMAD.SHL.U32 R6, R6, 0x80, RZ ;  /* 0x0000008006067824 */ /* 0x000fe200078e00ff */
[----:B------:R-:W-:Y:S01]  /*6970*/  LOP3.LUT R0, R218, 0xf, RZ, 0xc0, !PT ;  /* 0x0000000fda007812 */ /* 0x000fe200078ec0ff */
[C---:B------:R-:W-:Y:S01]  /*6980*/  IMAD R192, R186.reuse, 0x7, RZ ;  /* 0x00000007bac07824 */ /* 0x040fe200078e02ff */
[----:B------:R-:W-:Y:S01]  /*6990*/  SGXT R7, R7, 0x1 ;  /* 0x000000010707781a */ /* 0x000fe20000000200 */
[C---:B------:R-:W-:Y:S01]  /*69a0*/  IMAD R194, R186.reuse, 0x9, RZ ;  /* 0x00000009bac27824 */ /* 0x040fe200078e02ff */
[----:B------:R-:W-:Y:S01]  /*69b0*/  SGXT R9, R9, 0x1 ;  /* 0x000000010909781a */ /* 0x000fe20000000200 */
[----:B------:R-:W-:Y:S01]  /*69c0*/  IMAD R195, R186, 0xa, RZ ;  /* 0x0000000abac37824 */ /* 0x000fe200078e02ff */
[----:B------:R-:W-:Y:S01]  /*69d0*/  LOP3.LUT R13, R8, 0x700, RZ, 0xc0, !PT ;  /* 0x00000700080d7812 */ /* 0x000fe200078ec0ff */
[----:B------:R-:W-:Y:S01]  /*69e0*/  IMAD R196, R186, 0xb, RZ ;  /* 0x0000000bbac47824 */ /* 0x000fe200078e02ff */
[----:B------:R-:W-:Y:S01]  /*69f0*/  LOP3.LUT R10, R7, 0x90, RZ, 0xc0, !PT ;  /* 0x00000090070a7812 */ /* 0x000fe200078ec0ff */
[----:B------:R-:W-:Y:S01]  /*6a00*/  IMAD R7, R0, c[0x0][0x1b4], RZ ;  /* 0x00006d0000077a24 */ /* 0x000fe200078e02ff */
[--C-:B------:R-:W-:Y:S01]  /*6a10*/  LOP3.LUT R3, R2, 0x10, R5.reuse, 0x78, !PT ;  /* 0x0000001002037812 */ /* 0x100fe200078e7805 */
[----:B0-----:R-:W-:Y:S01]  /*6a20*/  IMAD R0, R252, c[0x0][0x1a0], RZ ;  /* 0x00006800fc007a24 */ /* 0x001fe200078e02ff */
[--C-:B------:R-:W-:Y:S01]  /*6a30*/  LOP3.LUT R8, R4, 0x30, R5.reuse, 0x78, !PT ;  /* 0x0000003004087812 */ /* 0x100fe200078e7805 */
[----:B------:R-:W-:Y:S01]  /*6a40*/  IMAD R4, R252, c[0x0][0x1b0], RZ ;  /* 0x00006c00fc047a24 */ /* 0x000fe200078e02ff */
[----:B------:R-:W-:Y:S01]  /*6a50*/  LOP3.LUT R12, R9, 0x90, RZ, 0xc0, !PT ;  /* 0x00000090090c7812 */ /* 0x000fe200078ec0ff */
[----:B------:R-:W-:Y:S01]  /*6a60*/  IMAD.SHL.U32 R9, R7, 0x2, RZ ;  /* 0x0000000207097824 */ /* 0x000fe200078e00ff */
[-C--:B------:R-:W-:Y:S01]  /*6a70*/  IADD3 R13, R13, R6.reuse, R100 ;  /* 0x000000060d0d7210 */ /* 0x080fe20007ffe064 */
[----:B------:R-:W-:Y:S01]  /*6a80*/  IMAD.HI R7, R7, 0x2, RZ ;  /* 0x0000000207077827 */ /* 0x000fe200078e02ff */
[----:B------:R-:W-:Y:S01]  /*6a90*/  LOP3.LUT R3, R3, R6, RZ, 0xfc, !PT ;  /* 0x0000000603037212 */ /* 0x000fe200078efcff */
[----:B------:R-:W-:Y:S01]  /*6aa0*/  CS2R R96, SRZ ;  /* 0x0000000000607805 */ /* 0x000fe2000001ff00 */
[----:B------:R-:W-:Y:S01]  /*6ab0*/  LOP3.LUT R2, R10, 0x17e, R5, 0x78, !PT ;  /* 0x0000017e0a027812 */ /* 0x000fe200078e7805 */
[----:B------:R-:W-:Y:S01]  /*6ac0*/  IMAD.SHL.U32 R6, R4, 0x2, RZ ;  /* 0x0000000204067824 */ /* 0x000fe200078e00ff */
[----:B------:R-:W-:Y:S01]  /*6ad0*/  LOP3.LUT R115, R12, 0x160, R115, 0xf8, !PT ;  /* 0x000001600c737812 */ /* 0x000fe200078ef873 */
[----:B------:R-:W-:Y:S01]  /*6ae0*/  IMAD.HI R4, R4, 0x2, RZ ;  /* 0x0000000204047827 */ /* 0x000fe200078e02ff */
[----:B------:R-:W-:Y:S01]  /*6af0*/  LOP3.LUT R12, R12, 0x10, R5, 0x78, !PT ;  /* 0x000000100c0c7812 */ /* 0x000fe200078e7805 */
[----:B------:R-:W-:Y:S01]  /*6b00*/  CS2R R98, SRZ ;  /* 0x0000000000627805 */ /* 0x000fe2000001ff00 */
[----:B------:R-:W-:Y:S01]  /*6b10*/  MOV R10, c[0x0][0x1a8] ;  /* 0x00006a00000a7a02 */ /* 0x000fe20000000f00 */
[----:B------:R-:W-:Y:S01]  /*6b20*/  IMAD R5, R188, c[0x0][0x1a8], RZ ;  /* 0x00006a00bc057a24 */ /* 0x000fe200078e02ff */
[----:B------:R-:W-:Y:S01]  /*6b30*/  LEA R201, R15, R8, 0x8 ;  /* 0x000000080fc97211 */ /* 0x000fe200078e40ff */
[----:B------:R-:W-:Y:S01]  /*6b40*/  IMAD R197, R186, 0xc, RZ ;  /* 0x0000000cbac57824 */ /* 0x000fe200078e02ff */
[----:B------:R-:W-:Y:S01]  /*6b50*/  IADD3 R21, P3, P4, R9, c[0x0][0x170], R6 ;  /* 0x00005c0009157a10 */ /* 0x000fe20007c7e006 */
[----:B------:R-:W-:Y:S01]  /*6b60*/  IMAD R6, R10, 0x100, R5 ;  /* 0x000001000a067824 */ /* 0x000fe200078e0205 */
[----:B------:R-:W-:Y:S01]  /*6b70*/  LEA R8, P1, R0, c[0x0][0x168], 0x1 ;  /* 0x00005a0000087a11 */ /* 0x000fe200078208ff */
[----:B------:R-:W-:Y:S01]  /*6b80*/  STL [R1+0xcc], R201 ;  /* 0x0000ccc901007387 */ /* 0x000fe20000100800 */
[----:B------:R-:W-:Y:S01]  /*6b90*/  SHF.R.U32.HI R9, RZ, 0x4, R218 ;  /* 0x00000004ff097819 */ /* 0x000fe200000116da */
[----:B------:R-:W-:Y:S01]  /*6ba0*/  IMAD R198, R186, 0xd, RZ ;  /* 0x0000000dbac67824 */ /* 0x000fe200078e02ff */
[----:B------:R-:W-:Y:S01]  /*6bb0*/  LEA.HI.X.SX32 R0, R0, c[0x0][0x16c], 0x1, P1 ;  /* 0x00005b0000007a11 */ /* 0x000fe200008f0eff */
[C---:B------:R-:W-:Y:S01]  /*6bc0*/  IMAD R199, R186.reuse, 0xe, RZ ;  /* 0x0000000ebac77824 */ /* 0x040fe200078e02ff */
[CC--:B------:R-:W-:Y:S01]  /*6bd0*/  LEA R204, P1, R5.reuse, R8.reuse, 0x1 ;  /* 0x0000000805cc7211 */ /* 0x0c0fe200078208ff */
[----:B------:R-:W-:Y:S01]  /*6be0*/  IMAD R200, R186, 0xf, RZ ;  /* 0x0000000fbac87824 */ /* 0x000fe200078e02ff */
[C---:B------:R-:W-:Y:S01]  /*6bf0*/  LEA R202, P2, R6.reuse, R8, 0x1 ;  /* 0x0000000806ca7211 */ /* 0x040fe200078408ff */
[----:B------:R-:W-:Y:S01]  /*6c00*/  IMAD.MOV.U32 R251, RZ, RZ, -0x800000 ;  /* 0xff800000fffb7424 */ /* 0x000fe200078e00ff */
[-C--:B------:R-:W-:Y:S01]  /*6c10*/  LEA.HI.X.SX32 R205, R5, R0.reuse, 0x1, P1 ;  /* 0x0000000005cd7211 */ /* 0x080fe200008f0eff */
[----:B------:R-:W-:Y:S01]  /*6c20*/  CS2R R92, SRZ ;  /* 0x00000000005c7805 */ /* 0x000fe2000001ff00 */
[----:B------:R-:W-:Y:S01]  /*6c30*/  LEA.HI.X.SX32 R203, R6, R0, 0x1, P2 ;  /* 0x0000000006cb7211 */ /* 0x000fe200010f0eff */
[----:B------:R-:W-:Y:S01]  /*6c40*/  CS2R R94, SRZ ;  /* 0x00000000005e7805 */ /* 0x000fe2000001ff00 */
[----:B------:R-:W-:Y:S01]  /*6c50*/  SGXT.U32 R0, R9, 0x4 ;  /* 0x000000040900781a */ /* 0x000fe20000000000 */
[----:B------:R-:W-:Y:S01]  /*6c60*/  STL.64 [R1+0x1f0], R204 ;  /* 0x0001f0cc01007387 */ /* 0x000fe20000100a00 */
[----:B------:R-:W-:Y:S01]  /*6c70*/  IADD3.X R23, R7, c[0x0][0x174], R4, P3, P4 ;  /* 0x00005d0007177a10 */ /* 0x000fe20001fe8404 */
[----:B------:R-:W-:Y:S01]  /*6c80*/  CS2R R88, SRZ ;  /* 0x0000000000587805 */ /* 0x000fe2000001ff00 */
[----:B------:R-:W-:Y:S01]  /*6c90*/  IADD3 R5, R12, R13, RZ ;  /* 0x0000000d0c057210 */ /* 0x000fe20007ffe0ff */
[----:B------:R-:W-:Y:S01]  /*6ca0*/  IMAD R11, R0, c[0x0][0x1b8], RZ ;  /* 0x00006e00000b7a24 */ /* 0x000fe200078e02ff */
[C---:B------:R-:W-:Y:S01]  /*6cb0*/  LEA.HI R4, R218.reuse, 0x30, RZ, 0x1c ;  /* 0x00000030da047811 */ /* 0x040fe200078fe0ff */
[----:B------:R-:W-:Y:S01]  /*6cc0*/  CS2R R90, SRZ ;  /* 0x00000000005a7805 */ /* 0x000fe2000001ff00 */
[----:B------:R-:W-:Y:S01]  /*6cd0*/  LEA.HI R0, R218, 0xb0, RZ, 0x1c ;  /* 0x000000b0da007811 */ /* 0x000fe200078fe0ff */
[C---:B------:R-:W-:Y:S01]  /*6ce0*/  IMAD R12, R25.reuse, 0x10, R11 ;  /* 0x00000010190c7824 */ /* 0x040fe200078e020b */
[----:B------:R0:W-:Y:S01]  /*6cf0*/  STL [R1+0x1f8], R5 ;  /* 0x0001f80501007387 */ /* 0x0001e20000100800 */
[----:B------:R-:W-:Y:S01]  /*6d00*/  IMAD R13, R4, c[0x0][0x1b8], RZ ;  /* 0x00006e00040d7a24 */ /* 0x000fe200078e02ff */
[----:B------:R-:W-:Y:S01]  /*6d10*/  LEA.HI R6, R218, 0xf0, RZ, 0x1c ;  /* 0x000000f0da067811 */ /* 0x000fe200078fe0ff */
[----:B------:R-:W-:Y:S01]  /*6d20*/  IMAD R15, R0, c[0x0][0x1b8], RZ ;  /* 0x00006e00000f7a24 */ /* 0x000fe200078e02ff */
[C---:B------:R-:W-:Y:S01]  /*6d30*/  LEA R4, R25.reuse, R12, 0x4 ;  /* 0x0000000c19047211 */ /* 0x040fe200078e20ff */
[----:B------:R-:W-:Y:S01]  /*6d40*/  STL.64 [R1+0x1e8], R202 ;  /* 0x0001e8ca01007387 */ /* 0x000fe20000100a00 */
[----:B------:R-:W-:Y:S01]  /*6d50*/  LEA.HI R7, R218, 0x130, RZ, 0x1c ;  /* 0x00000130da077811 */ /* 0x000fe200078fe0ff */
[----:B------:R-:W-:Y:S01]  /*6d60*/  IMAD R16, R6, c[0x0][0x1b8], RZ ;  /* 0x00006e0006107a24 */ /* 0x000fe200078e02ff */
[C---:B------:R-:W-:Y:S01]  /*6d70*/  LEA.HI R8, R218.reuse, 0x170, RZ, 0x1c ;  /* 0x00000170da087811 */ /* 0x040fe200078fe0ff */
[----:B------:R-:W-:Y:S01]  /*6d80*/  IMAD R0, R25, 0x20, R4 ;  /* 0x0000002019007824 */ /* 0x000fe200078e0204 */
[----:B0-----:R-:W-:Y:S01]  /*6d90*/  LEA.HI R5, R218, 0x70, RZ, 0x1c ;  /* 0x00000070da057811 */ /* 0x001fe200078fe0ff */
[----:B------:R-:W-:Y:S01]  /*6da0*/  IMAD R17, R7, c[0x0][0x1b8], RZ ;  /* 0x00006e0007117a24 */ /* 0x000fe200078e02ff */
[-C--:B------:R-:W-:Y:S01]  /*6db0*/  LEA R30, P5, R11, R21.reuse, 0x1 ;  /* 0x000000150b1e7211 */ /* 0x080fe200078a08ff */
[----:B------:R-:W-:Y:S01]  /*6dc0*/  IMAD R18, R8, c[0x0][0x1b8], RZ ;  /* 0x00006e0008127a24 */ /* 0x000fe200078e02ff */
[-C--:B------:R-:W-:Y:S01]  /*6dd0*/  LEA R28, P6, R12, R21.reuse, 0x1 ;  /* 0x000000150c1c7211 */ /* 0x080fe200078c08ff */
[----:B------:R-:W-:Y:S01]  /*6de0*/  IMAD R14, R5, c[0x0][0x1b8], RZ ;  /* 0x00006e00050e7a24 */ /* 0x000fe200078e02ff */
[C---:B------:R-:W-:Y:S01]  /*6df0*/  LEA.HI R9, R218.reuse, 0x1b0, RZ, 0x1c ;  /* 0x000001b0da097811 */ /* 0x040fe200078fe0ff */
[----:B------:R-:W-:Y:S01]  /*6e00*/  IMAD R5, R25, 0x10, R0 ;  /* 0x0000001019057824 */ /* 0x000fe200078e0200 */
[----:B------:R-:W-:Y:S01]  /*6e10*/  LEA.HI R10, R218, 0x1f0, RZ, 0x1c ;  /* 0x000001f0da0a7811 */ /* 0x000fe200078fe0ff */
[----:B------:R-:W-:Y:S01]  /*6e20*/  CS2R R84, SRZ ;  /* 0x0000000000547805 */ /* 0x000fe2000001ff00 */
[----:B------:R-:W-:Y:S01]  /*6e30*/  LEA R26, P1, R13, R21, 0x1 ;  /* 0x000000150d1a7211 */ /* 0x000fe200078208ff */
[----:B------:R-:W-:Y:S01]  /*6e40*/  IMAD R19, R9, c[0x0][0x1b8], RZ ;  /* 0x00006e0009137a24 */ /* 0x000fe200078e02ff */
[----:B------:R-:W-:Y:S01]  /*6e50*/  LEA R6, R25, R5, 0x4 ;  /* 0x0000000519067211 */ /* 0x000fe200078e20ff */
[----:B------:R-:W-:Y:S01]  /*6e60*/  IMAD R20, R10, c[0x0][0x1b8], RZ ;  /* 0x00006e000a147a24 */ /* 0x000fe200078e02ff */
[-C--:B------:R-:W-:Y:S01]  /*6e70*/  LEA.HI.X.SX32 R31, R11, R23.reuse, 0x1, P5 ;  /* 0x000000170b1f7211 */ /* 0x080fe200028f0eff */
[----:B------:R-:W-:Y:S01]  /*6e80*/  CS2R R86, SRZ ;  /* 0x0000000000567805 */ /* 0x000fe2000001ff00 */
[-C--:B------:R-:W-:Y:S01]  /*6e90*/  LEA.HI.X.SX32 R29, R12, R23.reuse, 0x1, P6 ;  /* 0x000000170c1d7211 */ /* 0x080fe200030f0eff */
[----:B------:R-:W-:Y:S01]  /*6ea0*/  IMAD R7, R25, 0x20, R6 ;  /* 0x0000002019077824 */ /* 0x000fe200078e0206 */
[----:B------:R-:W-:Y:S01]  /*6eb0*/  LEA.HI.X.SX32 R27, R13, R23, 0x1, P1 ;  /* 0x000000170d1b7211 */ /* 0x000fe200008f0eff */
[----:B------:R0:W-:Y:S01]  /*6ec0*/  STL.64 [R1+0x390], R30 ;  /* 0x0003901e01007387 */ /* 0x0001e20000100a00 */
[-C--:B------:R-:W-:Y:S01]  /*6ed0*/  LEA R36, P2, R14, R21.reuse, 0x1 ;  /* 0x000000150e247211 */ /* 0x080fe200078408ff */
[----:B------:R-:W-:Y:S01]  /*6ee0*/  IMAD R8, R25, 0x10, R7 ;  /* 0x0000001019087824 */ /* 0x000fe200078e0207 */
[-C--:B------:R-:W-:Y:S01]  /*6ef0*/  LEA R34, P3, R15, R21.reuse, 0x1 ;  /* 0x000000150f227211 */ /* 0x080fe200078608ff */
[----:B------:R1:W-:Y:S01]  /*6f00*/  STL.64 [R1+0x388], R28 ;  /* 0x0003881c01007387 */ /* 0x0003e20000100a00 */
[----:B------:R-:W-:Y:S01]  /*6f10*/  LEA R32, P4, R16, R21, 0x1 ;  /* 0x0000001510207211 */ /* 0x000fe200078808ff */
[----:B------:R-:W-:Y:S01]  /*6f20*/  CS2R R80, SRZ ;  /* 0x0000000000507805 */ /* 0x000fe2000001ff00 */
[C---:B------:R-:W-:Y:S01]  /*6f30*/  LEA R9, R25.reuse, R8, 0x4 ;  /* 0x0000000819097211 */ /* 0x040fe200078e20ff */
[----:B------:R2:W-:Y:S01]  /*6f40*/  STL.64 [R1+0x378], R26 ;  /* 0x0003781a01007387 */ /* 0x0005e20000100a00 */
[----:B------:R-:W-:Y:S01]  /*6f50*/  LEA.HI.X.SX32 R37, R14, R23, 0x1, P2 ;  /* 0x000000170e257211 */ /* 0x000fe200010f0eff */
[----:B------:R-:W-:Y:S01]  /*6f60*/  CS2R R82, SRZ ;  /* 0x0000000000527805 */ /* 0x000fe2000001ff00 */
[-C--:B------:R-:W-:Y:S01]  /*6f70*/  LEA R12, P2, R20, R21.reuse, 0x1 ;  /* 0x00000015140c7211 */ /* 0x080fe200078408ff */
[----:B------:R-:W-:Y:S01]  /*6f80*/  IMAD R10, R25, 0x20, R9 ;  /* 0x00000020190a7824 */ /* 0x000fe200078e0209 */
[----:B0-----:R-:W-:Y:S01]  /*6f90*/  LEA R30, P5, R17, R21, 0x1 ;  /* 0x00000015111e7211 */ /* 0x001fe200078a08ff */
[----:B------:R-:W-:Y:S01]  /*6fa0*/  STL.64 [R1+0x358], R36 ;  /* 0x0003582401007387 */ /* 0x000fe20000100a00 */
[----:B------:R-:W-:Y:S01]  /*6fb0*/  LEA.HI.X.SX32 R35, R15, R23, 0x1, P3 ;  /* 0x000000170f237211 */ /* 0x000fe200018f0eff */
[----:B------:R-:W-:Y:S01]  /*6fc0*/  IMAD R11, R25, 0x10, R10 ;  /* 0x00000010190b7824 */ /* 0x000fe200078e020a */
[----:B-1----:R-:W-:Y:S01]  /*6fd0*/  LEA R28, P6, R18, R21, 0x1 ;  /* 0x00000015121c7211 */ /* 0x002fe200078c08ff */
[----:B------:R-:W-:Y:S01]  /*6fe0*/  CS2R R76, SRZ ;  /* 0x00000000004c7805 */ /* 0x000fe2000001ff00 */
[----:B------:R-:W-:Y:S01]  /*6ff0*/  LEA.HI.X.SX32 R33, R16, R23, 0x1, P4 ;  /* 0x0000001710217211 */ /* 0x000fe200020f0eff */
[----:B------:R-:W-:Y:S01]  /*7000*/  STL.64 [R1+0x338], R34 ;  /* 0x0003382201007387 */ /* 0x000fe20000100a00 */
[----:B--2---:R-:W-:Y:S01]  /*7010*/  LEA R26, P1, R19, R21, 0x1 ;  /* 0x00000015131a7211 */ /* 0x004fe200078208ff */
[----:B------:R-:W-:Y:S01]  /*7020*/  CS2R R78, SRZ ;  /* 0x00000000004e7805 */ /* 0x000fe2000001ff00 */
[-C--:B------:R-:W-:Y:S01]  /*7030*/  LEA.HI.X.SX32 R31, R17, R23.reuse, 0x1, P5 ;  /* 0x00000017111f7211 */ /* 0x080fe200028f0eff */
[----:B------:R-:W-:Y:S01]  /*7040*/  STL.64 [R1+0x318], R32 ;  /* 0x0003182001007387 */ /* 0x000fe20000100a00 */
[-C--:B------:R-:W-:Y:S01]  /*7050*/  LEA.HI.X.SX32 R29, R18, R23.reuse, 0x1, P6 ;  /* 0x00000017121d7211 */ /* 0x080fe200030f0eff */
[----:B------:R-:W-:Y:S01]  /*7060*/  CS2R R72, SRZ ;  /* 0x0000000000487805 */ /* 0x000fe2000001ff00 */
[-C--:B------:R-:W-:Y:S01]  /*7070*/  LEA.HI.X.SX32 R27, R19, R23.reuse, 0x1, P1 ;  /* 0x00000017131b7211 */ /* 0x080fe200008f0eff */
[----:B------:R-:W-:Y:S01]  /*7080*/  STL.64 [R1+0x2f8], R30 ;  /* 0x0002f81e01007387 */ /* 0x000fe20000100a00 */
[----:B------:R-:W-:Y:S01]  /*7090*/  LEA.HI.X.SX32 R13, R20, R23, 0x1, P2 ;  /* 0x00000017140d7211 */ /* 0x000fe200010f0eff */
[----:B------:R-:W-:Y:S01]  /*70a0*/  CS2R R74, SRZ ;  /* 0x00000000004a7805 */ /* 0x000fe2000001ff00 */
[-C--:B------:R-:W-:Y:S01]  /*70b0*/  LEA R18, P1, R4, R21.reuse, 0x1 ;  /* 0x0000001504127211 */ /* 0x080fe200078208ff */
[----:B------:R-:W-:Y:S01]  /*70c0*/  CS2R R68, SRZ ;  /* 0x0000000000447805 */ /* 0x000fe2000001ff00 */
[-C--:B------:R-:W-:Y:S01]  /*70d0*/  LEA R16, P2, R0, R21.reuse, 0x1 ;  /* 0x0000001500107211 */ /* 0x080fe200078408ff */
[----:B------:R0:W-:Y:S01]  /*70e0*/  STL.64 [R1+0x298], R12 ;  /* 0x0002980c01007387 */ /* 0x0001e20000100a00 */
[C---:B------:R-:W-:Y:S01]  /*70f0*/  LEA R14, P3, R5.reuse, R21, 0x1 ;  /* 0x00000015050e7211 */ /* 0x040fe200078608ff */
[----:B------:R-:W-:Y:S01]  /*7100*/  CS2R R70, SRZ ;  /* 0x0000000000467805 */ /* 0x000fe2000001ff00 */
[-C--:B------:R-:W-:Y:S01]  /*7110*/  LEA.HI.X.SX32 R19, R4, R23.reuse, 0x1, P1 ;  /* 0x0000001704137211 */ /* 0x080fe200008f0eff */
[----:B------:R-:W-:Y:S01]  /*7120*/  STL.64 [R1+0x2d8], R28 ;  /* 0x0002d81c01007387 */ /* 0x000fe20000100a00 */
[-C--:B------:R-:W-:Y:S01]  /*7130*/  LEA.HI.X.SX32 R17, R0, R23.reuse, 0x1, P2 ;  /* 0x0000001700117211 */ /* 0x080fe200010f0eff */
[----:B------:R-:W-:Y:S01]  /*7140*/  CS2R R64, SRZ ;  /* 0x0000000000407805 */ /* 0x000fe2000001ff00 */
[----:B------:R-:W-:Y:S01]  /*7150*/  LEA.HI.X.SX32 R15, R5, R23, 0x1, P3 ;  /* 0x00000017050f7211 */ /* 0x000fe200018f0eff */
[----:B------:R-:W-:Y:S01]  /*7160*/  STL.64 [R1+0x2b8], R26 ;  /* 0x0002b81a01007387 */ /* 0x000fe20000100a00 */
[C---:B------:R-:W-:Y:S01]  /*7170*/  LEA.HI R112, R184.reuse, 0x68, RZ, 0x1e ;  /* 0x00000068b8707811 */ /* 0x040fe200078ff0ff */
[----:B------:R-:W-:Y:S01]  /*7180*/  CS2R R66, SRZ ;  /* 0x0000000000427805 */ /* 0x000fe2000001ff00 */
[C---:B------:R-:W-:Y:S01]  /*7190*/  LEA.HI R113, R184.reuse, 0x70, RZ, 0x1e ;  /* 0x00000070b8717811 */ /* 0x040fe200078ff0ff */
[----:B------:R1:W-:Y:S01]  /*71a0*/  STL.64 [R1+0x380], R18 ;  /* 0x0003801201007387 */ /* 0x0003e20000100a00 */
[C---:B0-----:R-:W-:Y:S01]  /*71b0*/  LEA R12, R25.reuse, R11, 0x4 ;  /* 0x0000000b190c7211 */ /* 0x041fe200078e20ff */
[----:B------:R-:W-:Y:S01]  /*71c0*/  CS2R R60, SRZ ;  /* 0x00000000003c7805 */ /* 0x000fe2000001ff00 */
[C---:B------:R-:W-:Y:S01]  /*71d0*/  LEA.HI R109, R184.reuse, 0x50, RZ, 0x1e ;  /* 0x00000050b86d7811 */ /* 0x040fe200078ff0ff */
[----:B------:R0:W-:Y:S01]  /*71e0*/  STL.64 [R1+0x370], R16 ;  /* 0x0003701001007387 */ /* 0x0001e20000100a00 */
[C---:B------:R-:W-:Y:S01]  /*71f0*/  LEA.HI R110, R184.reuse, 0x58, RZ, 0x1e ;  /* 0x00000058b86e7811 */ /* 0x040fe200078ff0ff */
[C---:B------:R-:W-:Y:S01]  /*7200*/  IMAD R13, R25.reuse, 0x20, R12 ;  /* 0x00000020190d7824 */ /* 0x040fe200078e020c */
[C---:B------:R-:W-:Y:S01]  /*7210*/  LEA.HI R106, R184.reuse, 0x38, RZ, 0x1e ;  /* 0x00000038b86a7811 */ /* 0x040fe200078ff0ff */
[----:B------:R2:W-:Y:S01]  /*7220*/  STL.64 [R1+0x368], R14 ;  /* 0x0003680e01007387 */ /* 0x0005e20000100a00 */
[C---:B------:R-:W-:Y:S01]  /*7230*/  LEA.HI R107, R184.reuse, 0x40, RZ, 0x1e ;  /* 0x00000040b86b7811 */ /* 0x040fe200078ff0ff */
[C---:B------:R-:W-:Y:S01]  /*7240*/  IMAD R0, R25.reuse, 0x10, R13 ;  /* 0x0000001019007824 */ /* 0x040fe200078e020d */
[----:B------:R-:W-:Y:S01]  /*7250*/  LEA.HI R114, R184, 0x78, RZ, 0x1e ;  /* 0x00000078b8727811 */ /* 0x000fe200078ff0ff */
[----:B------:R-:W-:Y:S01]  /*7260*/  CS2R R62, SRZ ;  /* 0x00000000003e7805 */ /* 0x000fe2000001ff00 */
[-C--:B-1----:R-:W-:Y:S01]  /*7270*/  LEA R18, P1, R6, R21.reuse, 0x1 ;  /* 0x0000001506127211 */ /* 0x082fe200078208ff */
[----:B------:R-:W-:Y:S01]  /*7280*/  CS2R R56, SRZ ;  /* 0x0000000000387805 */ /* 0x000fe2000001ff00 */
[----:B------:R-:W-:Y:S01]  /*7290*/  LEA R4, R25, R0, 0x4 ;  /* 0x0000000019047211 */ /* 0x000fe200078e20ff */
[----:B------:R-:W-:Y:S01]  /*72a0*/  IMAD.IADD R189, R234, 0x1, R114 ;  /* 0x00000001eabd7824 */ /* 0x000fe200078e0272 */
[----:B0-----:R-:W-:Y:S01]  /*72b0*/  LEA R16, P2, R7, R21, 0x1 ;  /* 0x0000001507107211 */ /* 0x001fe200078408ff */
[----:B------:R-:W-:Y:S01]  /*72c0*/  CS2R R58, SRZ ;  /* 0x00000000003a7805 */ /* 0x000fe2000001ff00 */
[----:B------:R-:W-:Y:S01]  /*72d0*/  LEA.HI.X.SX32 R19, R6, R23, 0x1, P1 ;  /* 0x0000001706137211 */ /* 0x000fe200008f0eff */
[----:B------:R-:W-:Y:S01]  /*72e0*/  IMAD R5, R25, 0x20, R4 ;  /* 0x0000002019057824 */ /* 0x000fe200078e0204 */
[C---:B--2---:R-:W-:Y:S01]  /*72f0*/  LEA R14, P3, R8.reuse, R21, 0x1 ;  /* 0x00000015080e7211 */ /* 0x044fe200078608ff */
[----:B------:R-:W-:Y:S01]  /*7300*/  CS2R R52, SRZ ;  /* 0x0000000000347805 */ /* 0x000fe2000001ff00 */
[-C--:B------:R-:W-:Y:S01]  /*7310*/  LEA.HI.X.SX32 R17, R7, R23.reuse, 0x1, P2 ;  /* 0x0000001707117211 */ /* 0x080fe200010f0eff */
[----:B------:R0:W-:Y:S01]  /*7320*/  STL.64 [R1+0x360], R18 ;  /* 0x0003601201007387 */ /* 0x0001e20000100a00 */
[----:B------:R-:W-:Y:S01]  /*7330*/  LEA.HI.X.SX32 R15, R8, R23, 0x1, P3 ;  /* 0x00000017080f7211 */ /* 0x000fe200018f0eff */
[C---:B------:R-:W-:Y:S01]  /*7340*/  IMAD R6, R25.reuse, 0x10, R5 ;  /* 0x0000001019067824 */ /* 0x040fe200078e0205 */
[C---:B------:R-:W-:Y:S01]  /*7350*/  LEA.HI R103, R184.reuse, 0x20, RZ, 0x1e ;  /* 0x00000020b8677811 */ /* 0x040fe200078ff0ff */
[----:B------:R1:W-:Y:S01]  /*7360*/  STL.64 [R1+0x350], R16 ;  /* 0x0003501001007387 */ /* 0x0003e20000100a00 */
[C---:B------:R-:W-:Y:S01]  /*7370*/  LEA.HI R104, R184.reuse, 0x28, RZ, 0x1e ;  /* 0x00000028b8687811 */ /* 0x040fe200078ff0ff */
[----:B------:R-:W-:Y:S01]  /*7380*/  CS2R R54, SRZ ;  /* 0x0000000000367805 */ /* 0x000fe2000001ff00 */
[C---:B------:R-:W-:Y:S01]  /*7390*/  LEA R7, R25.reuse, R6, 0x4 ;  /* 0x0000000619077211 */ /* 0x040fe200078e20ff */
[----:B------:R2:W-:Y:S01]  /*73a0*/  STL.64 [R1+0x348], R14 ;  /* 0x0003480e01007387 */ /* 0x0005e20000100a00 */
[----:B------:R-:W-:Y:S01]  /*73b0*/  LEA.HI R111, R184, 0x60, RZ, 0x1e ;  /* 0x00000060b86f7811 */ /* 0x000fe200078ff0ff */
[----:B------:R-:W-:Y:S01]  /*73c0*/  CS2R R180, SRZ ;  /* 0x0000000000b47805 */ /* 0x000fe2000001ff00 */
[----:B------:R-:W-:Y:S01]  /*73d0*/  SHF.R.U32.HI R185, RZ, 0x3, R218 ;  /* 0x00000003ffb97819 */ /* 0x000fe200000116da */
[----:B------:R-:W-:Y:S01]  /*73e0*/  IMAD R8, R25, 0x20, R7 ;  /* 0x0000002019087824 */ /* 0x000fe200078e0207 */
[CC--:B0-----:R-:W-:Y:S01]  /*73f0*/  LEA R18, P1, R9.reuse, R21.reuse, 0x1 ;  /* 0x0000001509127211 */ /* 0x0c1fe200078208ff */
[----:B------:R-:W-:Y:S01]  /*7400*/  IMAD.IADD R189, R234, 0x1, R111 ;  /* 0x00000001eabd7824 */ /* 0x000fe200078e026f */
[----:B------:R-:W-:Y:S01]  /*7410*/  LEA.HI R100, R184, 0x8, RZ, 0x1e ;  /* 0x00000008b8647811 */ /* 0x000fe200078ff0ff */
[----:B------:R-:W-:Y:S01]  /*7420*/  CS2R R182, SRZ ;  /* 0x0000000000b67805 */ /* 0x000fe2000001ff00 */
[C---:B-1----:R-:W-:Y:S01]  /*7430*/  LEA R16, P2, R10.reuse, R21, 0x1 ;  /* 0x000000150a107211 */ /* 0x042fe200078408ff */
[----:B------:R-:W-:Y:S01]  /*7440*/  CS2R R176, SRZ ;  /* 0x0000000000b07805 */ /* 0x000fe2000001ff00 */
[----:B------:R-:W-:Y:S01]  /*7450*/  LEA.HI.X.SX32 R19, R9, R23, 0x1, P1 ;  /* 0x0000001709137211 */ /* 0x000fe200008f0eff */
[----:B------:R-:W-:Y:S01]  /*7460*/  CS2R R178, SRZ ;  /* 0x0000000000b27805 */ /* 0x000fe2000001ff00 */
[C---:B--2---:R-:W-:Y:S01]  /*7470*/  LEA R14, P3, R11.reuse, R21, 0x1 ;  /* 0x000000150b0e7211 */ /* 0x044fe200078608ff */
[----:B------:R-:W-:Y:S01]  /*7480*/  CS2R R48, SRZ ;  /* 0x0000000000307805 */ /* 0x000fe2000001ff00 */
[-C--:B------:R-:W-:Y:S01]  /*7490*/  LEA.HI.X.SX32 R17, R10, R23.reuse, 0x1, P2 ;  /* 0x000000170a117211 */ /* 0x080fe200010f0eff */
[----:B------:R0:W-:Y:S01]  /*74a0*/  STL.64 [R1+0x340], R18 ;  /* 0x0003401201007387 */ /* 0x0001e20000100a00 */
[----:B------:R-:W-:Y:S01]  /*74b0*/  LEA.HI.X.SX32 R15, R11, R23, 0x1, P3 ;  /* 0x000000170b0f7211 */ /* 0x000fe200018f0eff */
[----:B------:R-:W-:Y:S01]  /*74c0*/  CS2R R50, SRZ ;  /* 0x0000000000327805 */ /* 0x000fe2000001ff00 */
[C---:B------:R-:W-:Y:S01]  /*74d0*/  LEA.HI R101, R184.reuse, 0x10, RZ, 0x1e ;  /* 0x00000010b8657811 */ /* 0x040fe200078ff0ff */
[----:B------:R1:W-:Y:S01]  /*74e0*/  STL.64 [R1+0x330], R16 ;  /* 0x0003301001007387 */ /* 0x0003e20000100a00 */
[----:B------:R-:W-:Y:S01]  /*74f0*/  LEA.HI R108, R184, 0x48, RZ, 0x1e ;  /* 0x00000048b86c7811 */ /* 0x000fe200078ff0ff */
[----:B------:R-:W-:Y:S01]  /*7500*/  CS2R R44, SRZ ;  /* 0x00000000002c7805 */ /* 0x000fe2000001ff00 */
[C---:B------:R-:W-:Y:S01]  /*7510*/  SHF.L.U32 R207, R188.reuse, 0x1, RZ ;  /* 0x00000001bccf7819 */ /* 0x040fe200000006ff */
[----:B------:R2:W-:Y:S01]  /*7520*/  STL.64 [R1+0x328], R14 ;  /* 0x0003280e01007387 */ /* 0x0005e20000100a00 */
[----:B------:R-:W-:Y:S01]  /*7530*/  ISETP.LT.U32.AND P0, PT, R188, 0x40, !P0 ;  /* 0x00000040bc00780c */ /* 0x000fe20004701070 */
[C---:B------:R-:W-:Y:S01]  /*7540*/  IMAD.IADD R188, R234.reuse, 0x1, R113 ;  /* 0x00000001eabc7824 */ /* 0x040fe200078e0271 */
[C---:B------:R-:W-:Y:S01]  /*7550*/  IADD3 R187, R234.reuse, R112, RZ ;  /* 0x00000070eabb7210 */ /* 0x040fe20007ffe0ff */
[----:B------:R-:W-:Y:S01]  /*7560*/  IMAD.IADD R188, R234, 0x1, R110 ;  /* 0x00000001eabc7824 */ /* 0x000fe200078e026e */
[----:B0-----:R-:W-:Y:S01]  /*7570*/  LEA R18, P1, R12, R21, 0x1 ;  /* 0x000000150c127211 */ /* 0x001fe200078208ff */
[----:B------:R-:W-:Y:S01]  /*7580*/  IMAD.IADD R188, R234, 0x1, R107 ;  /* 0x00000001eabc7824 */ /* 0x000fe200078e026b */
[----:B------:R-:W-:Y:S01]  /*7590*/  LEA.HI R105, R184, 0x30, RZ, 0x1e ;  /* 0x00000030b8697811 */ /* 0x000fe200078ff0ff */
[----:B------:R-:W-:Y:S01]  /*75a0*/  IMAD.IADD R188, R234, 0x1, R104 ;  /* 0x00000001eabc7824 */ /* 0x000fe200078e0268 */
[----:B------:R-:W-:Y:S01]  /*75b0*/  LEA.HI.X.SX32 R19, R12, R23, 0x1, P1 ;  /* 0x000000170c137211 */ /* 0x000fe200008f0eff */
[C---:B------:R-:W-:Y:S01]  /*75c0*/  IMAD.IADD R189, R234.reuse, 0x1, R108 ;  /* 0x00000001eabd7824 */ /* 0x040fe200078e026c */
[CC--:B-1----:R-:W-:Y:S01]  /*75d0*/  LEA R16, P2, R13.reuse, R21.reuse, 0x1 ;  /* 0x000000150d107211 */ /* 0x0c2fe200078408ff */
[----:B------:R-:W-:Y:S01]  /*75e0*/  IMAD.IADD R188, R234, 0x1, R101 ;  /* 0x00000001eabc7824 */ /* 0x000fe200078e0265 */
[----:B--2---:R-:W-:Y:S01]  /*75f0*/  LEA R14, P3, R0, R21, 0x1 ;  /* 0x00000015000e7211 */ /* 0x004fe200078608ff */
[----:B------:R-:W-:Y:S01]  /*7600*/  STL.64 [R1+0x320], R18 ;  /* 0x0003201201007387 */ /* 0x000fe20000100a00 */
[-C--:B------:R-:W-:Y:S01]  /*7610*/  LEA.HI.X.SX32 R17, R13, R23.reuse, 0x1, P2 ;  /* 0x000000170d117211 */ /* 0x080fe200010f0eff */
[----:B------:R-:W-:Y:S01]  /*7620*/  IMAD.IADD R189, R234, 0x1, R105 ;  /* 0x00000001eabd7824 */ /* 0x000fe200078e0269 */
[----:B------:R-:W-:Y:S01]  /*7630*/  LEA.HI.X.SX32 R15, R0, R23, 0x1, P3 ;  /* 0x00000017000f7211 */ /* 0x000fe200018f0eff */
[----:B------:R-:W-:Y:S01]  /*7640*/  IMAD R0, R25, 0x10, R8 ;  /* 0x0000001019007824 */ /* 0x000fe200078e0208 */
[-C--:B------:R-:W-:Y:S01]  /*7650*/  LEA R12, P2, R5, R21.reuse, 0x1 ;  /* 0x00000015050c7211 */ /* 0x080fe200078408ff */
[----:B------:R-:W-:Y:S01]  /*7660*/  IMAD.SHL.U32 R101, R101, 0x8, RZ ;  /* 0x0000000865657824 */ /* 0x000fe200078e00ff */
[----:B------:R-:W-:Y:S01]  /*7670*/  LEA R10, P3, R6, R21, 0x1 ;  /* 0x00000015060a7211 */ /* 0x000fe200078608ff */
[----:B------:R0:W-:Y:S01]  /*7680*/  STL.64 [R1+0x308], R14 ;  /* 0x0003080e01007387 */ /* 0x0001e20000100a00 */
[----:B------:R-:W-:Y:S01]  /*7690*/  LEA R9, R25, R0, 0x4 ;  /* 0x0000000019097211 */ /* 0x000fe200078e20ff */
[----:B------:R-:W-:Y:S01]  /*76a0*/  IMAD.SHL.U32 R104, R104, 0x8, RZ ;  /* 0x0000000868687824 */ /* 0x000fe200078e00ff */
[-C--:B------:R-:W-:Y:S01]  /*76b0*/  LEA.HI.X.SX32 R13, R5, R23.reuse, 0x1, P2 ;  /* 0x00000017050d7211 */ /* 0x080fe200010f0eff */
[----:B------:R-:W-:Y:S01]  /*76c0*/  STL.64 [R1+0x310], R16 ;  /* 0x0003101001007387 */ /* 0x000fe20000100a00 */
[----:B------:R-:W-:Y:S01]  /*76d0*/  LEA.HI.X.SX32 R11, R6, R23, 0x1, P3 ;  /* 0x00000017060b7211 */ /* 0x000fe200018f0eff */
[----:B------:R-:W-:Y:S01]  /*76e0*/  IMAD.SHL.U32 R107, R107, 0x8, RZ ;  /* 0x000000086b6b7824 */ /* 0x000fe200078e00ff */
[----:B------:R-:W-:Y:S01]  /*76f0*/  IADD3 R187, R234, R109, RZ ;  /* 0x0000006deabb7210 */ /* 0x000fe20007ffe0ff */
[----:B------:R-:W-:Y:S01]  /*7700*/  IMAD.SHL.U32 R109, R109, 0x8, RZ ;  /* 0x000000086d6d7824 */ /* 0x000fe200078e00ff */
[----:B------:R-:W-:Y:S01]  /*7710*/  LEA.HI R102, R184, 0x18, RZ, 0x1e ;  /* 0x00000018b8667811 */ /* 0x000fe200078ff0ff */
[----:B------:R-:W-:Y:S01]  /*7720*/  IMAD.SHL.U32 R110, R110, 0x8, RZ ;  /* 0x000000086e6e7824 */ /* 0x000fe200078e00ff */
[----:B------:R-:W-:Y:S01]  /*7730*/  IADD3 R187, R234, R106, RZ ;  /* 0x0000006aeabb7210 */ /* 0x000fe20007ffe0ff */
[----:B------:R-:W-:Y:S01]  /*7740*/  IMAD.SHL.U32 R106, R106, 0x8, RZ ;  /* 0x000000086a6a7824 */ /* 0x000fe200078e00ff */
[----:B0-----:R-:W-:Y:S01]  /*7750*/  LEA R14, P1, R4, R21, 0x1 ;  /* 0x00000015040e7211 */ /* 0x001fe200078208ff */
[C---:B------:R-:W-:Y:S01]  /*7760*/  IMAD.IADD R189, R234.reuse, 0x1, R102 ;  /* 0x00000001eabd7824 */ /* 0x040fe200078e0266 */
[----:B------:R-:W-:Y:S01]  /*7770*/  IADD3 R187, R234, R103, RZ ;  /* 0x00000067eabb7210 */ /* 0x000fe20007ffe0ff */
[----:B------:R-:W-:Y:S01]  /*7780*/  IMAD.SHL.U32 R103, R103, 0x8, RZ ;  /* 0x0000000867677824 */ /* 0x000fe200078e00ff */
[----:B------:R-:W-:Y:S01]  /*7790*/  LEA.HI.X.SX32 R15, R4, R23, 0x1, P1 ;  /* 0x00000017040f7211 */ /* 0x000fe200008f0eff */
[----:B------:R-:W-:Y:S01]  /*77a0*/  IMAD R4, R25, 0x20, R9 ;  /* 0x0000002019047824 */ /* 0x000fe200078e0209 */
[----:B------:R-:W-:Y:S01]  /*77b0*/  LOP3.LUT R185, R185, 0x4, RZ, 0xc0, !PT ;  /* 0x00000004b9b97812 */ /* 0x000fe200078ec0ff */
[----:B------:R-:W-:Y:S01]  /*77c0*/  IMAD.SHL.U32 R112, R112, 0x8, RZ ;  /* 0x0000000870707824 */ /* 0x000fe200078e00ff */
[----:B------:R-:W-:Y:S01]  /*77d0*/  IADD3 R187, R234, R100, RZ ;  /* 0x00000064eabb7210 */ /* 0x000fe20007ffe0ff */
[----:B------:R0:W-:Y:S01]  /*77e0*/  STL.64 [R1+0x300], R14 ;  /* 0x0003000e01007387 */ /* 0x0001e20000100a00 */
[----:B------:R-:W-:Y:S01]  /*77f0*/  IMAD R5, R25, 0x10, R4 ;  /* 0x0000001019057824 */ /* 0x000fe200078e0204 */
[C---:B------:R-:W-:Y:S01]  /*7800*/  LOP3.LUT R208, R207.reuse, 0x10, RZ, 0x3c, !PT ;  /* 0x00000010cfd07812 */ /* 0x040fe200078e3cff */
[----:B------:R-:W-:Y:S01]  /*7810*/  IMAD.SHL.U32 R100, R100, 0x8, RZ ;  /* 0x0000000864647824 */ /* 0x000fe200078e00ff */
[----:B------:R1:W-:Y:S01]  /*7820*/  STL.64 [R1+0x2f0], R12 ;  /* 0x0002f00c01007387 */ /* 0x0003e20000100a00 */
[----:B------:R-:W-:Y:S01]  /*7830*/  LOP3.LUT R210, R207, 0x20, RZ, 0x3c, !PT ;  /* 0x00000020cfd27812 */ /* 0x000fe200078e3cff */
[----:B------:R-:W-:Y:S01]  /*7840*/  IMAD.IADD R101, R185, 0x1, R101 ;  /* 0x00000001b9657824 */ /* 0x000fe200078e0265 */
[C---:B------:R-:W-:Y:S01]  /*7850*/  LOP3.LUT R209, R207.reuse, 0x30, RZ, 0x3c, !PT ;  /* 0x00000030cfd17812 */ /* 0x040fe200078e3cff */
[----:B------:R2:W-:Y:S01]  /*7860*/  STL.64 [R1+0x2e8], R10 ;  /* 0x0002e80a01007387 */ /* 0x0005e20000100a00 */
[----:B------:R-:W-:Y:S01]  /*7870*/  LOP3.LUT R208, R207, 0x40, RZ, 0x3c, !PT ;  /* 0x00000040cfd07812 */ /* 0x000fe200078e3cff */
[----:B------:R-:W-:Y:S01]  /*7880*/  IMAD.SHL.U32 R113, R113, 0x8, RZ ;  /* 0x0000000871717824 */ /* 0x000fe200078e00ff */
[----:B------:R-:W-:Y:S01]  /*7890*/  SHF.L.U32 R102, R102, 0x3, RZ ;  /* 0x0000000366667819 */ /* 0x000fe200000006ff */
[C---:B------:R-:W-:Y:S01]  /*78a0*/  IMAD.SHL.U32 R187, R186.reuse, 0x2, RZ ;  /* 0x00000002babb7824 */ /* 0x040fe200078e00ff */
[-C--:B0-----:R-:W-:Y:S01]  /*78b0*/  LEA R14, P1, R7, R21.reuse, 0x1 ;  /* 0x00000015070e7211 */ /* 0x081fe200078208ff */
[C---:B------:R-:W-:Y:S01]  /*78c0*/  IMAD R188, R186.reuse, 0x3, RZ ;  /* 0x00000003babc7824 */ /* 0x040fe200078e02ff */
[----:B------:R-:W-:Y:S01]  /*78d0*/  LOP3.LUT R210, R207, 0x50, RZ, 0x3c, !PT ;  /* 0x00000050cfd27812 */ /* 0x000fe200078e3cff */
[----:B------:R-:W-:Y:S01]  /*78e0*/  IMAD.SHL.U32 R189, R186, 0x4, RZ ;  /* 0x00000004babd7824 */ /* 0x000fe200078e00ff */
[----:B-1----:R-:W-:Y:S01]  /*78f0*/  LEA R12, P2, R8, R21, 0x1 ;  /* 0x00000015080c7211 */ /* 0x002fe200078408ff */
[----:B------:R-:W-:Y:S01]  /*7900*/  CS2R R46, SRZ ;  /* 0x00000000002e7805 */ /* 0x000fe2000001ff00 */
[----:B------:R-:W-:Y:S01]  /*7910*/  LEA.HI.X.SX32 R15, R7, R23, 0x1, P1 ;  /* 0x00000017070f7211 */ /* 0x000fe200008f0eff */
[----:B------:R-:W-:Y:S01]  /*7920*/  CS2R R40, SRZ ;  /* 0x0000000000287805 */ /* 0x000fe2000001ff00 */
[----:B--2---:R-:W-:Y:S01]  /*7930*/  LEA R10, P3, R0, R21, 0x1 ;  /* 0x00000015000a7211 */ /* 0x004fe200078608ff */
[----:B------:R-:W-:Y:S01]  /*7940*/  CS2R R42, SRZ ;  /* 0x00000000002a7805 */ /* 0x000fe2000001ff00 */
[-C--:B------:R-:W-:Y:S01]  /*7950*/  LEA.HI.X.SX32 R13, R8, R23.reuse, 0x1, P2 ;  /* 0x00000017080d7211 */ /* 0x080fe200010f0eff */
[----:B------:R0:W-:Y:S01]  /*7960*/  STL.64 [R1+0x2e0], R14 ;  /* 0x0002e00e01007387 */ /* 0x0001e20000100a00 */
[----:B------:R-:W-:Y:S01]  /*7970*/  LEA.HI.X.SX32 R11, R0, R23, 0x1, P3 ;  /* 0x00000017000b7211 */ /* 0x000fe200018f0eff */
[----:B------:R-:W-:Y:S01]  /*7980*/  CS2R R36, SRZ ;  /* 0x0000000000247805 */ /* 0x000fe2000001ff00 */
[----:B------:R-:W-:Y:S01]  /*7990*/  LEA R0, R25, R5, 0x4 ;  /* 0x0000000519007211 */ /* 0x000fe200078e20ff */
[----:B------:R1:W-:Y:S01]  /*79a0*/  STL.64 [R1+0x2d0], R12 ;  /* 0x0002d00c01007387 */ /* 0x0003e20000100a00 */
[C---:B------:R-:W-:Y:S01]  /*79b0*/  LOP3.LUT R209, R207.reuse, 0x60, RZ, 0x3c, !PT ;  /* 0x00000060cfd17812 */ /* 0x040fe200078e3cff */
[----:B------:R-:W-:Y:S01]  /*79c0*/  CS2R R38, SRZ ;  /* 0x0000000000267805 */ /* 0x000fe2000001ff00 */
[C---:B------:R-:W-:Y:S01]  /*79d0*/  LEA R6, P4, R0.reuse, R21, 0x1 ;  /* 0x0000001500067211 */ /* 0x040fe200078808ff */
[----:B------:R2:W-:Y:S01]  /*79e0*/  STL.64 [R1+0x2c8], R10 ;  /* 0x0002c80a01007387 */ /* 0x0005e20000100a00 */
[----:B------:R-:W-:Y:S01]  /*79f0*/  LOP3.LUT R208, R207, 0x70, RZ, 0x3c, !PT ;  /* 0x00000070cfd07812 */ /* 0x000fe200078e3cff */
[----:B------:R-:W-:Y:S01]  /*7a00*/  IMAD.IADD R207, R185, 0x1, R100 ;  /* 0x00000001b9cf7824 */ /* 0x000fe200078e0264 */
[----:B------:R-:W-:Y:S01]  /*7a10*/  LEA.HI.X.SX32 R7, R0, R23, 0x1, P4 ;  /* 0x0000001700077211 */ /* 0x000fe200020f0eff */
[----:B------:R-:W-:Y:S01]  /*7a20*/  CS2R R32, SRZ ;  /* 0x0000000000207805 */ /* 0x000fe2000001ff00 */
[-C--:B0-----:R-:W-:Y:S01]  /*7a30*/  LEA R14, P1, R9, R21.reuse, 0x1 ;  /* 0x00000015090e7211 */ /* 0x081fe200078208ff */
[----:B------:R-:W-:Y:S01]  /*7a40*/  CS2R R34, SRZ ;  /* 0x0000000000227805 */ /* 0x000fe2000001ff00 */
[C---:B------:R-:W-:Y:S01]  /*7a50*/  IADD3 R100, R185.reuse, R102, RZ ;  /* 0x00000066b9647210 */ /* 0x040fe20007ffe0ff */
[----:B------:R-:W-:Y:S01]  /*7a60*/  IMAD.IADD R102, R185, 0x1, R103 ;  /* 0x00000001b9667824 */ /* 0x000fe200078e0267 */
[C---:B-1----:R-:W-:Y:S01]  /*7a70*/  LEA R12, P2, R4.reuse, R21, 0x1 ;  /* 0x00000015040c7211 */ /* 0x042fe200078408ff */
[----:B------:R-:W-:Y:S01]  /*7a80*/  CS2R R28, SRZ ;  /* 0x00000000001c7805 */ /* 0x000fe2000001ff00 */
[----:B------:R-:W-:Y:S01]  /*7a90*/  LEA.HI.X.SX32 R15, R9, R23, 0x1, P1 ;  /* 0x00000017090f7211 */ /* 0x000fe200008f0eff */
[----:B------:R-:W-:Y:S01]  /*7aa0*/  CS2R R30, SRZ ;  /* 0x00000000001e7805 */ /* 0x000fe2000001ff00 */
[C---:B--2---:R-:W-:Y:S01]  /*7ab0*/  LEA R10, P3, R5.reuse, R21, 0x1 ;  /* 0x00000015050a7211 */ /* 0x044fe200078608ff */
[----:B------:R-:W-:Y:S01]  /*7ac0*/  CS2R R172, SRZ ;  /* 0x0000000000ac7805 */ /* 0x000fe2000001ff00 */
[-C--:B------:R-:W-:Y:S01]  /*7ad0*/  LEA.HI.X.SX32 R13, R4, R23.reuse, 0x1, P2 ;  /* 0x00000017040d7211 */ /* 0x080fe200010f0eff */
[----:B------:R-:W-:Y:S01]  /*7ae0*/  IMAD.MOV.U32 R4, RZ, RZ, 0x3f800000 ;  /* 0x3f800000ff047424 */ /* 0x000fe200078e00ff */
[----:B------:R-:W-:Y:S01]  /*7af0*/  LEA.HI.X.SX32 R11, R5, R23, 0x1, P3 ;  /* 0x00000017050b7211 */ /* 0x000fe200018f0eff */
[----:B------:R-:W-:Y:S01]  /*7b00*/  STL.64 [R1+0x2c0], R14 ;  /* 0x0002c00e01007387 */ /* 0x000fe20000100a00 */
[----:B------:R-:W-:Y:S01]  /*7b10*/  MOV R5, 0xff800000 ;  /* 0xff80000000057802 */ /* 0x000fe20000000f00 */
[----:B------:R-:W-:Y:S01]  /*7b20*/  CS2R R174, SRZ ;  /* 0x0000000000ae7805 */ /* 0x000fe2000001ff00 */
[----:B------:R-:W-:Y:S01]  /*7b30*/  SHF.L.U32 R105, R105, 0x3, RZ ;  /* 0x0000000369697819 */ /* 0x000fe200000006ff */
[----:B------:R-:W-:Y:S01]  /*7b40*/  STL.64 [R1+0x2b0], R12 ;  /* 0x0002b00c01007387 */ /* 0x000fe20000100a00 */
[----:B------:R-:W-:Y:S01]  /*7b50*/  SHF.L.U32 R108, R108, 0x3, RZ ;  /* 0x000000036c6c7819 */ /* 0x000fe200000006ff */
[----:B------:R-:W-:Y:S01]  /*7b60*/  CS2R R168, SRZ ;  /* 0x0000000000a87805 */ /* 0x000fe2000001ff00 */
[----:B------:R-:W-:Y:S01]  /*7b70*/  SHF.L.U32 R111, R111, 0x3, RZ ;  /* 0x000000036f6f7819 */ /* 0x000fe200000006ff */
[----:B------:R-:W-:Y:S01]  /*7b80*/  STL.64 [R1+0x2a8], R10 ;  /* 0x0002a80a01007387 */ /* 0x000fe20000100a00 */
[----:B------:R-:W-:Y:S01]  /*7b90*/  SHF.L.U32 R114, R114, 0x3, RZ ;  /* 0x0000000372727819 */ /* 0x000fe200000006ff */
[----:B------:R-:W-:Y:S01]  /*7ba0*/  CS2R R170, SRZ ;  /* 0x0000000000aa7805 */ /* 0x000fe2000001ff00 */
[----:B------:R-:W-:Y:S01]  /*7bb0*/  SHF.L.U32 R193, R186, 0x3, RZ ;  /* 0x00000003bac17819 */ /* 0x000fe200000006ff */
[----:B------:R0:W-:Y:S01]  /*7bc0*/  STL.64 [R1+0x2a0], R6 ;  /* 0x0002a00601007387 */ /* 0x0001e20000100a00 */
[----:B------:R-:W-:Y:S01]  /*7bd0*/  LEA.HI R0, R184, R234, RZ, 0x1e ;  /* 0x000000eab8007211 */ /* 0x000fe200078ff0ff */
[----:B------:R-:W-:Y:S01]  /*7be0*/  IMAD.MOV.U32 R184, RZ, RZ, RZ ;  /* 0x000000ffffb87224 */ /* 0x000fe200078e00ff */
[----:B------:R-:W-:Y:S01]  /*7bf0*/  LOP3.LUT P6, RZ, R218, 0x1, RZ, 0xc0, !PT ;  /* 0x00000001daff7812 */ /* 0x000fe200078cc0ff */
[----:B------:R1:W-:Y:S01]  /*7c00*/  STL [R1+0x21c], R4 ;  /* 0x00021c0401007387 */ /* 0x0003e20000100800 */
[----:B------:R-:W-:Y:S01]  /*7c10*/  MOV R0, RZ ;  /* 0x000000ff00007202 */ /* 0x000fe20000000f00 */
[----:B------:R-:W-:Y:S01]  /*7c20*/  CS2R R164, SRZ ;  /* 0x0000000000a47805 */ /* 0x000fe2000001ff00 */
[----:B------:R-:W-:Y:S01]  /*7c30*/  MOV R252, 0xff800000 ;  /* 0xff80000000fc7802 */ /* 0x000fe20000000f00 */
[----:B------:R-:W-:Y:S01]  /*7c40*/  CS2R R166, SRZ ;  /* 0x0000000000a67805 */ /* 0x000fe2000001ff00 */
[----:B------:R-:W-:Y:S01]  /*7c50*/  CS2R R160, SRZ ;  /* 0x0000000000a07805 */ /* 0x000fe2000001ff00 */
[----:B------:R-:W-:Y:S01]  /*7c60*/  CS2R R162, SRZ ;  /* 0x0000000000a27805 */ /* 0x000fe2000001ff00 */
[----:B------:R-:W-:Y:S01]  /*7c70*/  CS2R R24, SRZ ;  /* 0x0000000000187805 */ /* 0x000fe2000001ff00 */
[----:B0-----:R-:W-:Y:S01]  /*7c80*/  IMAD.MOV.U32 R6, RZ, RZ, -0x800000 ;  /* 0xff800000ff067424 */ /* 0x001fe200078e00ff */
[----:B------:R-:W-:Y:S01]  /*7c90*/  CS2R R26, SRZ ;  /* 0x00000000001a7805 */ /* 0x000fe2000001ff00 */
[----:B-1----:R-:W-:Y:S01]  /*7ca0*/  IMAD.MOV.U32 R4, RZ, RZ, -0x800000 ;  /* 0xff800000ff047424 */ /* 0x002fe200078e00ff */
[----:B------:R-:W-:Y:S01]  /*7cb0*/  CS2R R20, SRZ ;  /* 0x0000000000147805 */ /* 0x000fe2000001ff00 */
[----:B------:R-:W-:Y:S01]  /*7cc0*/  CS2R R22, SRZ ;  /* 0x0000000000167805 */ /* 0x000fe2000001ff00 */
[----:B------:R-:W-:Y:S01]  /*7cd0*/  CS2R R16, SRZ ;  /* 0x0000000000107805 */ /* 0x000fe2000001ff00 */
[----:B------:R-:W-:Y:S01]  /*7ce0*/  CS2R R18, SRZ ;  /* 0x0000000000127805 */ /* 0x000fe2000001ff00 */
[----:B------:R-:W-:Y:S01]  /*7cf0*/  STL [R1+0x60], R4 ;  /* 0x0000600401007387 */ /* 0x000fe20000100800 */
        /* <DEDUP_REMOVED lines=34> */
[----:B------:R-:W-:Y:S01]  /*7f20*/  UMOV UR4, URZ ;  /* 0x0000003f00047c82 */ /* 0x000fe20008000000 */
[----:B------:R-:W-:Y:S01]  /*7f30*/  STL [R1+0x20c], R4 ;  /* 0x00020c0401007387 */ /* 0x000fe20000100800 */
[----:B------:R-:W-:-:S03]  /*7f40*/  UMOV UR5, URZ ;  /* 0x0000003f00057c82 */ /* 0x000fc60008000000 */
[----:B------:R0:W-:Y:S04]  /*7f50*/  STL [R1+0x210], R6 ;  /* 0x0002100601007387 */ /* 0x0001e80000100800 */
[----:B------:R1:W-:Y:S04]  /*7f60*/  STL [R1+0x214], R5 ;  /* 0x0002140501007387 */ /* 0x0003e80000100800 */
[----:B------:R2:W-:Y:S01]  /*7f70*/  STL [R1+0x218], R4 ;  /* 0x0002180401007387 */ /* 0x0005e20000100800 */
[----:B0-----:R-:W-:Y:S02]  /*7f80*/  IMAD.MOV.U32 R6, RZ, RZ, 0x3f800000 ;  /* 0x3f800000ff067424 */ /* 0x001fe400078e00ff */
[----:B-1----:R-:W-:-:S03]  /*7f90*/  IMAD.MOV.U32 R5, RZ, RZ, 0x3f800000 ;  /* 0x3f800000ff057424 */ /* 0x002fc600078e00ff */
[----:B------:R-:W-:Y:S01]  /*7fa0*/  STL [R1+0x220], R6 ;  /* 0x0002200601007387 */ /* 0x000fe20000100800 */
[----:B--2---:R-:W-:-:S03]  /*7fb0*/  MOV R4, 0x3f800000 ;  /* 0x3f80000000047802 */ /* 0x004fc60000000f00 */
        /* <DEDUP_REMOVED lines=12> */
[----:B------:R-:W-:Y:S04]  /*8080*/  STL [R1+0x254], R5 ;  /* 0x0002540501007387 */ /* 0x000fe80000100800 */
[----:B------:R1:W-:Y:S01]  /*8090*/  STL [R1+0x258], R4 ;  /* 0x0002580401007387 */ /* 0x0003e20000100800 */
[----:B0-----:R-:W-:-:S03]  /*80a0*/  CS2R R6, SRZ ;  /* 0x0000000000067805 */ /* 0x001fc6000001ff00 */
[----:B------:R-:W-:Y:S04]  /*80b0*/  STL [R1], RZ ;  /* 0x000000ff01007387 */ /* 0x000fe80000100800 */
[----:B------:R-:W-:Y:S01]  /*80c0*/  STL [R1+0x4], RZ ;  /* 0x000004ff01007387 */ /* 0x000fe20000100800 */
[----:B-1----:R-:W-:-:S03]  /*80d0*/  CS2R R4, SRZ ;  /* 0x0000000000047805 */ /* 0x002fc6000001ff00 */
        /* <DEDUP_REMOVED lines=90> */
[----:B------:R-:W-:Y:S04]  /*8680*/  STL [R1+0x294], R207 ;  /* 0x000294cf01007387 */ /* 0x000fe80000100800 */
[----:B------:R0:W-:Y:S04]  /*8690*/  STL [R1+0x290], R101 ;  /* 0x0002906501007387 */ /* 0x0001e80000100800 */
[----:B------:R1:W-:Y:S04]  /*86a0*/  STL [R1+0x28c], R100 ;  /* 0x00028c6401007387 */ /* 0x0003e80000100800 */
[----:B------:R2:W-:Y:S01]  /*86b0*/  STL [R1+0x288], R102 ;  /* 0x0002886601007387 */ /* 0x0005e20000100800 */
[C---:B0-----:R-:W-:Y:S01]  /*86c0*/  IMAD.IADD R101, R185.reuse, 0x1, R104 ;  /* 0x00000001b9657824 */ /* 0x041fe200078e0268 */
[----:B-1----:R-:W-:-:S04]  /*86d0*/  IADD3 R100, R185, R105, RZ ;  /* 0x00000069b9647210 */ /* 0x002fc80007ffe0ff */
[----:B------:R0:W-:Y:S01]  /*86e0*/  STL [R1+0x284], R101 ;  /* 0x0002846501007387 */ /* 0x0001e20000100800 */
[----:B------:R-:W-:-:S03]  /*86f0*/  IMAD.WIDE R104, R186, 0x2, R204 ;  /* 0x00000002ba687825 */ /* 0x000fc600078e02cc */
[----:B------:R1:W-:Y:S01]  /*8700*/  STL [R1+0x280], R100 ;  /* 0x0002806401007387 */ /* 0x0003e20000100800 */
[C---:B--2---:R-:W-:Y:S02]  /*8710*/  IMAD.IADD R102, R185.reuse, 0x1, R106 ;  /* 0x00000001b9667824 */ /* 0x044fe400078e026a */
[----:B0-----:R-:W-:-:S03]  /*8720*/  IMAD.IADD R101, R185, 0x1, R107 ;  /* 0x00000001b9657824 */ /* 0x001fc600078e026b */
[----:B------:R0:W-:Y:S01]  /*8730*/  STL [R1+0x27c], R102 ;  /* 0x00027c6601007387 */ /* 0x0001e20000100800 */
[----:B-1----:R-:W-:-:S03]  /*8740*/  IADD3 R100, R185, R108, RZ ;  /* 0x0000006cb9647210 */ /* 0x002fc60007ffe0ff */
[----:B------:R1:W-:Y:S04]  /*8750*/  STL [R1+0x278], R101 ;  /* 0x0002786501007387 */ /* 0x0003e80000100800 */
[----:B------:R2:W-:Y:S01]  /*8760*/  STL [R1+0x274], R100 ;  /* 0x0002746401007387 */ /* 0x0005e20000100800 */
[C---:B0-----:R-:W-:Y:S02]  /*8770*/  IMAD.IADD R102, R185.reuse, 0x1, R109 ;  /* 0x00000001b9667824 */ /* 0x041fe400078e026d */
[----:B-1----:R-:W-:-:S03]  /*8780*/  IMAD.IADD R101, R185, 0x1, R110 ;  /* 0x00000001b9657824 */ /* 0x002fc600078e026e */
[----:B------:R0:W-:Y:S01]  /*8790*/  STL [R1+0x270], R102 ;  /* 0x0002706601007387 */ /* 0x0001e20000100800 */
[----:B--2---:R-:W-:-:S03]  /*87a0*/  IADD3 R100, R185, R111, RZ ;  /* 0x0000006fb9647210 */ /* 0x004fc60007ffe0ff */
        /* <DEDUP_REMOVED lines=8> */
[----:B0-----:R-:W-:Y:S01]  /*8830*/  IMAD.IADD R102, R206, 0x1, R185 ;  /* 0x00000001ce667824 */ /* 0x001fe200078e02b9 */
[----:B------:R-:W-:Y:S02]  /*8840*/  LOP3.LUT R102, R3, 0x40, RZ, 0x3c, !PT ;  /* 0x0000004003667812 */ /* 0x000fe400078e3cff */
[----:B-1----:R-:W-:Y:S01]  /*8850*/  LOP3.LUT R101, R115, 0x10, R218, 0x78, !PT ;  /* 0x0000001073657812 */ /* 0x002fe200078e78da */
[----:B------:R-:W-:Y:S01]  /*8860*/  IMAD.WIDE R102, R186, 0x2, R202 ;  /* 0x00000002ba667825 */ /* 0x000fe200078e02ca */
[----:B--2---:R-:W-:-:S03]  /*8870*/  LOP3.LUT R100, R3, 0x20, RZ, 0x3c, !PT ;  /* 0x0000002003647812 */ /* 0x004fc600078e3cff */
[----:B------:R0:W-:Y:S01]  /*8880*/  STL [R1+0x1e0], R101 ;  /* 0x0001e06501007387 */ /* 0x0001e20000100800 */
[----:B------:R-:W-:-:S05]  /*8890*/  LOP3.LUT R100, R201, 0x40, RZ, 0x3c, !PT ;  /* 0x00000040c9647812 */ /* 0x000fca00078e3cff */
[----:B------:R1:W-:Y:S01]  /*88a0*/  STL [R1+0x398], R100 ;  /* 0x0003986401007387 */ /* 0x0003e20000100800 */
[----:B0-----:R-:W-:-:S03]  /*88b0*/  LOP3.LUT R101, R3, 0x60, RZ, 0x3c, !PT ;  /* 0x0000006003657812 */ /* 0x001fc600078e3cff */
[----:B------:R0:W-:Y:S04]  /*88c0*/  STL.64 [R1+0x4c8], R104 ;  /* 0x0004c86801007387 */ /* 0x0001e80000100a00 */
[----:B------:R2:W-:Y:S01]  /*88d0*/  STL.64 [R1+0x4c0], R102 ;  /* 0x0004c06601007387 */ /* 0x0005e20000100a00 */
[----:B-1----:R-:W-:-:S05]  /*88e0*/  IMAD.WIDE R100, R187, 0x2, R204 ;  /* 0x00000002bb647825 */ /* 0x002fca00078e02cc */
[----:B------:R1:W-:Y:S01]  /*88f0*/  STL.64 [R1+0x478], R100 ;  /* 0x0004786401007387 */ /* 0x0003e20000100a00 */
[----:B0-----:R-:W-:-:S04]  /*8900*/  IMAD.WIDE R104, R187, 0x2, R202 ;  /* 0x00000002bb687825 */ /* 0x001fc800078e02ca */
[C---:B--2---:R-:W-:Y:S01]  /*8910*/  IMAD.WIDE R102, R188.reuse, 0x2, R204 ;  /* 0x00000002bc667825 */ /* 0x044fe200078e02cc */
[----:B------:R0:W-:Y:S04]  /*8920*/  STL.64 [R1+0x470], R104 ;  /* 0x0004706801007387 */ /* 0x0001e80000100a00 */
[----:B------:R2:W-:Y:S01]  /*8930*/  STL.64 [R1+0x468], R102 ;  /* 0x0004686601007387 */ /* 0x0005e20000100a00 */
[----:B-1----:R-:W-:-:S05]  /*8940*/  IMAD.WIDE R100, R188, 0x2, R202 ;  /* 0x00000002bc647825 */ /* 0x002fca00078e02ca */
[----:B------:R1:W-:Y:S01]  /*8950*/  STL.64 [R1+0x460], R100 ;  /* 0x0004606401007387 */ /* 0x0003e20000100a00 */
[----:B0-----:R-:W-:-:S04]  /*8960*/  IMAD.WIDE R104, R189, 0x2, R204 ;  /* 0x00000002bd687825 */ /* 0x001fc800078e02cc */
[----:B--2---:R-:W-:Y:S01]  /*8970*/  IMAD.WIDE R102, R189, 0x2, R202 ;  /* 0x00000002bd667825 */ /* 0x004fe200078e02ca */
        /* <DEDUP_REMOVED lines=45> */
[----:B------:R0:W-:Y:S02]  /*8c50*/  STL.64 [R1+0x3a0], R100 ;  /* 0x0003a06401007387 */ /* 0x0001e40000100a00 */
.L_x_1:
[----:B01----:R-:W2:Y:S04]  /*8c60*/  LDL.64 R100, [R1+0x1f0] ;  /* 0x0001f00001647983 */ /* 0x003ea80000100a00 */
[----:B------:R-:W3:Y:S04]  /*8c70*/  LDL.64 R112, [R1+0x4c8] ;  /* 0x0004c80001707983 */ /* 0x000ee80000100a00 */
[----:B------:R-:W4:Y:S04]  /*8c80*/  LDL.64 R110, [R1+0x478] ;  /* 0x00047800016e7983 */ /* 0x000f280000100a00 */
        /* <DEDUP_REMOVED lines=9> */
[----:B------:R-:W-:Y:S04]  /*8d20*/  STL [R1+0x55c], R123 ;  /* 0x00055c7b01007387 */ /* 0x000fe80000100800 */
[----:B------:R-:W-:Y:S04]  /*8d30*/  STL [R1+0x558], R118 ;  /* 0x0005587601007387 */ /* 0x000fe80000100800 */
[----:B------:R0:W-:Y:S04]  /*8d40*/  STL [R1+0x554], R119 ;  /* 0x0005547701007387 */ /* 0x0001e80000100800 */
[----:B------:R1:W-:Y:S04]  /*8d50*/  STL [R1+0x54c], R2 ;  /* 0x00054c0201007387 */ /* 0x0003e80000100800 */
[----:B------:R-:W-:Y:S04]  /*8d60*/  STL [R1+0x508], R250 ;  /* 0x000508fa01007387 */ /* 0x000fe80000100800 */
[----:B------:R-:W4:Y:S04]  /*8d70*/  LDL.64 R206, [R1+0x410] ;  /* 0x0004100001ce7983 */ /* 0x000f280000100a00 */
[----:B------:R-:W4:Y:S04]  /*8d80*/  LDL.64 R208, [R1+0x438] ;  /* 0x0004380001d07983 */ /* 0x000f280000100a00 */
[----:B0-----:R-:W4:Y:S04]  /*8d90*/  LDL.64 R118, [R1+0x408] ;  /* 0x0004080001767983 */ /* 0x001f280000100a00 */
        /* <DEDUP_REMOVED lines=11> */
[----:B------:R-:W4:Y:S01]  /*8e50*/  LDL.64 R210, [R1+0x428] ;  /* 0x0004280001d27983 */ /* 0x000f220000100a00 */
[----:B--2---:R-:W-:-:S04]  /*8e60*/  IMAD.WIDE R100, R0, 0x2, R100 ;  /* 0x0000000200647825 */ /* 0x004fc800078e0264 */
[C---:B---3--:R-:W-:Y:S02]  /*8e70*/  IMAD.WIDE R112, R0.reuse, 0x2, R112 ;  /* 0x0000000200707825 */ /* 0x048fe400078e0270 */
[----:B------:R0:W2:Y:S02]  /*8e80*/  LDG.E.U16 R100, [R100.64] ;  /* 0x0000000664647981 */ /* 0x0000a4000c1e1500 */
[C---:B----4-:R-:W-:Y:S02]  /*8e90*/  IMAD.WIDE R110, R0.reuse, 0x2, R110 ;  /* 0x00000002006e7825 */ /* 0x050fe400078e026e */
[----:B0-----:R0:W3:Y:S02]  /*8ea0*/  LDG.E.U16 R101, [R112.64] ;  /* 0x0000000670657981 */ /* 0x0010e4000c1e1500 */
[----:B------:R-:W-:-:S05]  /*8eb0*/  IMAD.WIDE R106, R0, 0x2, R106 ;  /* 0x00000002006a7825 */ /* 0x000fca00078e026a */
[----:B------:R4:W2:Y:S04]  /*8ec0*/  LDG.E.U16 R185, [R106.64] ;  /* 0x000000066ab97981 */ /* 0x0008a8000c1e1500 */
[----:B0-----:R0:W2:Y:S02]  /*8ed0*/  LDG.E.U16 R112, [R110.64] ;  /* 0x000000066e707981 */ /* 0x0010a4000c1e1500 */
[C---:B0-----:R-:W-:Y:S02]  /*8ee0*/  IMAD.WIDE R110, R0.reuse, 0x2, R194 ;  /* 0x00000002006e7825 */ /* 0x041fe400078e02c2 */
[----:B------:R-:W2:Y:S02]  /*8ef0*/  LDL.64 R194, [R1+0x3e0] ;  /* 0x0003e00001c27983 */ /* 0x000ea40000100a00 */
[----:B----4-:R-:W-:-:S02]  /*8f00*/  IMAD.WIDE R106, R0, 0x2, R202 ;  /* 0x00000002006a7825 */ /* 0x010fc400078e02ca */
[----:B------:R-:W4:Y:S02]  /*8f10*/  LDL.64 R202, [R1+0x3b8] ;  /* 0x0003b80001ca7983 */ /* 0x000f240000100a00 */
[C---:B------:R-:W-:Y:S02]  /*8f20*/  IMAD.WIDE R114, R0.reuse, 0x2, R114 ;  /* 0x0000000200727825 */ /* 0x040fe400078e0272 */
[----:B------:R0:W3:Y:S02]  /*8f30*/  LDG.E.U16 R111, [R110.64] ;  /* 0x000000066e6f7981 */ /* 0x0000e4000c1e1500 */
[C---:B------:R-:W-:Y:S02]  /*8f40*/  IMAD.WIDE R188, R0.reuse, 0x2, R188 ;  /* 0x0000000200bc7825 */ /* 0x040fe400078e02bc */
[----:B------:R1:W3:Y:S02]  /*8f50*/  LDG.E.U16 R115, [R114.64] ;  /* 0x0000000672737981 */ /* 0x0002e4000c1e1500 */
[----:B------:R-:W-:-:S02]  /*8f60*/  IMAD.WIDE R186, R0, 0x2, R186 ;  /* 0x0000000200ba7825 */ /* 0x000fc400078e02ba */
[----:B0-----:R0:W3:Y:S04]  /*8f70*/  LDG.E.U16 R110, [R106.64] ;  /* 0x000000066a6e7981 */ /* 0x0010e8000c1e1500 */
[----:B-1----:R1:W3:Y:S04]  /*8f80*/  LDG.E.U16 R114, [R188.64] ;  /* 0x00000006bc727981 */ /* 0x0022e8000c1e1500 */
[----:B------:R0:W3:Y:S01]  /*8f90*/  LDG.E.U16 R113, [R186.64] ;  /* 0x00000006ba717981 */ /* 0x0000e2000c1e1500 */
[----:B-1----:R-:W-:-:S03]  /*8fa0*/  IMAD.WIDE R188, R0, 0x2, R206 ;  /* 0x0000000200bc7825 */ /* 0x002fc600078e02ce */
[----:B------:R-:W3:Y:S01]  /*8fb0*/  LDL.64 R206, [R1+0x420] ;  /* 0x0004200001ce7983 */ /* 0x000ee20000100a00 */
[----:B0-----:R-:W-:-:S03]  /*8fc0*/  IMAD.WIDE R106, R0, 0x2, R208 ;  /* 0x00000002006a7825 */ /* 0x001fc600078e02d0 */
[----:B------:R-:W3:Y:S01]  /*8fd0*/  LDL.64 R208, [R1+0x3a8] ;  /* 0x0003a80001d07983 */ /* 0x000ee20000100a00 */
[----:B------:R-:W-:-:S03]  /*8fe0*/  IMAD.WIDE R186, R0, 0x2, R118 ;  /* 0x0000000200ba7825 */ /* 0x000fc600078e0276 */
[----:B------:R-:W3:Y:S01]  /*8ff0*/  LDL.64 R118, [R1+0x3a0] ;  /* 0x0003a00001767983 */ /* 0x000ee20000100a00 */
[----:B------:R-:W-:-:S03]  /*9000*/  IMAD.WIDE R108, R0, 0x2, R108 ;  /* 0x00000002006c7825 */ /* 0x000fc600078e026c */
[----:B------:R0:W3:Y:S01]  /*9010*/  LDG.E.U16 R107, [R106.64] ;  /* 0x000000066a6b7981 */ /* 0x0000e2000c1e1500 */
[----:B------:R-:W-:-:S03]  /*9020*/  IMAD.WIDE R102, R0, 0x2, R102 ;  /* 0x0000000200667825 */ /* 0x000fc600078e0266 */
[----:B------:R1:W3:Y:S01]  /*9030*/  LDG.E.U16 R108, [R108.64] ;  /* 0x000000066c6c7981 */ /* 0x0002e2000c1e1500 */
[----:B------:R-:W-:-:S03]  /*9040*/  IMAD.WIDE R104, R0, 0x2, R104 ;  /* 0x0000000200687825 */ /* 0x000fc600078e0268 */
[----:B------:R0:W3:Y:S01]  /*9050*/  LDG.E.U16 R102, [R102.64] ;  /* 0x0000000666667981 */ /* 0x0000e2000c1e1500 */
[----:B------:R-:W-:-:S03]  /*9060*/  IMAD.WIDE R190, R0, 0x2, R190 ;  /* 0x0000000200be7825 */ /* 0x000fc600078e02be */
[----:B------:R0:W3:Y:S01]  /*9070*/  LDG.E.U16 R105, [R104.64] ;  /* 0x0000000668697981 */ /* 0x0000e2000c1e1500 */
[----:B------:R-:W-:-:S03]  /*9080*/  IMAD.WIDE R192, R0, 0x2, R192 ;  /* 0x0000000200c07825 */ /* 0x000fc600078e02c0 */
[----:B-1----:R1:W3:Y:S04]  /*9090*/  LDG.E.U16 R109, [R186.64] ;  /* 0x00000006ba6d7981 */ /* 0x0022e8000c1e1500 */
[----:B0-----:R0:W3:Y:S04]  /*90a0*/  LDG.E.U16 R103, [R190.64] ;  /* 0x00000006be677981 */ /* 0x0010e8000c1e1500 */
[----:B------:R0:W3:Y:S01]  /*90b0*/  LDG.E.U16 R104, [R188.64] ;  /* 0x00000006bc687981 */ /* 0x0000e2000c1e1500 */
[----:B-1----:R-:W-:-:S03]  /*90c0*/  IMAD.WIDE R186, R0, 0x2, R220 ;  /* 0x0000000200ba7825 */ /* 0x002fc600078e02dc */
[----:B------:R1:W3:Y:S01]  /*90d0*/  LDG.E.U16 R106, [R192.64] ;  /* 0x00000006c06a7981 */ /* 0x0002e2000c1e1500 */
[----:B0-----:R-:W-:-:S04]  /*90e0*/  IMAD.WIDE R190, R0, 0x2, R198 ;  /* 0x0000000200be7825 */ /* 0x001fc800078e02c6 */
[C---:B------:R-:W-:Y:S01]  /*90f0*/  IMAD.WIDE R188, R0.reuse, 0x2, R200 ;  /* 0x0000000200bc7825 */ /* 0x040fe200078e02c8 */
[----:B------:R0:W3:Y:S03]  /*9100*/  LDG.E.U16 R198, [R190.64] ;  /* 0x00000006bec67981 */ /* 0x0000e6000c1e1500 */
[C---:B-1----:R-:W-:Y:S02]  /*9110*/  IMAD.WIDE R192, R0.reuse, 0x2, R196 ;  /* 0x0000000200c07825 */ /* 0x042fe400078e02c4 */
[----:B------:R1:W3:Y:S04]  /*9120*/  LDG.E.U16 R196, [R186.64] ;  /* 0x00000006bac47981 */ /* 0x0002e8000c1e1500 */
[----:B------:R0:W3:Y:S04]  /*9130*/  LDG.E.U16 R197, [R188.64] ;  /* 0x00000006bcc57981 */ /* 0x0000e8000c1e1500 */
[----:B------:R0:W3:Y:S01]  /*9140*/  LDG.E.U16 R199, [R192.64] ;  /* 0x00000006c0c77981 */ /* 0x0000e2000c1e1500 */
[----:B-1----:R-:W-:-:S04]  /*9150*/  IMAD.WIDE R186, R0, 0x2, R218 ;  /* 0x0000000200ba7825 */ /* 0x002fc800078e02da */
[C---:B0-----:R-:W-:Y:S01]  /*9160*/  IMAD.WIDE R188, R0.reuse, 0x2, R216 ;  /* 0x0000000200bc7825 */ /* 0x041fe200078e02d8 */
[----:B------:R0:W3:Y:S03]  /*9170*/  LDG.E.U16 R201, [R186.64] ;  /* 0x00000006bac97981 */ /* 0x0000e6000c1e1500 */
[----:B------:R-:W-:-:S04]  /*9180*/  IMAD.WIDE R190, R0, 0x2, R214 ;  /* 0x0000000200be7825 */ /* 0x000fc800078e02d6 */
[----:B------:R-:W-:-:S05]  /*9190*/  IMAD.WIDE R192, R0, 0x2, R204 ;  /* 0x0000000200c07825 */ /* 0x000fca00078e02cc */
[----:B------:R1:W3:Y:S01]  /*91a0*/  LDG.E.U16 R204, [R192.64] ;  /* 0x00000006c0cc7981 */ /* 0x0002e2000c1e1500 */
[----:B--2---:R-:W-:-:S05]  /*91b0*/  IMAD.WIDE R194, R0, 0x2, R194 ;  /* 0x0000000200c27825 */ /* 0x004fca00078e02c2 */
[----:B------:R4:W2:Y:S02]  /*91c0*/  LDG.E.U16 R200, [R194.64] ;  /* 0x00000006c2c87981 */ /* 0x0008a4000c1e1500 */
[C---:B----4-:R-:W-:Y:S02]  /*91d0*/  IMAD.WIDE R194, R0.reuse, 0x2, R202 ;  /* 0x0000000200c27825 */ /* 0x050fe400078e02ca */
[----:B------:R4:W2:Y:S04]  /*91e0*/  LDG.E.U16 R202, [R188.64] ;  /* 0x00000006bcca7981 */ /* 0x0008a8000c1e1500 */
[----:B------:R3:W2:Y:S01]  /*91f0*/  LDG.E.U16 R203, [R190.64] ;  /* 0x00000006becb7981 */ /* 0x0006a2000c1e1500 */
[----:B0-----:R-:W-:-:S03]  /*9200*/  IMAD.WIDE R186, R0, 0x2, R212 ;  /* 0x0000000200ba7825 */ /* 0x001fc600078e02d4 */
[----:B------:R0:W2:Y:S01]  /*9210*/  LDG.E.U16 R205, [R194.64] ;  /* 0x00000006c2cd7981 */ /* 0x0000a2000c1e1500 */
[----:B----4-:R-:W-:-:S03]  /*9220*/  IMAD.WIDE R188, R0, 0x2, R210 ;  /* 0x0000000200bc7825 */ /* 0x010fc600078e02d2 */
[----:B------:R4:W2:Y:S01]  /*9230*/  LDG.E.U16 R186, [R186.64] ;  /* 0x00000006baba7981 */ /* 0x0008a2000c1e1500 */
[----:B---3--:R-:W-:-:S04]  /*9240*/  IMAD.WIDE R190, R0, 0x2, R206 ;  /* 0x0000000200be7825 */ /* 0x008fc800078e02ce */
[C---:B-1----:R-:W-:Y:S01]  /*9250*/  IMAD.WIDE R192, R0.reuse, 0x2, R208 ;  /* 0x0000000200c07825 */ /* 0x042fe200078e02d0 */
[----:B----4-:R1:W3:Y:S03]  /*9260*/  LDG.E.U16 R187, [R188.64] ;  /* 0x00000006bcbb7981 */ /* 0x0102e6000c1e1500 */
[----:B0-----:R-:W-:Y:S01]  /*9270*/  IMAD.WIDE R194, R0, 0x2, R118 ;  /* 0x0000000200c27825 */ /* 0x001fe200078e0276 */
[----:B------:R-:W4:Y:S04]  /*9280*/  LDG.E.U16 R190, [R190.64] ;  /* 0x00000006bebe7981 */ /* 0x000f28000c1e1500 */
[----:B-1----:R-:W3:Y:S04]  /*9290*/  LDG.E.U16 R188, [R192.64] ;  /* 0x00000006c0bc7981 */ /* 0x002ee8000c1e1500 */
[----:B------:R-:W3:Y:S04]  /*92a0*/  LDG.E.U16 R189, [R194.64] ;  /* 0x00000006c2bd7981 */ /* 0x000ee8000c1e1500 */
[----:B------:R-:W-:Y:S04]  /*92b0*/  STL [R1+0x504], R0 ;  /* 0x0005040001007387 */ /* 0x000fe80000100800 */
[----:B------:R-:W3:Y:S04]  /*92c0*/  LDL R123, [R1+0xcc] ;  /* 0x0000cc00017b7983 */ /* 0x000ee80000100800 */
[----:B------:R-:W0:Y:S04]  /*92d0*/  S2R R207, SR_TID.X ;  /* 0x0000000000cf7919 */ /* 0x000e280000002100 */
[----:B------:R-:W1:Y:S01]  /*92e0*/  S2R R208, SR_TID.X ;  /* 0x0000000000d07919 */ /* 0x000e620000002100 */
[----:B0-----:R-:W-:-:S02]  /*92f0*/  LOP3.LUT R206, R207, 0xff, RZ, 0xc0, !PT ;  /* 0x000000ffcfce7812 */ /* 0x001fc400078ec0ff */
[----:B-1----:R-:W-:-:S03]  /*9300*/  LOP3.LUT R208, R208, 0xff, RZ, 0xc0, !PT ;  /* 0x000000ffd0d07812 */ /* 0x002fc600078ec0ff */
[----:B------:R-:W-:Y:S01]  /*9310*/  IMAD.SHL.U32 R2, R206, 0x2, RZ ;  /* 0x00000002ce027824 */ /* 0x000fe200078e00ff */
[----:B------:R-:W-:Y:S01]  /*9320*/  BAR.SYNC.DEFER_BLOCKING 0x0 ;  /* 0x0000000000007b1d */ /* 0x000fe20000010000 */
[----:B------:R-:W-:Y:S02]  /*9330*/  LOP3.LUT R207, R207, 0xff, RZ, 0xc0, !PT ;  /* 0x000000ffcfcf7812 */ /* 0x000fe400078ec0ff */
[----:B------:R-:W-:-:S03]  /*9340*/  SHF.L.U32 R208, R208, 0x1, RZ ;  /* 0x00000001d0d07819 */ /* 0x000fc600000006ff */
[----:B------:R-:W-:Y:S01]  /*9350*/  IMAD.SHL.U32 R207, R207, 0x2, RZ ;  /* 0x00000002cfcf7824 */ /* 0x000fe200078e00ff */
[----:B------:R-:W-:-:S04]  /*9360*/  LOP3.LUT R119, R208, 0x10, RZ, 0x3c, !PT ;  /* 0x00000010d0777812 */ /* 0x000fc800078e3cff */
[C---:B------:R-:W-:Y:S01]  /*9370*/  LOP3.LUT R118, R207.reuse, 0x20, RZ, 0x3c, !PT ;  /* 0x00000020cf767812 */ /* 0x040fe200078e3cff */
[----:B------:R-:W-:Y:S01]  /*9380*/  IMAD.SHL.U32 R206, R206, 0x2, RZ ;  /* 0x00000002cece7824 */ /* 0x000fe200078e00ff */
        /* <DEDUP_REMOVED lines=8> */
[----:B------:R-:W-:Y:S04]  /*9410*/  STS.U16 [R118+0x20800], R112 ;  /* 0x0208007076007388 */ /* 0x000fe80000000400 */
[----:B------:R-:W-:Y:S01]  /*9420*/  STS.U16 [R118+0x20a00], R108 ;  /* 0x020a006c76007388 */ /* 0x000fe20000000400 */
[----:B0-----:R-:W-:-:S03]  /*9430*/  LOP3.LUT R119, R207, 0x30, RZ, 0x3c, !PT ;  /* 0x00000030cf777812 */ /* 0x001fc600078e3cff */
[----:B------:R-:W-:Y:S04]  /*9440*/  STS.U16 [R118+0x22800], R197 ;  /* 0x022800c576007388 */ /* 0x000fe80000000400 */
[----:B------:R0:W-:Y:S04]  /*9450*/  STS.U16 [R118+0x22a00], R198 ;  /* 0x022a00c676007388 */ /* 0x0001e80000000400 */
[----:B------:R-:W-:Y:S04]  /*9460*/  STS.U16 [R119+0x20c00], R185 ;  /* 0x020c00b977007388 */ /* 0x000fe80000000400 */
[----:B------:R-:W-:Y:S01]  /*9470*/  STS.U16 [R119+0x20e00], R115 ;  /* 0x020e007377007388 */ /* 0x000fe20000000400 */
[----:B0-----:R-:W-:-:S03]  /*9480*/  LOP3.LUT R118, R206, 0x40, RZ, 0x3c, !PT ;  /* 0x00000040ce767812 */ /* 0x001fc600078e3cff */
[----:B------:R-:W-:Y:S04]  /*9490*/  STS.U16 [R119+0x22c00], R199 ;  /* 0x022c00c777007388 */ /* 0x000fe80000000400 */
[----:B--2---:R0:W-:Y:S04]  /*94a0*/  STS.U16 [R119+0x22e00], R200 ;  /* 0x022e00c877007388 */ /* 0x0041e80000000400 */
[----:B------:R-:W-:Y:S04]  /*94b0*/  STS.U16 [R118+0x21000], R114 ;  /* 0x0210007276007388 */ /* 0x000fe80000000400 */
[----:B------:R-:W-:Y:S01]  /*94c0*/  STS.U16 [R118+0x21200], R113 ;  /* 0x0212007176007388 */ /* 0x000fe20000000400 */
[----:B0-----:R-:W-:-:S03]  /*94d0*/  LOP3.LUT R119, R206, 0x50, RZ, 0x3c, !PT ;  /* 0x00000050ce777812 */ /* 0x001fc600078e3cff */
[----:B------:R-:W-:Y:S04]  /*94e0*/  STS.U16 [R118+0x23000], R201 ;  /* 0x023000c976007388 */ /* 0x000fe80000000400 */
[----:B------:R-:W-:Y:S04]  /*94f0*/  STS.U16 [R118+0x23200], R202 ;  /* 0x023200ca76007388 */ /* 0x000fe80000000400 */
[----:B------:R-:W-:Y:S04]  /*9500*/  STS.U16 [R119+0x21400], R111 ;  /* 0x0214006f77007388 */ /* 0x000fe80000000400 */
[----:B------:R-:W-:Y:S04]  /*9510*/  STS.U16 [R119+0x21600], R110 ;  /* 0x0216006e77007388 */ /* 0x000fe80000000400 */
[----:B------:R-:W-:Y:S04]  /*9520*/  STS.U16 [R119+0x23400], R203 ;  /* 0x023400cb77007388 */ /* 0x000fe80000000400 */
[----:B------:R0:W-:Y:S04]  /*9530*/  STS.U16 [R119+0x23600], R204 ;  /* 0x023600cc77007388 */ /* 0x0001e80000000400 */
[----:B0-----:R-:W2:Y:S01]  /*9540*/  LDL R119, [R1+0x398] ;  /* 0x0003980001777983 */ /* 0x001ea20000100800 */
[----:B------:R-:W-:-:S02]  /*9550*/  LOP3.LUT R118, R2, 0x60, RZ, 0x3c, !PT ;  /* 0x0000006002767812 */ /* 0x000fc400078e3cff */
[----:B------:R-:W-:-:S03]  /*9560*/  LOP3.LUT R2, R2, 0x70, RZ, 0x3c, !PT ;  /* 0x0000007002027812 */ /* 0x000fc600078e3cff */
[----:B------:R-:W-:Y:S04]  /*9570*/  STS.U16 [R118+0x21800], R107 ;  /* 0x0218006b76007388 */ /* 0x000fe80000000400 */
[----:B------:R-:W-:Y:S04]  /*9580*/  STS.U16 [R118+0x21a00], R106 ;  /* 0x021a006a76007388 */ /* 0x000fe80000000400 */
[----:B------:R-:W-:Y:S04]  /*9590*/  STS.U16 [R118+0x23800], R205 ;  /* 0x023800cd76007388 */ /* 0x000fe80000000400 */
[----:B------:R0:W-:Y:S04]  /*95a0*/  STS.U16 [R118+0x23a00], R186 ;  /* 0x023a00ba76007388 */ /* 0x0001e80000000400 */
[----:B---3--:R-:W-:Y:S04]  /*95b0*/  STS.U16 [R2+0x21c00], R187 ;  /* 0x021c00bb02007388 */ /* 0x008fe80000000400 */
[----:B----4-:R-:W-:Y:S04]  /*95c0*/  STS.U16 [R2+0x21e00], R190 ;  /* 0x021e00be02007388 */ /* 0x010fe80000000400 */
[----:B------:R-:W-:Y:S04]  /*95d0*/  STS.U16 [R2+0x23c00], R188 ;  /* 0x023c00bc02007388 */ /* 0x000fe80000000400 */
[----:B------:R1:W-:Y:S04]  /*95e0*/  STS.U16 [R2+0x23e00], R189 ;  /* 0x023e00bd02007388 */ /* 0x0003e80000000400 */
[----:B------:R-:W-:Y:S01]  /*95f0*/  BAR.SYNC.DEFER_BLOCKING 0x0 ;  /* 0x0000000000007b1d */ /* 0x000fe20000010000 */
[----:B0----5:R-:W-:-:S02]  /*9600*/  LOP3.LUT R118, R3, 0x20, RZ, 0x3c, !PT ;  /* 0x0000002003767812 */ /* 0x021fc400078e3cff */
[C---:B------:R-:W-:Y:S02]  /*9610*/  LOP3.LUT R0, R3.reuse, 0x60, RZ, 0x3c, !PT ;  /* 0x0000006003007812 */ /* 0x040fe400078e3cff */
[----:B-1----:R-:W-:Y:S01]  /*9620*/  LOP3.LUT R2, R3, 0x40, RZ, 0x3c, !PT ;  /* 0x0000004003027812 */ /* 0x002fe200078e3cff */
[----:B------:R-:W-:Y:S04]  /*9630*/  LDSM.16.MT88.4 R232, [R3] ;  /* 0x0000000003e8783b */ /* 0x000fe80000004200 */
[----:B------:R-:W0:Y:S04]  /*9640*/  LDSM.16.M88.4 R100, [R123+0x20000] ;  /* 0x020000007b64783b */ /* 0x000e280000000200 */
[----:B------:R-:W1:Y:S04]  /*9650*/  LDSM.16.MT88.4 R196, [R3+0x80] ;  /* 0x0000800003c4783b */ /* 0x000e680000004200 */
[----:B------:R-:W3:Y:S04]  /*9660*/  LDSM.16.MT88.4 R108, [R118] ;  /* 0x00000000766c783b */ /* 0x000ee80000004200 */
[----:B------:R-:W4:Y:S04]  /*9670*/  LDSM.16.MT88.4 R112, [R118+0x80] ;  /* 0x000080007670783b */ /* 0x000f280000004200 */
[----:B------:R-:W0:Y:S04]  /*9680*/  LDSM.16.MT88.4 R188, [R2] ;  /* 0x0000000002bc783b */ /* 0x000e280000004200 */
[----:B------:R-:W0:Y:S04]  /*9690*/  LDSM.16.MT88.4 R104, [R2+0x80] ;  /* 0x000080000268783b */ /* 0x000e280000004200 */
[----:B------:R-:W1:Y:S04]  /*96a0*/  LDSM.16.MT88.4 R192, [R0] ;  /* 0x0000000000c0783b */ /* 0x000e680000004200 */
[----:B------:R-:W1:Y:S04]  /*96b0*/  LDSM.16.MT88.4 R236, [R0+0x80] ;  /* 0x0000800000ec783b */ /* 0x000e680000004200 */
[----:B------:R-:W3:Y:S04]  /*96c0*/  LDSM.16.MT88.4 R228, [R3+0x1000] ;  /* 0x0010000003e4783b */ /* 0x000ee80000004200 */
[----:B------:R-:W3:Y:S04]  /*96d0*/  LDSM.16.MT88.4 R224, [R3+0x1080] ;  /* 0x0010800003e0783b */ /* 0x000ee80000004200 */
[----:B------:R-:W4:Y:S04]  /*96e0*/  LDSM.16.MT88.4 R220, [R118+0x1000] ;  /* 0x0010000076dc783b */ /* 0x000f280000004200 */
[----:B------:R-:W4:Y:S04]  /*96f0*/  LDSM.16.MT88.4 R216, [R118+0x1080] ;  /* 0x0010800076d8783b */ /* 0x000f280000004200 */
[----:B------:R-:W4:Y:S04]  /*9700*/  LDSM.16.MT88.4 R212, [R2+0x1000] ;  /* 0x0010000002d4783b */ /* 0x000f280000004200 */
[----:B------:R-:W4:Y:S04]  /*9710*/  LDSM.16.MT88.4 R208, [R2+0x1080] ;  /* 0x0010800002d0783b */ /* 0x000f280000004200 */
[----:B------:R-:W4:Y:S04]  /*9720*/  LDSM.16.MT88.4 R204, [R0+0x1000] ;  /* 0x0010000000cc783b */ /* 0x000f280000004200 */
[----:B------:R-:W4:Y:S01]  /*9730*/  LDSM.16.MT88.4 R200, [R0+0x1080] ;  /* 0x0010800000c8783b */ /* 0x000f220000004200 */
[-C--:B0-----:R-:W-:Y:S08]  /*9740*/  HMMA.16816.F32 R232, R232, R100.reuse, RZ ;  /* 0x00000064e8e8723c */ /* 0x081ff000000018ff */
[-C--:B-1----:R-:W-:Y:S08]  /*9750*/  HMMA.16816.F32 R196, R196, R100.reuse, RZ ;  /* 0x00000064c4c4723c */ /* 0x082ff000000018ff */
[-C--:B---3--:R-:W-:Y:S08]  /*9760*/  HMMA.16816.F32 R108, R108, R100.reuse, RZ ;  /* 0x000000646c6c723c */ /* 0x088ff000000018ff */
[-C--:B----4-:R-:W-:Y:S08]  /*9770*/  HMMA.16816.F32 R112, R112, R100.reuse, RZ ;  /* 0x000000647070723c */ /* 0x090ff000000018ff */
[-C--:B------:R-:W-:Y:S08]  /*9780*/  HMMA.16816.F32 R188, R188, R100.reuse, RZ ;  /* 0x00000064bcbc723c */ /* 0x080ff000000018ff */
[-C--:B------:R-:W-:Y:S08]  /*9790*/  HMMA.16816.F32 R104, R104, R100.reuse, RZ ;  /* 0x000000646868723c */ /* 0x080ff000000018ff */
[-C--:B------:R-:W-:Y:S08]  /*97a0*/  HMMA.16816.F32 R192, R192, R100.reuse, RZ ;  /* 0x00000064c0c0723c */ /* 0x080ff000000018ff */
[----:B------:R-:W-:Y:S08]  /*97b0*/  HMMA.16816.F32 R236, R236, R100, RZ ;  /* 0x00000064ecec723c */ /* 0x000ff000000018ff */
[-C--:B------:R-:W-:Y:S01]  /*97c0*/  HMMA.16816.F32 R228, R228, R102.reuse, R232 ;  /* 0x00000066e4e4723c */ /* 0x080fe200000018e8 */
[----:B------:R-:W-:Y:S07]  /*97d0*/  LDSM.16.MT88.4 R232, [R3+0x2080] ;  /* 0x0020800003e8783b */ /* 0x000fee0000004200 */
        /* <DEDUP_REMOVED lines=10> */
[-C--:B------:R-:W-:Y:S08]  /*9880*/  HMMA.16816.F32 R192, R204, R102.reuse, R192 ;  /* 0x00000066ccc0723c */ /* 0x080ff000000018c0 */
[----:B------:R-:W-:Y:S01]  /*9890*/  HMMA.16816.F32 R200, R200, R102, R236 ;  /* 0x00000066c8c8723c */ /* 0x000fe200000018ec */
[----:B------:R-:W-:Y:S04]  /*98a0*/  LDSM.16.MT88.4 R236, [R3+0x2000] ;  /* 0x0020000003ec783b */ /* 0x000fe80000004200 */
[----:B------:R-:W-:Y:S04]  /*98b0*/  LDSM.16.MT88.4 R100, [R0+0x2080] ;  /* 0x002080000064783b */ /* 0x000fe80000004200 */
[----:B--2---:R-:W0:Y:S02]  /*98c0*/  LDSM.16.M88.4 R204, [R119+0x20000] ;  /* 0x0200000077cc783b */ /* 0x004e240000000200 */
[-C--:B0-----:R-:W-:Y:S02]  /*98d0*/  HMMA.16816.F32 R228, R236, R204.reuse, R228 ;  /* 0x000000ccece4723c */ /* 0x081fe400000018e4 */
[----:B------:R-:W0:Y:S06]  /*98e0*/  LDSM.16.MT88.4 R236, [R3+0x3000] ;  /* 0x0030000003ec783b */ /* 0x000e2c0000004200 */
[-C--:B------:R-:W-:Y:S01]  /*98f0*/  HMMA.16816.F32 R196, R232, R204.reuse, R196 ;  /* 0x000000cce8c4723c */ /* 0x080fe200000018c4 */
[----:B------:R-:W1:Y:S07]  /*9900*/  LDSM.16.MT88.4 R232, [R3+0x3080] ;  /* 0x0030800003e8783b */ /* 0x000e6e0000004200 */
[-C--:B------:R-:W-:Y:S01]  /*9910*/  HMMA.16816.F32 R108, R224, R204.reuse, R108 ;  /* 0x000000cce06c723c */ /* 0x080fe2000000186c */
[----:B------:R-:W2:Y:S07]  /*9920*/  LDSM.16.MT88.4 R224, [R118+0x3000] ;  /* 0x0030000076e0783b */ /* 0x000eae0000004200 */
[-C--:B------:R-:W-:Y:S01]  /*9930*/  HMMA.16816.F32 R112, R220, R204.reuse, R112 ;  /* 0x000000ccdc70723c */ /* 0x080fe20000001870 */
[----:B------:R-:W3:Y:S07]  /*9940*/  LDSM.16.MT88.4 R220, [R118+0x3080] ;  /* 0x0030800076dc783b */ /* 0x000eee0000004200 */
[-C--:B------:R-:W-:Y:S01]  /*9950*/  HMMA.16816.F32 R188, R216, R204.reuse, R188 ;  /* 0x000000ccd8bc723c */ /* 0x080fe200000018bc */
[----:B------:R-:W4:Y:S07]  /*9960*/  LDSM.16.MT88.4 R216, [R2+0x3000] ;  /* 0x0030000002d8783b */ /* 0x000f2e0000004200 */
[-C--:B------:R-:W-:Y:S01]  /*9970*/  HMMA.16816.F32 R104, R212, R204.reuse, R104 ;  /* 0x000000ccd468723c */ /* 0x080fe20000001868 */
[----:B------:R-:W3:Y:S07]  /*9980*/  LDSM.16.MT88.4 R212, [R2+0x3080] ;  /* 0x0030800002d4783b */ /* 0x000eee0000004200 */
[-C--:B------:R-:W-:Y:S01]  /*9990*/  HMMA.16816.F32 R192, R208, R204.reuse, R192 ;  /* 0x000000ccd0c0723c */ /* 0x080fe200000018c0 */
[----:B------:R-:W4:Y:S07]  /*99a0*/  LDSM.16.MT88.4 R208, [R0+0x3000] ;  /* 0x0030000000d0783b */ /* 0x000f2e0000004200 */
[----:B------:R-:W-:Y:S01]  /*99b0*/  HMMA.16816.F32 R100, R100, R204, R200 ;  /* 0x000000cc6464723c */ /* 0x000fe200000018c8 */
[----:B------:R-:W4:Y:S07]  /*99c0*/  LDSM.16.MT88.4 R200, [R0+0x3080] ;  /* 0x0030800000c8783b */ /* 0x000f2e0000004200 */
[-C--:B0-----:R-:W-:Y:S01]  /*99d0*/  HMMA.16816.F32 R228, R236, R206.reuse, R228 ;  /* 0x000000ceece4723c */ /* 0x081fe200000018e4 */
[----:B------:R-:W-:Y:S07]  /*99e0*/  LDSM.16.MT88.4 R236, [R3+0x4000] ;  /* 0x0040000003ec783b */ /* 0x000fee0000004200 */
[-C--:B-1----:R-:W-:Y:S01]  /*99f0*/  HMMA.16816.F32 R196, R232, R206.reuse, R196 ;  /* 0x000000cee8c4723c */ /* 0x082fe200000018c4 */
[----:B------:R-:W-:Y:S07]  /*9a00*/  LDSM.16.MT88.4 R232, [R3+0x4080] ;  /* 0x0040800003e8783b */ /* 0x000fee0000004200 */
[-C--:B--2---:R-:W-:Y:S01]  /*9a10*/  HMMA.16816.F32 R108, R224, R206.reuse, R108 ;  /* 0x000000cee06c723c */ /* 0x084fe2000000186c */
[----:B------:R-:W-:Y:S07]  /*9a20*/  LDSM.16.MT88.4 R224, [R118+0x4000] ;  /* 0x0040000076e0783b */ /* 0x000fee0000004200 */
[-C--:B---3--:R-:W-:Y:S01]  /*9a30*/  HMMA.16816.F32 R112, R220, R206.reuse, R112 ;  /* 0x000000cedc70723c */ /* 0x088fe20000001870 */
[----:B------:R-:W-:Y:S07]  /*9a40*/  LDSM.16.MT88.4 R220, [R118+0x4080] ;  /* 0x0040800076dc783b */ /* 0x000fee0000004200 */
[-C--:B----4-:R-:W-:Y:S01]  /*9a50*/  HMMA.16816.F32 R188, R216, R206.reuse, R188 ;  /* 0x000000ced8bc723c */ /* 0x090fe200000018bc */
[----:B------:R-:W-:Y:S07]  /*9a60*/  LDSM.16.MT88.4 R216, [R2+0x4000] ;  /* 0x0040000002d8783b */ /* 0x000fee0000004200 */
[-C--:B------:R-:W-:Y:S01]  /*9a70*/  HMMA.16816.F32 R104, R212, R206.reuse, R104 ;  /* 0x000000ced468723c */ /* 0x080fe20000001868 */
[----:B------:R-:W-:Y:S07]  /*9a80*/  LDSM.16.MT88.4 R212, [R2+0x4080] ;  /* 0x0040800002d4783b */ /* 0x000fee0000004200 */
[-C--:B------:R-:W-:Y:S01]  /*9a90*/  HMMA.16816.F32 R192, R208, R206.reuse, R192 ;  /* 0x000000ced0c0723c */ /* 0x080fe200000018c0 */
[----:B------:R-:W-:Y:S07]  /*9aa0*/  LDSM.16.MT88.4 R208, [R0+0x4000] ;  /* 0x0040000000d0783b */ /* 0x000fee0000004200 */
[----:B------:R-:W-:Y:S01]  /*9ab0*/  HMMA.16816.F32 R100, R200, R206, R100 ;  /* 0x000000cec864723c */ /* 0x000fe20000001864 */
[----:B------:R-:W0:Y:S04]  /*9ac0*/  LDSM.16.M88.4 R204, [R123+0x20080] ;  /* 0x020080007bcc783b */ /* 0x000e280000000200 */
[----:B------:R-:W1:Y:S03]  /*9ad0*/  LDSM.16.MT88.4 R200, [R0+0x4080] ;  /* 0x0040800000c8783b */ /* 0x000e660000004200 */
[-C--:B0-----:R-:W-:Y:S01]  /*9ae0*/  HMMA.16816.F32 R228, R236, R204.reuse, R228 ;  /* 0x000000ccece4723c */ /* 0x081fe200000018e4 */
[----:B------:R-:W0:Y:S07]  /*9af0*/  LDSM.16.MT88.4 R236, [R3+0x5000] ;  /* 0x0050000003ec783b */ /* 0x000e2e0000004200 */
        /* <DEDUP_REMOVED lines=10> */
[-C--:B------:R-:W-:Y:S01]  /*9ba0*/  HMMA.16816.F32 R192, R208, R204.reuse, R192 ;  /* 0x000000ccd0c0723c */ /* 0x080fe200000018c0 */
[----:B------:R-:W4:Y:S07]  /*9bb0*/  LDSM.16.MT88.4 R208, [R0+0x5000] ;  /* 0x0050000000d0783b */ /* 0x000f2e0000004200 */
[----:B-1----:R-:W-:Y:S01]  /*9bc0*/  HMMA.16816.F32 R100, R200, R204, R100 ;  /* 0x000000ccc864723c */ /* 0x002fe20000001864 */
[----:B------:R-:W1:Y:S07]  /*9bd0*/  LDSM.16.MT88.4 R200, [R0+0x5080] ;  /* 0x0050800000c8783b */ /* 0x000e6e0000004200 */
[-C--:B0-----:R-:W-:Y:S01]  /*9be0*/  HMMA.16816.F32 R228, R236, R206.reuse, R228 ;  /* 0x000000ceece4723c */ /* 0x081fe200000018e4 */
        /* <DEDUP_REMOVED lines=11> */
[-C--:B------:R-:W-:Y:S01]  /*9ca0*/  HMMA.16816.F32 R192, R208, R206.reuse, R192 ;  /* 0x000000ced0c0723c */ /* 0x080fe200000018c0 */
[----:B------:R-:W-:Y:S07]  /*9cb0*/  LDSM.16.MT88.4 R208, [R0+0x6000] ;  /* 0x0060000000d0783b */ /* 0x000fee0000004200 */
[----:B-1----:R-:W-:Y:S01]  /*9cc0*/  HMMA.16816.F32 R100, R200, R206, R100 ;  /* 0x000000cec864723c */ /* 0x002fe20000001864 */
        /* <DEDUP_REMOVED lines=386> */
[----:B------:R-:W0:Y:S04]  /*b4f0*/  S2R R241, SR_CTAID.X ;  /* 0x0000000000f17919 */ /* 0x000e280000002500 */
[----:B------:R-:W2:Y:S03]  /*b500*/  S2R R242, SR_TID.X ;  /* 0x0000000000f27919 */ /* 0x000ea60000002100 */
[-C--:B----4-:R-:W-:Y:S01]  /*b510*/  HMMA.16816.F32 R112, R220, R206.reuse, R112 ;  /* 0x000000cedc70723c */ /* 0x090fe20000001870 */
[----:B------:R-:W-:Y:S04]  /*b520*/  LDSM.16.MT88.4 R220, [R118+0x1e080] ;  /* 0x01e0800076dc783b */ /* 0x000fe80000004200 */
[----:B------:R-:W-:Y:S03]  /*b530*/  LDSM.16.MT88.4 R224, [R118+0x1e000] ;  /* 0x01e0000076e0783b */ /* 0x000fe60000004200 */
[-C--:B------:R-:W-:Y:S01]  /*b540*/  HMMA.16816.F32 R188, R216, R206.reuse, R188 ;  /* 0x000000ced8bc723c */ /* 0x080fe200000018bc */
[----:B------:R-:W-:Y:S07]  /*b550*/  LDSM.16.MT88.4 R216, [R2+0x1e000] ;  /* 0x01e0000002d8783b */ /* 0x000fee0000004200 */
[-C--:B------:R-:W-:Y:S01]  /*b560*/  HMMA.16816.F32 R104, R212, R206.reuse, R104 ;  /* 0x000000ced468723c */ /* 0x080fe20000001868 */
[----:B------:R-:W-:Y:S07]  /*b570*/  LDSM.16.MT88.4 R212, [R2+0x1e080] ;  /* 0x01e0800002d4783b */ /* 0x000fee0000004200 */
[-C--:B------:R-:W-:Y:S01]  /*b580*/  HMMA.16816.F32 R192, R208, R206.reuse, R192 ;  /* 0x000000ced0c0723c */ /* 0x080fe200000018c0 */
[----:B------:R-:W-:Y:S07]  /*b590*/  LDSM.16.MT88.4 R208, [R0+0x1e000] ;  /* 0x01e0000000d0783b */ /* 0x000fee0000004200 */
[----:B-1----:R-:W-:Y:S01]  /*b5a0*/  HMMA.16816.F32 R100, R200, R206, R100 ;  /* 0x000000cec864723c */ /* 0x002fe20000001864 */
[----:B------:R-:W1:Y:S01]  /*b5b0*/  LDSM.16.M88.4 R204, [R119+0x20380] ;  /* 0x0203800077cc783b */ /* 0x000e620000000200 */
[----:B0-----:R-:W-:-:S02]  /*b5c0*/  SHF.L.U32 R241, R241, 0x7, RZ ;  /* 0x00000007f1f17819 */ /* 0x001fc400000006ff */
[----:B--2---:R-:W-:Y:S01]  /*b5d0*/  LOP3.LUT R240, R242, 0x1c, RZ, 0xc0, !PT ;  /* 0x0000001cf2f07812 */ /* 0x004fe200078ec0ff */
[----:B------:R-:W-:Y:S03]  /*b5e0*/  LDSM.16.MT88.4 R200, [R0+0x1e080] ;  /* 0x01e0800000c8783b */ /* 0x000fe60000004200 */
[-C--:B-1----:R-:W-:Y:S01]  /*b5f0*/  HMMA.16816.F32 R112, R220, R204.reuse, R112 ;  /* 0x000000ccdc70723c */ /* 0x082fe20000001870 */
[----:B------:R-:W0:Y:S07]  /*b600*/  LDSM.16.MT88.4 R220, [R2+0x1f000] ;  /* 0x01f0000002dc783b */ /* 0x000e2e0000004200 */
[-C--:B------:R-:W-:Y:S01]  /*b610*/  HMMA.16816.F32 R228, R236, R204.reuse, R228 ;  /* 0x000000ccece4723c */ /* 0x080fe200000018e4 */
[----:B------:R-:W-:Y:S07]  /*b620*/  LDSM.16.MT88.4 R236, [R0+0x1f080] ;  /* 0x01f0800000ec783b */ /* 0x000fee0000004200 */
[-C--:B------:R-:W-:Y:S01]  /*b630*/  HMMA.16816.F32 R196, R232, R204.reuse, R196 ;  /* 0x000000cce8c4723c */ /* 0x080fe200000018c4 */
[----:B------:R1:W-:Y:S07]  /*b640*/  LDSM.16.MT88.4 R232, [R0+0x1f000] ;  /* 0x01f0000000e8783b */ /* 0x0003ee0000004200 */
[----:B------:R-:W-:Y:S01]  /*b650*/  HMMA.16816.F32 R188, R216, R204, R188 ;  /* 0x000000ccd8bc723c */ /* 0x000fe200000018bc */
[----:B------:R-:W2:Y:S01]  /*b660*/  LDSM.16.MT88.4 R216, [R118+0x1f080] ;  /* 0x01f0800076d8783b */ /* 0x000ea20000004200 */
[----:B-1----:R-:W-:-:S03]  /*b670*/  LEA.HI R0, R240, R241, RZ, 0x1e ;  /* 0x000000f1f0007211 */ /* 0x002fc600078ff0ff */
[----:B------:R-:W1:Y:S04]  /*b680*/  S2R R241, SR_TID.X ;  /* 0x0000000000f17919 */ /* 0x000e680000002100 */
[----:B------:R-:W3:Y:S01]  /*b690*/  S2R R240, SR_CTAID.X ;  /* 0x0000000000f07919 */ /* 0x000ee20000002500 */
[-C--:B------:R-:W-:Y:S03]  /*b6a0*/  HMMA.16816.F32 R108, R224, R204.reuse, R108 ;  /* 0x000000cce06c723c */ /* 0x080fe6000000186c */
[----:B------:R4:W-:Y:S05]  /*b6b0*/  LDSM.16.MT88.4 R224, [R2+0x1f080] ;  /* 0x01f0800002e0783b */ /* 0x0009ea0000004200 */
[----:B------:R-:W-:Y:S01]  /*b6c0*/  HMMA.16816.F32 R104, R212, R204, R104 ;  /* 0x000000ccd468723c */ /* 0x000fe20000001868 */
[----:B------:R0:W-:Y:S01]  /*b6d0*/  LDSM.16.MT88.4 R212, [R118+0x1f000] ;  /* 0x01f0000076d4783b */ /* 0x0001e20000004200 */
[----:B----4-:R-:W-:-:S02]  /*b6e0*/  LOP3.LUT R2, R242, 0x20, RZ, 0xc0, !PT ;  /* 0x00000020f2027812 */ /* 0x010fc400078ec0ff */
[----:B0-----:R-:W-:Y:S02]  /*b6f0*/  LOP3.LUT R118, R242, 0x3, RZ, 0xc0, !PT ;  /* 0x00000003f2767812 */ /* 0x001fe400078ec0ff */
[C---:B-1----:R-:W-:Y:S02]  /*b700*/  LOP3.LUT R242, R241.reuse, 0x1c, RZ, 0xc0, !PT ;  /* 0x0000001cf1f27812 */ /* 0x042fe400078ec0ff */
[----:B------:R-:W-:Y:S01]  /*b710*/  HMMA.16816.F32 R192, R208, R204, R192 ;  /* 0x000000ccd0c0723c */ /* 0x000fe200000018c0 */
[----:B------:R-:W0:Y:S01]  /*b720*/  LDSM.16.MT88.4 R208, [R3+0x1f080] ;  /* 0x01f0800003d0783b */ /* 0x000e220000004200 */
[----:B------:R-:W-:Y:S02]  /*b730*/  LOP3.LUT R241, R241, 0x1c, RZ, 0xc0, !PT ;  /* 0x0000001cf1f17812 */ /* 0x000fe400078ec0ff */
[----:B---3--:R-:W-:Y:S02]  /*b740*/  SHF.L.U32 R240, R240, 0x7, RZ ;  /* 0x00000007f0f07819 */ /* 0x008fe400000006ff */
[----:B------:R-:W-:-:S02]  /*b750*/  LEA.HI R242, R242, 0x78, RZ, 0x1e ;  /* 0x00000078f2f27811 */ /* 0x000fc400078ff0ff */
[----:B------:R-:W-:Y:S01]  /*b760*/  HMMA.16816.F32 R188, R220, R206, R188 ;  /* 0x000000cedcbc723c */ /* 0x000fe200000018bc */
[C---:B------:R-:W-:Y:S02]  /*b770*/  LEA.HI R243, R241.reuse, 0x70, RZ, 0x1e ;  /* 0x00000070f1f37811 */ /* 0x040fe400078ff0ff */
[----:B------:R-:W-:-:S04]  /*b780*/  LEA.HI R241, R241, 0x68, RZ, 0x1e ;  /* 0x00000068f1f17811 */ /* 0x000fc800078ff0ff */
[C---:B------:R-:W-:Y:S02]  /*b790*/  IMAD.IADD R220, R240.reuse, 0x1, R242 ;  /* 0x00000001f0dc7824 */ /* 0x040fe400078e02f2 */
[----:B------:R-:W1:Y:S01]  /*b7a0*/  S2R R242, SR_TID.X ;  /* 0x0000000000f27919 */ /* 0x000e620000002100 */
[----:B--2---:R-:W-:Y:S07]  /*b7b0*/  HMMA.16816.F32 R112, R216, R206, R112 ;  /* 0x000000ced870723c */ /* 0x004fee0000001870 */
[----:B------:R-:W-:-:S02]  /*b7c0*/  IADD3 R218, R240, R241, RZ ;  /* 0x000000f1f0da7210 */ /* 0x000fc40007ffe0ff */
[----:B------:R-:W2:Y:S01]  /*b7d0*/  S2R R241, SR_TID.X ;  /* 0x0000000000f17919 */ /* 0x000ea20000002100 */
[----:B------:R-:W-:Y:S01]  /*b7e0*/  IMAD.IADD R219, R240, 0x1, R243 ;  /* 0x00000001f0db7824 */ /* 0x000fe200078e02f3 */
[----:B-1----:R-:W-:-:S04]  /*b7f0*/  LOP3.LUT R242, R242, 0x1c, RZ, 0xc0, !PT ;  /* 0x0000001cf2f27812 */ /* 0x002fc800078ec0ff */
[C---:B------:R-:W-:Y:S02]  /*b800*/  LEA.HI R243, R242.reuse, 0x60, RZ, 0x1e ;  /* 0x00000060f2f37811 */ /* 0x040fe400078ff0ff */
[----:B------:R-:W-:Y:S01]  /*b810*/  LEA.HI R242, R242, 0x58, RZ, 0x1e ;  /* 0x00000058f2f27811 */ /* 0x000fe200078ff0ff */
[----:B0-----:R-:W-:Y:S01]  /*b820*/  HMMA.16816.F32 R196, R208, R206, R196 ;  /* 0x000000ced0c4723c */ /* 0x001fe200000018c4 */
[----:B--2---:R-:W-:-:S06]  /*b830*/  LOP3.LUT R241, R241, 0x1c, RZ, 0xc0, !PT ;  /* 0x0000001cf1f17812 */ /* 0x004fcc00078ec0ff */
[C---:B------:R-:W-:Y:S01]  /*b840*/  IMAD.IADD R209, R240.reuse, 0x1, R242 ;  /* 0x00000001f0d17824 */ /* 0x040fe200078e02f2 */
[----:B------:R-:W-:Y:S02]  /*b850*/  LEA.HI R242, R241, 0x50, RZ, 0x1e ;  /* 0x00000050f1f27811 */ /* 0x000fe400078ff0ff */
[----:B------:R-:W0:Y:S02]  /*b860*/  S2R R241, SR_TID.X ;  /* 0x0000000000f17919 */ /* 0x000e240000002100 */
[----:B------:R-:W-:Y:S01]  /*b870*/  IADD3 R123, R240, R242, RZ ;  /* 0x000000f2f07b7210 */ /* 0x000fe20007ffe0ff */
[----:B------:R-:W-:Y:S01]  /*b880*/  HMMA.16816.F32 R100, R200, R204, R100 ;  /* 0x000000ccc864723c */ /* 0x000fe20000001864 */
[----:B------:R-:W1:Y:S01]  /*b890*/  LDSM.16.MT88.4 R200, [R3+0x1f000] ;  /* 0x01f0000003c8783b */ /* 0x000e620000004200 */
[C---:B0-----:R-:W-:Y:S02]  /*b8a0*/  LOP3.LUT R242, R241.reuse, 0x1c, RZ, 0xc0, !PT ;  /* 0x0000001cf1f27812 */ /* 0x041fe400078ec0ff */
[----:B------:R-:W-:-:S02]  /*b8b0*/  LOP3.LUT R241, R241, 0x1c, RZ, 0xc0, !PT ;  /* 0x0000001cf1f17812 */ /* 0x000fc400078ec0ff */
[----:B------:R-:W-:-:S05]  /*b8c0*/  LEA.HI R242, R242, 0x48, RZ, 0x1e ;  /* 0x00000048f2f27811 */ /* 0x000fca00078ff0ff */
[----:B------:R-:W-:Y:S01]  /*b8d0*/  IMAD.IADD R119, R240, 0x1, R242 ;  /* 0x00000001f0777824 */ /* 0x000fe200078e02f2 */
[----:B------:R-:W-:Y:S02]  /*b8e0*/  LEA.HI R242, R241, 0x40, RZ, 0x1e ;  /* 0x00000040f1f27811 */ /* 0x000fe400078ff0ff */
[----:B------:R-:W0:Y:S01]  /*b8f0*/  S2R R241, SR_TID.X ;  /* 0x0000000000f17919 */ /* 0x000e220000002100 */
[----:B------:R-:W-:-:S05]  /*b900*/  IMAD.SHL.U32 R118, R118, 0x2, RZ ;  /* 0x0000000276767824 */ /* 0x000fca00078e00ff */
[----:B------:R-:W-:Y:S01]  /*b910*/  LEA.HI R2, R2, R118, RZ, 0x1e ;  /* 0x0000007602027211 */ /* 0x000fe200078ff0ff */
[----:B------:R-:W-:Y:S02]  /*b920*/  IMAD.IADD R118, R240, 0x1, R242 ;  /* 0x00000001f0767824 */ /* 0x000fe400078e02f2 */
[----:B------:R-:W2:Y:S04]  /*b930*/  S2R R242, SR_TID.X ;  /* 0x0000000000f27919 */ /* 0x000ea80000002100 */
[----:B------:R3:W-:Y:S01]  /*b940*/  STL [R1+0x4f8], R3 ;  /* 0x0004f80301007387 */ /* 0x0007e20000100800 */
[----:B0-----:R-:W-:-:S04]  /*b950*/  LOP3.LUT R241, R241, 0x1c, RZ, 0xc0, !PT ;  /* 0x0000001cf1f17812 */ /* 0x001fc800078ec0ff */
[----:B------:R-:W-:-:S04]  /*b960*/  LEA.HI R241, R241, 0x38, RZ, 0x1e ;  /* 0x00000038f1f17811 */ /* 0x000fc800078ff0ff */
[----:B---3--:R-:W-:Y:S02]  /*b970*/  IADD3 R3, R240, R241, RZ ;  /* 0x000000f1f0037210 */ /* 0x008fe40007ffe0ff */
[----:B------:R-:W0:Y:S01]  /*b980*/  S2R R241, SR_TID.X ;  /* 0x0000000000f17919 */ /* 0x000e220000002100 */
[----:B-1----:R-:W-:Y:S01]  /*b990*/  HMMA.16816.F32 R200, R200, R206, R228 ;  /* 0x000000cec8c8723c */ /* 0x002fe200000018e4 */
[----:B--2---:R-:W-:-:S04]  /*b9a0*/  LOP3.LUT R242, R242, 0x1c, RZ, 0xc0, !PT ;  /* 0x0000001cf2f27812 */ /* 0x004fc800078ec0ff */
[----:B------:R-:W-:-:S03]  /*b9b0*/  LEA.HI R242, R242, 0x30, RZ, 0x1e ;  /* 0x00000030f2f27811 */ /* 0x000fc600078ff0ff */
[----:B------:R-:W-:Y:S07]  /*b9c0*/  HMMA.16816.F32 R236, R236, R206, R100 ;  /* 0x000000ceecec723c */ /* 0x000fee0000001864 */
[----:B------:R-:W-:Y:S01]  /*b9d0*/  IADD3 R101, P2, R2, UR4, RZ ;  /* 0x0000000402657c10 */ /* 0x000fe2000ff5e0ff */
[----:B------:R-:W-:Y:S01]  /*b9e0*/  IMAD.IADD R2, R240, 0x1, R242 ;  /* 0x00000001f0027824 */ /* 0x000fe200078e02f2 */
[----:B0-----:R-:W-:-:S03]  /*b9f0*/  LOP3.LUT R241, R241, 0x1c, RZ, 0xc0, !PT ;  /* 0x0000001cf1f17812 */ /* 0x001fc600078ec0ff */
[----:B------:R-:W-:Y:S01]  /*ba00*/  IMAD.X R102, RZ, RZ, UR5, P2 ;  /* 0x00000005ff667e24 */ /* 0x000fe200090e06ff */
[CC--:B------:R-:W-:Y:S02]  /*ba10*/  ISETP.GT.U32.AND P1, PT, R101.reuse, R0.reuse, PT ;  /* 0x000000006500720c */ /* 0x0c0fe40003f24070 */
[----:B------:R-:W-:Y:S02]  /*ba20*/  ISETP.GE.U32.AND P2, PT, R101, R0, PT ;  /* 0x000000006500720c */ /* 0x000fe40003f46070 */
[----:B------:R-:W-:Y:S02]  /*ba30*/  LEA.HI R242, R241, 0x28, RZ, 0x1e ;  /* 0x00000028f1f27811 */ /* 0x000fe400078ff0ff */
[----:B------:R-:W0:Y:S01]  /*ba40*/  S2R R241, SR_TID.X ;  /* 0x0000000000f17919 */ /* 0x000e220000002100 */
[----:B------:R-:W-:Y:S01]  /*ba50*/  FMUL R103, R200, c[0x0][0x188] ;  /* 0x00006200c8677a20 */ /* 0x000fe20000400000 */
[C---:B------:R-:W-:Y:S01]  /*ba60*/  ISETP.GT.U32.AND.EX P1, PT, R102.reuse, RZ, PT, P1 ;  /* 0x000000ff6600720c */ /* 0x040fe20003f24110 */
[----:B------:R-:W-:Y:S01]  /*ba70*/  FMUL R100, R201, c[0x0][0x188] ;  /* 0x00006200c9647a20 */ /* 0x000fe20000400000 */
[----:B------:R-:W-:-:S02]  /*ba80*/  ISETP.GE.U32.AND.EX P2, PT, R102, RZ, PT, P2 ;  /* 0x000000ff6600720c */ /* 0x000fc40003f46120 */
[----:B------:R-:W-:Y:S02]  /*ba90*/  FSEL R103, R103, -INF , !P1 ;  /* 0xff80000067677808 */ /* 0x000fe40004800000 */
[----:B------:R-:W-:Y:S01]  /*baa0*/  FSEL R100, R100, -INF , !P2 ;  /* 0xff80000064647808 */ /* 0x000fe20005000000 */
[----:B------:R-:W-:Y:S03]  /*bab0*/  HMMA.16816.F32 R108, R212, R206, R108 ;  /* 0x000000ced46c723c */ /* 0x000fe6000000186c */
[----:B------:R-:W-:-:S05]  /*bac0*/  FMNMX R186, R103, R100, !PT ;  /* 0x0000006467ba7209 */ /* 0x000fca0007800000 */
[----:B------:R-:W-:Y:S01]  /*bad0*/  HMMA.16816.F32 R104, R224, R206, R104 ;  /* 0x000000cee068723c */ /* 0x000fe20000001868 */
[----:B------:R-:W1:Y:S01]  /*bae0*/  SHFL.BFLY PT, R185, R186, 0x2, 0x1f ;  /* 0x0c401f00bab97f89 */ /* 0x000e6200000e0000 */
[----:B------:R-:W-:Y:S01]  /*baf0*/  IMAD.IADD R0, R240, 0x1, R242 ;  /* 0x00000001f0007824 */ /* 0x000fe200078e02f2 */
[----:B0-----:R-:W-:-:S05]  /*bb00*/  LOP3.LUT R242, R241, 0x1c, RZ, 0xc0, !PT ;  /* 0x0000001cf1f27812 */ /* 0x001fca00078ec0ff */
[----:B------:R-:W-:Y:S01]  /*bb10*/  HMMA.16816.F32 R192, R232, R206, R192 ;  /* 0x000000cee8c0723c */ /* 0x000fe200000018c0 */
[----:B------:R-:W-:Y:S02]  /*bb20*/  LOP3.LUT R241, R241, 0x1c, RZ, 0xc0, !PT ;  /* 0x0000001cf1f17812 */ /* 0x000fe400078ec0ff */
[----:B------:R-:W-:Y:S01]  /*bb30*/  LEA.HI R242, R242, 0x20, RZ, 0x1e ;  /* 0x00000020f2f27811 */ /* 0x000fe200078ff0ff */
[C---:B------:R-:W-:Y:S01]  /*bb40*/  IMAD.IADD R210, R240.reuse, 0x1, R243 ;  /* 0x00000001f0d27824 */ /* 0x040fe200078e02f3 */
[----:B------:R-:W-:Y:S02]  /*bb50*/  ISETP.GT.U32.AND P2, PT, R101, R219, PT ;  /* 0x000000db6500720c */ /* 0x000fe40003f44070 */
[----:B------:R-:W-:Y:S01]  /*bb60*/  IADD3 R217, R240, R242, RZ ;  /* 0x000000f2f0d97210 */ /* 0x000fe20007ffe0ff */
[----:B------:R-:W-:Y:S01]  /*bb70*/  FMUL R208, R203, c[0x0][0x188] ;  /* 0x00006200cbd07a20 */ /* 0x000fe20000400000 */
[----:B------:R-:W-:Y:S01]  /*bb80*/  LEA.HI R242, R241, 0x18, RZ, 0x1e ;  /* 0x00000018f1f27811 */ /* 0x000fe200078ff0ff */
[----:B------:R-:W-:Y:S01]  /*bb90*/  FMUL R203, R111, c[0x0][0x188] ;  /* 0x000062006fcb7a20 */ /* 0x000fe20000400000 */
[----:B------:R-:W0:Y:S01]  /*bba0*/  S2R R241, SR_TID.X ;  /* 0x0000000000f17919 */ /* 0x000e220000002100 */
[----:B------:R-:W-:Y:S01]  /*bbb0*/  FMUL R111, R236, c[0x0][0x188] ;  /* 0x00006200ec6f7a20 */ /* 0x000fe20000400000 */
[C---:B------:R-:W-:Y:S01]  /*bbc0*/  ISETP.GT.U32.AND P1, PT, R101.reuse, R220, PT ;  /* 0x000000dc6500720c */ /* 0x040fe20003f24070 */
[----:B------:R-:W-:Y:S01]  /*bbd0*/  FMUL R201, R110, c[0x0][0x188] ;  /* 0x000062006ec97a20 */ /* 0x000fe20000400000 */
[----:B------:R-:W-:Y:S01]  /*bbe0*/  ISETP.GT.U32.AND P3, PT, R101, R210, PT ;  /* 0x000000d26500720c */ /* 0x000fe20003f64070 */
[----:B------:R-:W-:Y:S01]  /*bbf0*/  FMUL R110, R112, c[0x0][0x188] ;  /* 0x00006200706e7a20 */ /* 0x000fe20000400000 */
[----:B------:R-:W-:Y:S01]  /*bc00*/  ISETP.GT.U32.AND.EX P2, PT, R102, RZ, PT, P2 ;  /* 0x000000ff6600720c */ /* 0x000fe20003f44120 */
[----:B------:R-:W-:Y:S01]  /*bc10*/  FMUL R206, R109, c[0x0][0x188] ;  /* 0x000062006dce7a20 */ /* 0x000fe20000400000 */
[----:B-1----:R-:W-:Y:S01]  /*bc20*/  FMNMX R109, R186, R185, !PT ;  /* 0x000000b9ba6d7209 */ /* 0x002fe20007800000 */
[----:B------:R-:W-:Y:S01]  /*bc30*/  FMUL R104, R104, c[0x0][0x188] ;  /* 0x0000620068687a20 */ /* 0x000fe20000400000 */
[----:B------:R-:W-:Y:S01]  /*bc40*/  ISETP.GT.U32.AND.EX P1, PT, R102, RZ, PT, P1 ;  /* 0x000000ff6600720c */ /* 0x000fe20003f24110 */
[----:B------:R-:W-:Y:S01]  /*bc50*/  FMUL R112, R238, c[0x0][0x188] ;  /* 0x00006200ee707a20 */ /* 0x000fe20000400000 */
[----:B------:R-:W-:-:S02]  /*bc60*/  ISETP.GT.U32.AND.EX P3, PT, R102, RZ, PT, P3 ;  /* 0x000000ff6600720c */ /* 0x000fc40003f64130 */
[----:B------:R-:W-:Y:S02]  /*bc70*/  ISETP.GT.U32.AND P4, PT, R101, R218, PT ;  /* 0x000000da6500720c */ /* 0x000fe40003f84070 */
[----:B------:R-:W-:Y:S02]  /*bc80*/  FSEL R185, R111, -INF , !P2 ;  /* 0xff8000006fb97808 */ /* 0x000fe40005000000 */
[C---:B------:R-:W-:Y:S01]  /*bc90*/  ISETP.GT.U32.AND P2, PT, R101.reuse, R119, PT ;  /* 0x000000776500720c */ /* 0x040fe20003f44070 */
[----:B------:R-:W-:Y:S01]  /*bca0*/  FMUL R106, R106, c[0x0][0x188] ;  /* 0x000062006a6a7a20 */ /* 0x000fe20000400000 */
[----:B------:R-:W-:Y:S02]  /*bcb0*/  FSEL R200, R112, -INF , !P1 ;  /* 0xff80000070c87808 */ /* 0x000fe40004800000 */
[----:B------:R-:W-:Y:S01]  /*bcc0*/  FSEL R187, R104, -INF , !P3 ;  /* 0xff80000068bb7808 */ /* 0x000fe20005800000 */
[----:B------:R-:W-:Y:S01]  /*bcd0*/  FMUL R104, R198, c[0x0][0x188] ;  /* 0x00006200c6687a20 */ /* 0x000fe20000400000 */
[----:B------:R-:W-:-:S02]  /*bce0*/  ISETP.GT.U32.AND P1, PT, R101, R123, PT ;  /* 0x0000007b6500720c */ /* 0x000fc40003f24070 */
[C---:B------:R-:W-:Y:S02]  /*bcf0*/  ISETP.GT.U32.AND.EX P4, PT, R102.reuse, RZ, PT, P4 ;  /* 0x000000ff6600720c */ /* 0x040fe40003f84140 */
[----:B------:R-:W-:Y:S01]  /*bd00*/  ISETP.GT.U32.AND.EX P2, PT, R102, RZ, PT, P2 ;  /* 0x000000ff6600720c */ /* 0x000fe20003f44120 */
[----:B------:R-:W-:Y:S01]  /*bd10*/  FMUL R205, R202, c[0x0][0x188] ;  /* 0x00006200cacd7a20 */ /* 0x000fe20000400000 */
[C---:B------:R-:W-:Y:S01]  /*bd20*/  ISETP.GT.U32.AND P5, PT, R101.reuse, R209, PT ;  /* 0x000000d16500720c */ /* 0x040fe20003fa4070 */
[----:B------:R-:W-:Y:S01]  /*bd30*/  FMUL R202, R108, c[0x0][0x188] ;  /* 0x000062006cca7a20 */ /* 0x000fe20000400000 */
[----:B------:R-:W-:Y:S01]  /*bd40*/  ISETP.GT.U32.AND P3, PT, R101, R3, PT ;  /* 0x000000036500720c */ /* 0x000fe20003f64070 */
[----:B------:R-:W-:Y:S01]  /*bd50*/  FMUL R108, R114, c[0x0][0x188] ;  /* 0x00006200726c7a20 */ /* 0x000fe20000400000 */
[----:B------:R-:W-:Y:S02]  /*bd60*/  FSEL R186, R106, -INF , !P4 ;  /* 0xff8000006aba7808 */ /* 0x000fe40006000000 */
[----:B------:R-:W-:-:S02]  /*bd70*/  ISETP.GT.U32.AND.EX P1, PT, R102, RZ, PT, P1 ;  /* 0x000000ff6600720c */ /* 0x000fc40003f24110 */
[----:B------:R-:W-:Y:S02]  /*bd80*/  ISETP.GT.U32.AND P4, PT, R101, R118, PT ;  /* 0x000000766500720c */ /* 0x000fe40003f84070 */
[----:B------:R-:W-:Y:S01]  /*bd90*/  FSEL R111, R104, -INF , !P2 ;  /* 0xff800000686f7808 */ /* 0x000fe20005000000 */
[----:B------:R-:W-:Y:S01]  /*bda0*/  FMUL R104, R194, c[0x0][0x188] ;  /* 0x00006200c2687a20 */ /* 0x000fe20000400000 */
[----:B------:R-:W-:Y:S01]  /*bdb0*/  ISETP.GT.U32.AND.EX P5, PT, R102, RZ, PT, P5 ;  /* 0x000000ff6600720c */ /* 0x000fe20003fa4150 */
[----:B------:R-:W-:Y:S01]  /*bdc0*/  FMUL R106, R196, c[0x0][0x188] ;  /* 0x00006200c46a7a20 */ /* 0x000fe20000400000 */
[----:B------:R-:W-:Y:S02]  /*bdd0*/  ISETP.GT.U32.AND.EX P3, PT, R102, RZ, PT, P3 ;  /* 0x000000ff6600720c */ /* 0x000fe40003f64130 */
[----:B------:R-:W-:Y:S01]  /*bde0*/  FSEL R110, R110, -INF , !P1 ;  /* 0xff8000006e6e7808 */ /* 0x000fe20004800000 */
[----:B------:R-:W-:Y:S01]  /*bdf0*/  FMUL R215, R113, c[0x0][0x188] ;  /* 0x0000620071d77a20 */ /* 0x000fe20000400000 */
[----:B------:R-:W-:-:S02]  /*be00*/  ISETP.GT.U32.AND P1, PT, R101, R0, PT ;  /* 0x000000006500720c */ /* 0x000fc40003f24070 */
[----:B------:R-:W-:Y:S02]  /*be10*/  ISETP.GT.U32.AND.EX P4, PT, R102, RZ, PT, P4 ;  /* 0x000000ff6600720c */ /* 0x000fe40003f84140 */
[----:B------:R-:W-:Y:S01]  /*be20*/  FSEL R204, R108, -INF , !P5 ;  /* 0xff8000006ccc7808 */ /* 0x000fe20006800000 */
[----:B------:R-:W-:Y:S01]  /*be30*/  IMAD.IADD R216, R240, 0x1, R242 ;  /* 0x00000001f0d87824 */ /* 0x000fe200078e02f2 */
[----:B------:R-:W-:Y:S02]  /*be40*/  ISETP.GT.U32.AND P5, PT, R101, R2, PT ;  /* 0x000000026500720c */ /* 0x000fe40003fa4070 */
[----:B------:R-:W-:Y:S01]  /*be50*/  FSEL R113, R104, -INF , !P3 ;  /* 0xff80000068717808 */ /* 0x000fe20005800000 */
[----:B------:R-:W-:Y:S01]  /*be60*/  FMUL R104, R190, c[0x0][0x188] ;  /* 0x00006200be687a20 */ /* 0x000fe20000400000 */
[----:B0-----:R-:W-:Y:S02]  /*be70*/  LOP3.LUT R242, R241, 0x1c, RZ, 0xc0, !PT ;  /* 0x0000001cf1f27812 */ /* 0x001fe400078ec0ff */
[----:B------:R-:W-:Y:S01]  /*be80*/  FSEL R112, R106, -INF , !P4 ;  /* 0xff8000006a707808 */ /* 0x000fe20006000000 */
[----:B------:R-:W-:Y:S01]  /*be90*/  FMUL R106, R192, c[0x0][0x188] ;  /* 0x00006200c06a7a20 */ /* 0x000fe20000400000 */
[C---:B------:R-:W-:Y:S01]  /*bea0*/  ISETP.GT.U32.AND.EX P1, PT, R102.reuse, RZ, PT, P1 ;  /* 0x000000ff6600720c */ /* 0x040fe20003f24110 */
[----:B------:R-:W-:Y:S01]  /*beb0*/  FMUL R214, R115, c[0x0][0x188] ;  /* 0x0000620073d67a20 */ /* 0x000fe20000400000 */
[----:B------:R-:W-:-:S02]  /*bec0*/  ISETP.GT.U32.AND.EX P5, PT, R102, RZ, PT, P5 ;  /* 0x000000ff6600720c */ /* 0x000fc40003fa4150 */
[C---:B------:R-:W-:Y:S02]  /*bed0*/  ISETP.GT.U32.AND P2, PT, R101.reuse, R217, PT ;  /* 0x000000d96500720c */ /* 0x040fe40003f44070 */
[----:B------:R-:W-:Y:S02]  /*bee0*/  LEA.HI R242, R242, 0x10, RZ, 0x1e ;  /* 0x00000010f2f27811 */ /* 0x000fe400078ff0ff */
[----:B------:R-:W-:Y:S02]  /*bef0*/  FSEL R115, R104, -INF , !P1 ;  /* 0xff80000068737808 */ /* 0x000fe40004800000 */
[----:B------:R-:W-:Y:S01]  /*bf00*/  ISETP.GE.U32.AND P1, PT, R101, R220, PT ;  /* 0x000000dc6500720c */ /* 0x000fe20003f26070 */
[----:B------:R-:W-:Y:S01]  /*bf10*/  FMUL R207, R107, c[0x0][0x188] ;  /* 0x000062006bcf7a20 */ /* 0x000fe20000400000 */
[----:B------:R-:W-:Y:S02]  /*bf20*/  ISETP.GT.U32.AND P4, PT, R101, R216, PT ;  /* 0x000000d86500720c */ /* 0x000fe40003f84070 */
[----:B------:R-:W-:Y:S01]  /*bf30*/  FSEL R114, R106, -INF , !P5 ;  /* 0xff8000006a727808 */ /* 0x000fe20006800000 */
[----:B------:R-:W-:Y:S01]  /*bf40*/  FMUL R106, R188, c[0x0][0x188] ;  /* 0x00006200bc6a7a20 */ /* 0x000fe20000400000 */
[C---:B------:R-:W-:Y:S01]  /*bf50*/  ISETP.GT.U32.AND.EX P2, PT, R102.reuse, RZ, PT, P2 ;  /* 0x000000ff6600720c */ /* 0x040fe20003f44120 */
[----:B------:R-:W-:Y:S01]  /*bf60*/  FMUL R107, R239, c[0x0][0x188] ;  /* 0x00006200ef6b7a20 */ /* 0x000fe20000400000 */
[----:B------:R-:W-:Y:S01]  /*bf70*/  ISETP.GE.U32.AND.EX P1, PT, R102, RZ, PT, P1 ;  /* 0x000000ff6600720c */ /* 0x000fe20003f26110 */
[----:B------:R-:W-:Y:S01]  /*bf80*/  IMAD.IADD R212, R240, 0x1, R242 ;  /* 0x00000001f0d47824 */ /* 0x000fe200078e02f2 */
[----:B------:R-:W-:-:S02]  /*bf90*/  ISETP.GT.U32.AND.EX P4, PT, R102, RZ, PT, P4 ;  /* 0x000000ff6600720c */ /* 0x000fc40003f84140 */
[----:B------:R-:W-:Y:S02]  /*bfa0*/  FSEL R190, R106, -INF , !P2 ;  /* 0xff8000006abe7808 */ /* 0x000fe40005000000 */
[----:B------:R-:W-:Y:S02]  /*bfb0*/  ISETP.GE.U32.AND P2, PT, R101, R219, PT ;  /* 0x000000db6500720c */ /* 0x000fe40003f46070 */
[----:B------:R-:W-:Y:S01]  /*bfc0*/  FSEL R192, R107, -INF , !P1 ;  /* 0xff8000006bc07808 */ /* 0x000fe20004800000 */
[----:B------:R-:W-:Y:S01]  /*bfd0*/  FMUL R213, R105, c[0x0][0x188] ;  /* 0x0000620069d57a20 */ /* 0x000fe20000400000 */
[----:B------:R-:W-:Y:S02]  /*bfe0*/  FSEL R104, R201, -INF , !P4 ;  /* 0xff800000c9687808 */ /* 0x000fe40006000000 */
[----:B------:R-:W-:Y:S01]  /*bff0*/  ISETP.GE.U32.AND P1, PT, R101, R212, PT ;  /* 0x000000d46500720c */ /* 0x000fe20003f26070 */
[----:B------:R-:W-:Y:S01]  /*c000*/  FMUL R105, R237, c[0x0][0x188] ;  /* 0x00006200ed697a20 */ /* 0x000fe20000400000 */
[----:B------:R-:W-:-:S02]  /*c010*/  ISETP.GE.U32.AND P4, PT, R101, R218, PT ;  /* 0x000000da6500720c */ /* 0x000fc40003f86070 */
[C---:B------:R-:W-:Y:S02]  /*c020*/  ISETP.GE.U32.AND.EX P2, PT, R102.reuse, RZ, PT, P2 ;  /* 0x000000ff6600720c */ /* 0x040fe40003f46120 */
[C---:B------:R-:W-:Y:S02]  /*c030*/  ISETP.GE.U32.AND.EX P1, PT, R102.reuse, RZ, PT, P1 ;  /* 0x000000ff6600720c */ /* 0x040fe40003f26110 */
[----:B------:R-:W-:Y:S02]  /*c040*/  ISETP.GE.U32.AND.EX P4, PT, R102, RZ, PT, P4 ;  /* 0x000000ff6600720c */ /* 0x000fe40003f86140 */
[----:B------:R-:W-:Y:S02]  /*c050*/  FSEL R196, R105, -INF , !P2 ;  /* 0xff80000069c47808 */ /* 0x000fe40005000000 */
[----:B------:R-:W-:Y:S02]  /*c060*/  FSEL R105, R206, -INF , !P1 ;  /* 0xff800000ce697808 */ /* 0x000fe40004800000 */
[----:B------:R-:W-:-:S02]  /*c070*/  ISETP.GE.U32.AND P1, PT, R101, R123, PT ;  /* 0x0000007b6500720c */ /* 0x000fc40003f26070 */
[----:B------:R-:W-:Y:S01]  /*c080*/  FSEL R201, R207, -INF , !P4 ;  /* 0xff800000cfc97808 */ /* 0x000fe20006000000 */
[----:B------:R-:W2:Y:S01]  /*c090*/  LDL R123, [R1+0x290] ;  /* 0x00029000017b7983 */ /* 0x000ea20000100800 */
[----:B------:R-:W-:-:S03]  /*c0a0*/  ISETP.GE.U32.AND P4, PT, R101, R118, PT ;  /* 0x000000766500720c */ /* 0x000fc60003f86070 */
[----:B------:R-:W3:Y:S01]  /*c0b0*/  LDL R118, [R1+0x28c] ;  /* 0x00028c0001767983 */ /* 0x000ee20000100800 */
[----:B------:R-:W-:Y:S02]  /*c0c0*/  LOP3.LUT R241, R241, 0x1c, RZ, 0xc0, !PT ;  /* 0x0000001cf1f17812 */ /* 0x000fe400078ec0ff */
[----:B------:R-:W-:Y:S01]  /*c0d0*/  ISETP.GT.U32.AND P3, PT, R101, R212, PT ;  /* 0x000000d46500720c */ /* 0x000fe20003f64070 */
[----:B------:R-:W-:Y:S01]  /*c0e0*/  FMUL R107, R189, c[0x0][0x188] ;  /* 0x00006200bd6b7a20 */ /* 0x000fe20000400000 */
[----:B------:R-:W-:Y:S01]  /*c0f0*/  LEA.HI R241, R241, 0x8, RZ, 0x1e ;  /* 0x00000008f1f17811 */ /* 0x000fe200078ff0ff */
[----:B------:R-:W-:Y:S01]  /*c100*/  FMUL R191, R191, c[0x0][0x188] ;  /* 0x00006200bfbf7a20 */ /* 0x000fe20000400000 */
[----:B------:R-:W-:Y:S01]  /*c110*/  ISETP.GE.U32.AND.EX P1, PT, R102, RZ, PT, P1 ;  /* 0x000000ff6600720c */ /* 0x000fe20003f26110 */
[----:B------:R-:W-:Y:S01]  /*c120*/  FMUL R193, R193, c[0x0][0x188] ;  /* 0x00006200c1c17a20 */ /* 0x000fe20000400000 */
[----:B------:R-:W-:Y:S01]  /*c130*/  IADD3 R211, R240, R241, RZ ;  /* 0x000000f1f0d37210 */ /* 0x000fe20007ffe0ff */
[----:B------:R-:W-:Y:S01]  /*c140*/  FMUL R199, R199, c[0x0][0x188] ;  /* 0x00006200c7c77a20 */ /* 0x000fe20000400000 */
[----:B------:R-:W-:Y:S01]  /*c150*/  ISETP.GT.U32.AND.EX P3, PT, R102, RZ, PT, P3 ;  /* 0x000000ff6600720c */ /* 0x000fe20003f64130 */
[----:B------:R-:W0:Y:S01]  /*c160*/  S2R R242, SR_TID.X ;  /* 0x0000000000f27919 */ /* 0x000e220000002100 */
[----:B------:R-:W-:-:S02]  /*c170*/  ISETP.GT.U32.AND P5, PT, R101, R211, PT ;  /* 0x000000d36500720c */ /* 0x000fc40003fa4070 */
[----:B------:R-:W-:Y:S01]  /*c180*/  FSEL R106, R202, -INF , !P3 ;  /* 0xff800000ca6a7808 */ /* 0x000fe20005800000 */
[----:B------:R-:W-:Y:S01]  /*c190*/  FMUL R195, R195, c[0x0][0x188] ;  /* 0x00006200c3c37a20 */ /* 0x000fe20000400000 */
[C---:B------:R-:W-:Y:S01]  /*c1a0*/  ISETP.GT.U32.AND.EX P5, PT, R102.reuse, RZ, PT, P5 ;  /* 0x000000ff6600720c */ /* 0x040fe20003fa4150 */
[----:B------:R-:W4:Y:S01]  /*c1b0*/  LDL.LU R234, [R1+0x1fc] ;  /* 0x0001fc0001ea7983 */ /* 0x000f220000300800 */
[----:B------:R-:W-:Y:S02]  /*c1c0*/  ISETP.GE.U32.AND P3, PT, R101, R217, PT ;  /* 0x000000d96500720c */ /* 0x000fe40003f66070 */
[----:B------:R-:W-:Y:S01]  /*c1d0*/  FSEL R108, R205, -INF , !P5 ;  /* 0xff800000cd6c7808 */ /* 0x000fe20006800000 */
[----:B------:R-:W1:Y:S01]  /*c1e0*/  S2R R240, SR_TID.X ;  /* 0x0000000000f07919 */ /* 0x000e620000002100 */
[----:B------:R-:W-:Y:S02]  /*c1f0*/  ISETP.GE.U32.AND P5, PT, R101, R216, PT ;  /* 0x000000d86500720c */ /* 0x000fe40003fa6070 */
[C---:B------:R-:W-:Y:S01]  /*c200*/  ISETP.GE.U32.AND.EX P3, PT, R102.reuse, RZ, PT, P3 ;  /* 0x000000ff6600720c */ /* 0x040fe20003f66130 */
[----:B------:R-:W4:Y:S01]  /*c210*/  LDL.LU R232, [R1+0x200] ;  /* 0x0002000001e87983 */ /* 0x000f220000300800 */
[----:B------:R-:W-:-:S02]  /*c220*/  ISETP.GE.U32.AND.EX P5, PT, R102, RZ, PT, P5 ;  /* 0x000000ff6600720c */ /* 0x000fc40003fa6150 */
[----:B------:R-:W-:Y:S01]  /*c230*/  FSEL R188, R107, -INF , !P3 ;  /* 0xff8000006bbc7808 */ /* 0x000fe20005800000 */
[----:B------:R-:W4:Y:S01]  /*c240*/  LDL.LU R231, [R1+0x204] ;  /* 0x0002040001e77983 */ /* 0x000f220000300800 */
[----:B------:R-:W-:Y:S02]  /*c250*/  FSEL R202, R203, -INF , !P5 ;  /* 0xff800000cbca7808 */ /* 0x000fe40006800000 */
[----:B------:R-:W-:Y:S01]  /*c260*/  FMNMX R189, R190, R188, !PT ;  /* 0x000000bcbebd7209 */ /* 0x000fe20007800000 */
[----:B------:R-:W4:Y:S01]  /*c270*/  LDL.LU R229, [R1+0x208] ;  /* 0x0002080001e57983 */ /* 0x000f220000300800 */
[----:B------:R-:W-:Y:S02]  /*c280*/  FMNMX R206, R104, R202, !PT ;  /* 0x000000ca68ce7209 */ /* 0x000fe40007800000 */
[C---:B------:R-:W-:Y:S01]  /*c290*/  ISETP.GE.U32.AND P3, PT, R101.reuse, R210, PT ;  /* 0x000000d26500720c */ /* 0x040fe20003f66070 */
[----:B------:R-:W0:Y:S04]  /*c2a0*/  SHFL.BFLY PT, R203, R189, 0x2, 0x1f ;  /* 0x0c401f00bdcb7f89 */ /* 0x000e2800000e0000 */
[----:B------:R-:W0:Y:S04]  /*c2b0*/  SHFL.BFLY PT, R210, R109, 0x1, 0x1f ;  /* 0x0c201f006dd27f89 */ /* 0x000e2800000e0000 */
[----:B------:R-:W0:Y:S01]  /*c2c0*/  SHFL.BFLY PT, R207, R206, 0x2, 0x1f ;  /* 0x0c401f00cecf7f89 */ /* 0x000e2200000e0000 */
[----:B------:R-:W-:-:S02]  /*c2d0*/  ISETP.GE.U32.AND P2, PT, R101, R211, PT ;  /* 0x000000d36500720c */ /* 0x000fc40003f46070 */
[----:B------:R-:W-:Y:S02]  /*c2e0*/  ISETP.GE.U32.AND P5, PT, R101, R209, PT ;  /* 0x000000d16500720c */ /* 0x000fe40003fa6070 */
[----:B------:R-:W-:Y:S02]  /*c2f0*/  FSEL R198, R215, -INF , !P1 ;  /* 0xff800000d7c67808 */ /* 0x000fe40004800000 */
[C---:B------:R-:W-:Y:S02]  /*c300*/  ISETP.GE.U32.AND.EX P2, PT, R102.reuse, RZ, PT, P2 ;  /* 0x000000ff6600720c */ /* 0x040fe40003f46120 */
[----:B------:R-:W-:Y:S02]  /*c310*/  ISETP.GE.U32.AND P1, PT, R101, R0, PT ;  /* 0x000000006500720c */ /* 0x000fe40003f26070 */
[C---:B------:R-:W-:Y:S02]  /*c320*/  ISETP.GE.U32.AND.EX P5, PT, R102.reuse, RZ, PT, P5 ;  /* 0x000000ff6600720c */ /* 0x040fe40003fa6150 */
[----:B------:R-:W-:-:S02]  /*c330*/  ISETP.GE.U32.AND.EX P3, PT, R102, RZ, PT, P3 ;  /* 0x000000ff6600720c */ /* 0x000fc40003f66130 */
[----:B------:R-:W-:Y:S02]  /*c340*/  FSEL R107, R208, -INF , !P2 ;  /* 0xff800000d06b7808 */ /* 0x000fe40005000000 */
[----:B------:R-:W-:Y:S02]  /*c350*/  ISETP.GE.U32.AND.EX P1, PT, R102, RZ, PT, P1 ;  /* 0x000000ff6600720c */ /* 0x000fe40003f26110 */
[----:B------:R-:W-:Y:S02]  /*c360*/  FSEL R205, R214, -INF , !P5 ;  /* 0xff800000d6cd7808 */ /* 0x000fe40006800000 */
[----:B------:R-:W-:Y:S02]  /*c370*/  FSEL R194, R213, -INF , !P3 ;  /* 0xff800000d5c27808 */ /* 0x000fe40005800000 */
[----:B------:R-:W-:Y:S02]  /*c380*/  ISETP.GE.U32.AND P5, PT, R101, R2, PT ;  /* 0x000000026500720c */ /* 0x000fe40003fa6070 */
[----:B0-----:R-:W-:-:S02]  /*c390*/  FMNMX R203, R189, R203, !PT ;  /* 0x000000cbbdcb7209 */ /* 0x001fc40007800000 */
[C---:B------:R-:W-:Y:S02]  /*c3a0*/  ISETP.GE.U32.AND P2, PT, R101.reuse, R119, PT ;  /* 0x000000776500720c */ /* 0x040fe40003f46070 */
[----:B------:R-:W-:Y:S02]  /*c3b0*/  FMNMX R211, R108, R107, !PT ;  /* 0x0000006b6cd37209 */ /* 0x000fe40007800000 */
[----:B------:R-:W-:Y:S02]  /*c3c0*/  ISETP.GE.U32.AND P3, PT, R101, R3, PT ;  /* 0x000000036500720c */ /* 0x000fe40003f66070 */
[----:B------:R-:W-:Y:S02]  /*c3d0*/  FSEL R189, R191, -INF , !P1 ;  /* 0xff800000bfbd7808 */ /* 0x000fe40004800000 */
[----:B------:R-:W-:Y:S02]  /*c3e0*/  FMNMX R101, R109, R210, !PT ;  /* 0x000000d26d657209 */ /* 0x000fe40007800000 */
[----:B------:R-:W-:-:S02]  /*c3f0*/  FMNMX R208, R106, R105, !PT ;  /* 0x000000696ad07209 */ /* 0x000fc40007800000 */
[----:B------:R-:W-:Y:S01]  /*c400*/  FMNMX R109, R206, R207, !PT ;  /* 0x000000cfce6d7209 */ /* 0x000fe20007800000 */
[----:B------:R-:W-:Y:S01]  /*c410*/  FMUL R206, R197, c[0x0][0x188] ;  /* 0x00006200c5ce7a20 */ /* 0x000fe20000400000 */
[C---:B------:R-:W-:Y:S01]  /*c420*/  ISETP.GE.U32.AND.EX P5, PT, R102.reuse, RZ, PT, P5 ;  /* 0x000000ff6600720c */ /* 0x040fe20003fa6150 */
[----:B------:R-:W-:Y:S01]  /*c430*/  SHFL.BFLY PT, R212, R211, 0x2, 0x1f ;  /* 0x0c401f00d3d47f89 */ /* 0x000fe200000e0000 */
[----:B------:R-:W-:Y:S02]  /*c440*/  ISETP.GE.U32.AND.EX P4, PT, R102, RZ, PT, P4 ;  /* 0x000000ff6600720c */ /* 0x000fe40003f86140 */
[----:B------:R-:W-:Y:S01]  /*c450*/  FMNMX R207, R115, R189, !PT ;  /* 0x000000bd73cf7209 */ /* 0x000fe20007800000 */
[----:B------:R-:W0:Y:S01]  /*c460*/  SHFL.BFLY PT, R209, R208, 0x2, 0x1f ;  /* 0x0c401f00d0d17f89 */ /* 0x000e2200000e0000 */
[----:B------:R-:W-:Y:S02]  /*c470*/  FSEL R197, R193, -INF , !P5 ;  /* 0xff800000c1c57808 */ /* 0x000fe40006800000 */
[----:B-1----:R-:W-:-:S02]  /*c480*/  LOP3.LUT R241, R240, 0x1c, RZ, 0xc0, !PT ;  /* 0x0000001cf0f17812 */ /* 0x002fc400078ec0ff */
[----:B------:R-:W-:Y:S02]  /*c490*/  FSEL R193, R206, -INF , !P4 ;  /* 0xff800000cec17808 */ /* 0x000fe40006000000 */
[----:B------:R-:W-:Y:S01]  /*c4a0*/  SHF.R.U32.HI R0, RZ, 0x3, R240 ;  /* 0x00000003ff007819 */ /* 0x000fe200000116f0 */
[----:B------:R-:W1:Y:S01]  /*c4b0*/  SHFL.BFLY PT, R206, R207, 0x2, 0x1f ;  /* 0x0c401f00cfce7f89 */ /* 0x000e6200000e0000 */
[----:B------:R-:W-:Y:S02]  /*c4c0*/  IMAD.SHL.U32 R241, R241, 0x2, RZ ;  /* 0x00000002f1f17824 */ /* 0x000fe400078e00ff */
[----:B------:R-:W-:Y:S02]  /*c4d0*/  LOP3.LUT R0, R0, 0x4, RZ, 0xc0, !PT ;  /* 0x0000000400007812 */ /* 0x000fe400078ec0ff */
[----:B------:R-:W-:-:S03]  /*c4e0*/  ISETP.GE.U32.AND.EX P2, PT, R102, RZ, PT, P2 ;  /* 0x000000ff6600720c */ /* 0x000fc60003f46120 */
[----:B------:R-:W-:Y:S01]  /*c4f0*/  IMAD.IADD R0, R241, 0x1, R0 ;  /* 0x00000001f1007824 */ /* 0x000fe200078e0200 */
[----:B------:R-:W-:Y:S01]  /*c500*/  BAR.SYNC.DEFER_BLOCKING 0x0 ;  /* 0x0000000000007b1d */ /* 0x000fe20000010000 */
[----:B------:R-:W-:-:S05]  /*c510*/  FSEL R191, R199, -INF , !P2 ;  /* 0xff800000c7bf7808 */ /* 0x000fca0005000000 */
[----:B------:R-:W1:Y:S01]  /*c520*/  S2R R241, SR_TID.X ;  /* 0x0000000000f17919 */ /* 0x000e620000002100 */
[----:B------:R-:W-:Y:S02]  /*c530*/  FMNMX R222, R111, R191, !PT ;  /* 0x000000bf6fde7209 */ /* 0x000fe40007800000 */
[----:B------:R-:W-:Y:S02]  /*c540*/  FMNMX R221, R110, R198, !PT ;  /* 0x000000c66edd7209 */ /* 0x000fe40007800000 */
[----:B------:R-:W-:Y:S02]  /*c550*/  FMNMX R214, R204, R205, !PT ;  /* 0x000000cdccd67209 */ /* 0x000fe40007800000 */
[----:B------:R-:W-:Y:S01]  /*c560*/  FMNMX R218, R200, R192, !PT ;  /* 0x000000c0c8da7209 */ /* 0x000fe20007800000 */
[----:B------:R-:W1:Y:S01]  /*c570*/  SHFL.BFLY PT, R217, R222, 0x2, 0x1f ;  /* 0x0c401f00ded97f89 */ /* 0x000e6200000e0000 */
[----:B------:R-:W-:Y:S02]  /*c580*/  ISETP.GE.U32.AND.EX P3, PT, R102, RZ, PT, P3 ;  /* 0x000000ff6600720c */ /* 0x000fe40003f66130 */
[----:B0-----:R-:W-:Y:S01]  /*c590*/  FMNMX R102, R208, R209, !PT ;  /* 0x000000d1d0667209 */ /* 0x001fe20007800000 */
[----:B------:R-:W0:Y:S01]  /*c5a0*/  SHFL.BFLY PT, R216, R221, 0x2, 0x1f ;  /* 0x0c401f00ddd87f89 */ /* 0x000e2200000e0000 */
[----:B-1----:R-:W-:-:S03]  /*c5b0*/  FMNMX R207, R207, R206, !PT ;  /* 0x000000cecfcf7209 */ /* 0x002fc60007800000 */
[----:B------:R1:W-:Y:S04]  /*c5c0*/  @P0 STS [R0+0x20000], R101 ;  /* 0x0200006500000388 */ /* 0x0003e80000000800 */
[----:B------:R-:W0:Y:S01]  /*c5d0*/  SHFL.BFLY PT, R199, R214, 0x2, 0x1f ;  /* 0x0c401f00d6c77f89 */ /* 0x000e2200000e0000 */
[----:B-1----:R-:W-:-:S03]  /*c5e0*/  FMNMX R101, R211, R212, !PT ;  /* 0x000000d4d3657209 */ /* 0x002fc60007800000 */
[----:B------:R-:W1:Y:S04]  /*c5f0*/  SHFL.BFLY PT, R209, R218, 0x2, 0x1f ;  /* 0x0c401f00dad17f89 */ /* 0x000e6800000e0000 */
[----:B------:R-:W0:Y:S01]  /*c600*/  SHFL.BFLY PT, R206, R101, 0x1, 0x1f ;  /* 0x0c201f0065ce7f89 */ /* 0x000e2200000e0000 */
[----:B------:R-:W-:Y:S02]  /*c610*/  LOP3.LUT R242, R242, 0x1c, RZ, 0xc0, !PT ;  /* 0x0000001cf2f27812 */ /* 0x000fe400078ec0ff */
[----:B------:R-:W-:Y:S02]  /*c620*/  FSEL R195, R195, -INF , !P3 ;  /* 0xff800000c3c37808 */ /* 0x000fe40005800000 */
[----:B------:R-:W-:Y:S02]  /*c630*/  LEA.HI R243, R242, 0x8, RZ, 0x1e ;  /* 0x00000008f2f37811 */ /* 0x000fe400078ff0ff */
[----:B------:R-:W-:-:S02]  /*c640*/  SHF.R.U32.HI R2, RZ, 0x3, R241 ;  /* 0x00000003ff027819 */ /* 0x000fc400000116f1 */
[----:B------:R-:W-:Y:S02]  /*c650*/  FMNMX R226, R114, R197, !PT ;  /* 0x000000c572e27209 */ /* 0x000fe40007800000 */
[----:B------:R-:W-:Y:S02]  /*c660*/  LOP3.LUT R242, R241, 0x1c, RZ, 0xc0, !PT ;  /* 0x0000001cf1f27812 */ /* 0x000fe400078ec0ff */
[----:B------:R-:W-:Y:S02]  /*c670*/  FMNMX R224, R113, R195, !PT ;  /* 0x000000c371e07209 */ /* 0x000fe40007800000 */
[----:B------:R-:W-:Y:S02]  /*c680*/  FMNMX R223, R112, R193, !PT ;  /* 0x000000c170df7209 */ /* 0x000fe40007800000 */
[----:B------:R-:W-:Y:S02]  /*c690*/  SHF.L.U32 R3, R243, 0x3, RZ ;  /* 0x00000003f3037819 */ /* 0x000fe400000006ff */
[----:B------:R-:W-:Y:S01]  /*c6a0*/  LOP3.LUT R2, R2, 0x4, RZ, 0xc0, !PT ;  /* 0x0000000402027812 */ /* 0x000fe200078ec0ff */
[----:B------:R-:W1:Y:S01]  /*c6b0*/  SHFL.BFLY PT, R227, R226, 0x2, 0x1f ;  /* 0x0c401f00e2e37f89 */ /* 0x000e6200000e0000 */
[----:B------:R-:W-:-:S02]  /*c6c0*/  FMNMX R219, R185, R196, !PT ;  /* 0x000000c4b9db7209 */ /* 0x000fc40007800000 */
[----:B------:R-:W-:Y:S01]  /*c6d0*/  LEA.HI R243, R242, 0x28, RZ, 0x1e ;  /* 0x00000028f2f37811 */ /* 0x000fe200078ff0ff */
[----:B------:R-:W1:Y:S01]  /*c6e0*/  SHFL.BFLY PT, R225, R224, 0x2, 0x1f ;  /* 0x0c401f00e0e17f89 */ /* 0x000e6200000e0000 */
[----:B------:R-:W-:Y:S01]  /*c6f0*/  FMNMX R215, R187, R194, !PT ;  /* 0x000000c2bbd77209 */ /* 0x000fe20007800000 */
[----:B------:R-:W-:Y:S01]  /*c700*/  IMAD.IADD R2, R2, 0x1, R3 ;  /* 0x0000000102027824 */ /* 0x000fe200078e0203 */
[----:B------:R-:W-:Y:S01]  /*c710*/  FMNMX R220, R186, R201, !PT ;  /* 0x000000c9badc7209 */ /* 0x000fe20007800000 */
[----:B------:R-:W1:Y:S01]  /*c720*/  SHFL.BFLY PT, R208, R223, 0x2, 0x1f ;  /* 0x0c401f00dfd07f89 */ /* 0x000e6200000e0000 */
[----:B------:R-:W-:Y:S01]  /*c730*/  FMNMX R217, R222, R217, !PT ;  /* 0x000000d9ded97209 */ /* 0x000fe20007800000 */
[----:B------:R-:W-:Y:S01]  /*c740*/  IMAD.SHL.U32 R3, R243, 0x8, RZ ;  /* 0x00000008f3037824 */ /* 0x000fe200078e00ff */
[----:B------:R-:W-:Y:S01]  /*c750*/  LEA.HI R242, R242, 0x20, RZ, 0x1e ;  /* 0x00000020f2f27811 */ /* 0x000fe200078ff0ff */
[----:B------:R-:W1:Y:S01]  /*c760*/  SHFL.BFLY PT, R210, R219, 0x2, 0x1f ;  /* 0x0c401f00dbd27f89 */ /* 0x000e6200000e0000 */
[----:B0-----:R-:W-:-:S02]  /*c770*/  FMNMX R222, R221, R216, !PT ;  /* 0x000000d8ddde7209 */ /* 0x001fc40007800000 */
[----:B------:R-:W-:Y:S01]  /*c780*/  FMNMX R199, R214, R199, !PT ;  /* 0x000000c7d6c77209 */ /* 0x000fe20007800000 */
[----:B------:R-:W0:Y:S01]  /*c790*/  SHFL.BFLY PT, R213, R102, 0x1, 0x1f ;  /* 0x0c201f0066d57f89 */ /* 0x000e2200000e0000 */
[----:B-1----:R-:W-:-:S03]  /*c7a0*/  FMNMX R214, R218, R209, !PT ;  /* 0x000000d1dad67209 */ /* 0x002fc60007800000 */
[----:B------:R-:W1:Y:S01]  /*c7b0*/  S2R R243, SR_TID.X ;  /* 0x0000000000f37919 */ /* 0x000e620000002100 */
[----:B------:R-:W-:-:S03]  /*c7c0*/  FMNMX R101, R101, R206, !PT ;  /* 0x000000ce65657209 */ /* 0x000fc60007800000 */
[----:B------:R-:W0:Y:S01]  /*c7d0*/  SHFL.BFLY PT, R212, R215, 0x2, 0x1f ;  /* 0x0c401f00d7d47f89 */ /* 0x000e2200000e0000 */
[----:B------:R-:W-:-:S03]  /*c7e0*/  SHF.L.U32 R228, R242, 0x3, RZ ;  /* 0x00000003f2e47819 */ /* 0x000fc600000006ff */
[----:B------:R-:W0:Y:S04]  /*c7f0*/  SHFL.BFLY PT, R221, R109, 0x1, 0x1f ;  /* 0x0c201f006ddd7f89 */ /* 0x000e2800000e0000 */
[----:B------:R-:W0:Y:S04]  /*c800*/  SHFL.BFLY PT, R216, R203, 0x1, 0x1f ;  /* 0x0c201f00cbd87f89 */ /* 0x000e2800000e0000 */
[----:B------:R-:W0:Y:S04]  /*c810*/  SHFL.BFLY PT, R211, R220, 0x2, 0x1f ;  /* 0x0c401f00dcd37f89 */ /* 0x000e2800000e0000 */
[----:B------:R-:W0:Y:S04]  /*c820*/  SHFL.BFLY PT, R209, R207, 0x1, 0x1f ;  /* 0x0c201f00cfd17f89 */ /* 0x000e2800000e0000 */
[----:B------:R-:W0:Y:S01]  /*c830*/  S2R R242, SR_TID.X ;  /* 0x0000000000f27919 */ /* 0x000e220000002100 */
[----:B------:R-:W-:-:S03]  /*c840*/  SHF.R.U32.HI R119, RZ, 0x3, R241 ;  /* 0x00000003ff777819 */ /* 0x000fc600000116f1 */
[----:B------:R1:W-:Y:S01]  /*c850*/  @P0 STS [R2+0x20000], R101 ;  /* 0x0200006502000388 */ /* 0x0003e20000000800 */
[----:B------:R-:W-:Y:S02]  /*c860*/  FMNMX R227, R226, R227, !PT ;  /* 0x000000e3e2e37209 */ /* 0x000fe40007800000 */
[----:B-1----:R-:W-:Y:S02]  /*c870*/  SHF.R.U32.HI R2, RZ, 0x3, R241 ;  /* 0x00000003ff027819 */ /* 0x002fe400000116f1 */
[----:B------:R-:W-:-:S04]  /*c880*/  LOP3.LUT R241, R241, 0x1c, RZ, 0xc0, !PT ;  /* 0x0000001cf1f17812 */ /* 0x000fc800078ec0ff */
[----:B------:R-:W-:Y:S02]  /*c890*/  LEA.HI R244, R241, 0x30, RZ, 0x1e ;  /* 0x00000030f1f47811 */ /* 0x000fe400078ff0ff */
[----:B------:R-:W1:Y:S01]  /*c8a0*/  S2R R241, SR_TID.X ;  /* 0x0000000000f17919 */ /* 0x000e620000002100 */
[----:B------:R-:W-:Y:S02]  /*c8b0*/  FMNMX R225, R224, R225, !PT ;  /* 0x000000e1e0e17209 */ /* 0x000fe40007800000 */
[----:B------:R-:W-:Y:S02]  /*c8c0*/  FMNMX R208, R223, R208, !PT ;  /* 0x000000d0dfd07209 */ /* 0x000fe40007800000 */
[----:B------:R-:W-:Y:S02]  /*c8d0*/  LOP3.LUT R2, R2, 0x4, RZ, 0xc0, !PT ;  /* 0x0000000402027812 */ /* 0x000fe400078ec0ff */
[----:B------:R-:W-:Y:S01]  /*c8e0*/  LOP3.LUT R119, R119, 0x4, RZ, 0xc0, !PT ;  /* 0x0000000477777812 */ /* 0x000fe200078ec0ff */
[----:B------:R-:W1:Y:S01]  /*c8f0*/  SHFL.BFLY PT, R218, R227, 0x1, 0x1f ;  /* 0x0c201f00e3da7f89 */ /* 0x000e6200000e0000 */
[----:B------:R-:W-:-:S02]  /*c900*/  FMNMX R210, R219, R210, !PT ;  /* 0x000000d2dbd27209 */ /* 0x000fc40007800000 */
[----:B0-----:R-:W-:Y:S02]  /*c910*/  FMNMX R219, R102, R213, !PT ;  /* 0x000000d566db7209 */ /* 0x001fe40007800000 */
[----:B------:R-:W-:Y:S01]  /*c920*/  LOP3.LUT R243, R243, 0x1c, RZ, 0xc0, !PT ;  /* 0x0000001cf3f37812 */ /* 0x000fe200078ec0ff */
[----:B------:R-:W0:Y:S01]  /*c930*/  SHFL.BFLY PT, R102, R225, 0x1, 0x1f ;  /* 0x0c201f00e1667f89 */ /* 0x000e2200000e0000 */
[----:B------:R-:W-:Y:S01]  /*c940*/  FMNMX R212, R215, R212, !PT ;  /* 0x000000d4d7d47209 */ /* 0x000fe20007800000 */
[----:B------:R-:W-:Y:S01]  /*c950*/  IMAD.IADD R119, R119, 0x1, R228 ;  /* 0x0000000177777824 */ /* 0x000fe200078e02e4 */
[----:B------:R-:W-:Y:S01]  /*c960*/  FMNMX R109, R109, R221, !PT ;  /* 0x000000dd6d6d7209 */ /* 0x000fe20007800000 */
[----:B------:R-:W0:Y:S01]  /*c970*/  SHFL.BFLY PT, R215, R208, 0x1, 0x1f ;  /* 0x0c201f00d0d77f89 */ /* 0x000e2200000e0000 */
[----:B------:R-:W-:Y:S01]  /*c980*/  FMNMX R203, R203, R216, !PT ;  /* 0x000000d8cbcb7209 */ /* 0x000fe20007800000 */
[----:B------:R-:W-:Y:S01]  /*c990*/  IMAD.IADD R2, R2, 0x1, R3 ;  /* 0x0000000102027824 */ /* 0x000fe200078e0203 */
[----:B------:R-:W-:Y:S01]  /*c9a0*/  FMNMX R211, R220, R211, !PT ;  /* 0x000000d3dcd37209 */ /* 0x000fe20007800000 */
[----:B------:R-:W0:Y:S01]  /*c9b0*/  SHFL.BFLY PT, R213, R217, 0x1, 0x1f ;  /* 0x0c201f00d9d57f89 */ /* 0x000e2200000e0000 */
[----:B------:R-:W-:-:S02]  /*c9c0*/  FMNMX R207, R207, R209, !PT ;  /* 0x000000d1cfcf7209 */ /* 0x000fc40007800000 */
[----:B------:R-:W-:Y:S02]  /*c9d0*/  SHF.L.U32 R3, R244, 0x3, RZ ;  /* 0x00000003f4037819 */ /* 0x000fe400000006ff */
[----:B------:R-:W-:Y:S02]  /*c9e0*/  LEA.HI R244, R243, 0x50, RZ, 0x1e ;  /* 0x00000050f3f47811 */ /* 0x000fe400078ff0ff */
[----:B------:R-:W-:Y:S01]  /*c9f0*/  LOP3.LUT R243, R242, 0x1c, RZ, 0xc0, !PT ;  /* 0x0000001cf2f37812 */ /* 0x000fe200078ec0ff */
[----:B------:R-:W0:Y:S03]  /*ca00*/  SHFL.BFLY PT, R216, R199, 0x1, 0x1f ;  /* 0x0c201f00c7d87f89 */ /* 0x000e2600000e0000 */
[----:B------:R-:W-:Y:S01]  /*ca10*/  LEA.HI R243, R243, 0x48, RZ, 0x1e ;  /* 0x00000048f3f37811 */ /* 0x000fe200078ff0ff */
[----:B------:R-:W0:Y:S04]  /*ca20*/  SHFL.BFLY PT, R221, R211, 0x1, 0x1f ;  /* 0x0c201f00d3dd7f89 */ /* 0x000e2800000e0000 */
[----:B------:R-:W0:Y:S01]  /*ca30*/  SHFL.BFLY PT, R224, R214, 0x1, 0x1f ;  /* 0x0c201f00d6e07f89 */ /* 0x000e2200000e0000 */
[----:B------:R-:W-:-:S02]  /*ca40*/  SHF.L.U32 R228, R243, 0x3, RZ ;  /* 0x00000003f3e47819 */ /* 0x000fc400000006ff */
[--C-:B-1----:R-:W-:Y:S02]  /*ca50*/  SHF.R.U32.HI R230, RZ, 0x3, R241.reuse ;  /* 0x00000003ffe67819 */ /* 0x102fe400000116f1 */
[----:B------:R-:W-:Y:S02]  /*ca60*/  SHF.R.U32.HI R235, RZ, 0x3, R241 ;  /* 0x00000003ffeb7819 */ /* 0x000fe400000116f1 */
[----:B------:R-:W-:Y:S01]  /*ca70*/  LOP3.LUT R230, R230, 0x4, RZ, 0xc0, !PT ;  /* 0x00000004e6e67812 */ /* 0x000fe200078ec0ff */
[----:B--2---:R-:W-:Y:S04]  /*ca80*/  @P0 STS [R123+0x20000], R219 ;  /* 0x020000db7b000388 */ /* 0x004fe80000000800 */
[----:B---3--:R-:W-:Y:S04]  /*ca90*/  @P0 STS [R118+0x20000], R109 ;  /* 0x0200006d76000388 */ /* 0x008fe80000000800 */
[----:B------:R-:W-:Y:S04]  /*caa0*/  @P0 STS [R119+0x20000], R203 ;  /* 0x020000cb77000388 */ /* 0x000fe80000000800 */
[----:B------:R1:W-:Y:S02]  /*cab0*/  @P0 STS [R2+0x20000], R207 ;  /* 0x020000cf02000388 */ /* 0x0003e40000000800 */
[----:B-1----:R-:W-:-:S02]  /*cac0*/  SHF.R.U32.HI R2, RZ, 0x3, R242 ;  /* 0x00000003ff027819 */ /* 0x002fc400000116f2 */
[----:B------:R-:W-:-:S04]  /*cad0*/  LOP3.LUT R242, R242, 0x1c, RZ, 0xc0, !PT ;  /* 0x0000001cf2f27812 */ /* 0x000fc800078ec0ff */
[C---:B------:R-:W-:Y:S02]  /*cae0*/  LEA.HI R243, R242.reuse, 0x40, RZ, 0x1e ;  /* 0x00000040f2f37811 */ /* 0x040fe400078ff0ff */
[----:B------:R-:W-:Y:S02]  /*caf0*/  LEA.HI R242, R242, 0x38, RZ, 0x1e ;  /* 0x00000038f2f27811 */ /* 0x000fe400078ff0ff */
[----:B------:R-:W-:Y:S02]  /*cb00*/  SHF.R.U32.HI R119, RZ, 0x3, R241 ;  /* 0x00000003ff777819 */ /* 0x000fe400000116f1 */
[----:B------:R-:W-:Y:S01]  /*cb10*/  LOP3.LUT R2, R2, 0x4, RZ, 0xc0, !PT ;  /* 0x0000000402027812 */ /* 0x000fe200078ec0ff */
[----:B------:R-:W-:Y:S01]  /*cb20*/  IMAD.SHL.U32 R236, R242, 0x8, RZ ;  /* 0x00000008f2ec7824 */ /* 0x000fe200078e00ff */
[----:B------:R-:W-:Y:S01]  /*cb30*/  LOP3.LUT R235, R235, 0x4, RZ, 0xc0, !PT ;  /* 0x00000004ebeb7812 */ /* 0x000fe200078ec0ff */
[----:B------:R-:W-:Y:S01]  /*cb40*/  IMAD.SHL.U32 R233, R243, 0x8, RZ ;  /* 0x00000008f3e97824 */ /* 0x000fe200078e00ff */
[----:B------:R-:W-:Y:S01]  /*cb50*/  LOP3.LUT R119, R119, 0x4, RZ, 0xc0, !PT ;  /* 0x0000000477777812 */ /* 0x000fe200078ec0ff */
[----:B------:R-:W-:Y:S01]  /*cb60*/  IMAD.IADD R2, R2, 0x1, R3 ;  /* 0x0000000102027824 */ /* 0x000fe200078e0203 */
[----:B------:R-:W-:Y:S01]  /*cb70*/  FMNMX R101, R227, R218, !PT ;  /* 0x000000dae3657209 */ /* 0x000fe20007800000 */
[----:B------:R-:W-:Y:S01]  /*cb80*/  IMAD.IADD R230, R230, 0x1, R233 ;  /* 0x00000001e6e67824 */ /* 0x000fe200078e02e9 */
[----:B0-----:R-:W-:-:S02]  /*cb90*/  FMNMX R102, R225, R102, !PT ;  /* 0x00000066e1667209 */ /* 0x001fc40007800000 */
[----:B------:R-:W-:Y:S01]  /*cba0*/  IADD3 R235, R235, R236, RZ ;  /* 0x000000ecebeb7210 */ /* 0x000fe20007ffe0ff */
[----:B------:R-:W-:Y:S01]  /*cbb0*/  IMAD.IADD R119, R119, 0x1, R228 ;  /* 0x0000000177777824 */ /* 0x000fe200078e02e4 */
[----:B------:R-:W-:Y:S02]  /*cbc0*/  FMNMX R109, R208, R215, !PT ;  /* 0x000000d7d06d7209 */ /* 0x000fe40007800000 */
[----:B------:R-:W-:Y:S01]  /*cbd0*/  FMNMX R203, R217, R213, !PT ;  /* 0x000000d5d9cb7209 */ /* 0x000fe20007800000 */
[----:B------:R0:W-:Y:S04]  /*cbe0*/  @P0 STS [R2+0x20000], R101 ;  /* 0x0200006502000388 */ /* 0x0001e80000000800 */
[----:B------:R-:W2:Y:S04]  /*cbf0*/  LDL.LU R227, [R1+0x70] ;  /* 0x0000700001e37983 */ /* 0x000ea80000300800 */
[----:B------:R-:W-:Y:S01]  /*cc00*/  @P0 STS [R235+0x20000], R102 ;  /* 0x02000066eb000388 */ /* 0x000fe20000000800 */
[----:B0-----:R-:W-:-:S03]  /*cc10*/  FMNMX R101, R199, R216, !PT ;  /* 0x000000d8c7657209 */ /* 0x001fc60007800000 */
[----:B------:R-:W3:Y:S04]  /*cc20*/  LDL.LU R225, [R1+0x6c] ;  /* 0x00006c0001e17983 */ /* 0x000ee80000300800 */
[----:B------:R0:W-:Y:S04]  /*cc30*/  @P0 STS [R230+0x20000], R109 ;  /* 0x0200006de6000388 */ /* 0x0001e80000000800 */
[----:B------:R1:W-:Y:S04]  /*cc40*/  @P0 STS [R119+0x20000], R203 ;  /* 0x020000cb77000388 */ /* 0x0003e80000000800 */
[----:B------:R-:W2:Y:S01]  /*cc50*/  LDL.LU R216, [R1+0x68] ;  /* 0x0000680001d87983 */ /* 0x000ea20000300800 */
[----:B0-----:R-:W-:-:S03]  /*cc60*/  FMNMX R109, R211, R221, !PT ;  /* 0x000000ddd36d7209 */ /* 0x001fc60007800000 */
[----:B------:R-:W2:Y:S01]  /*cc70*/  LDL.LU R221, [R1+0x64] ;  /* 0x0000640001dd7983 */ /* 0x000ea20000300800 */
[----:B-1----:R-:W-:-:S03]  /*cc80*/  FMNMX R203, R214, R224, !PT ;  /* 0x000000e0d6cb7209 */ /* 0x002fc60007800000 */
[----:B------:R-:W2:Y:S01]  /*cc90*/  LDL.LU R224, [R1+0x60] ;  /* 0x0000600001e07983 */ /* 0x000ea20000300800 */
[----:B------:R-:W-:Y:S02]  /*cca0*/  SHF.R.U32.HI R2, RZ, 0x3, R241 ;  /* 0x00000003ff027819 */ /* 0x000fe400000116f1 */
[----:B------:R-:W-:Y:S01]  /*ccb0*/  LOP3.LUT R243, R241, 0x1c, RZ, 0xc0, !PT ;  /* 0x0000001cf1f37812 */ /* 0x000fe200078ec0ff */
[----:B------:R-:W0:Y:S01]  /*ccc0*/  SHFL.BFLY PT, R206, R222, 0x1, 0x1f ;  /* 0x0c201f00dece7f89 */ /* 0x000e2200000e0000 */
[----:B------:R-:W-:Y:S01]  /*ccd0*/  IMAD.SHL.U32 R3, R244, 0x8, RZ ;  /* 0x00000008f4037824 */ /* 0x000fe200078e00ff */
[----:B------:R-:W-:Y:S02]  /*cce0*/  LOP3.LUT R2, R2, 0x4, RZ, 0xc0, !PT ;  /* 0x0000000402027812 */ /* 0x000fe400078ec0ff */
[----:B------:R-:W-:Y:S01]  /*ccf0*/  LEA.HI R244, R243, 0x60, RZ, 0x1e ;  /* 0x00000060f3f47811 */ /* 0x000fe200078ff0ff */
[----:B------:R-:W1:Y:S01]  /*cd00*/  S2R R242, SR_TID.X ;  /* 0x0000000000f27919 */ /* 0x000e620000002100 */
[----:B------:R-:W-:-:S03]  /*cd10*/  IADD3 R2, R2, R3, RZ ;  /* 0x0000000302027210 */ /* 0x000fc60007ffe0ff */
[----:B------:R-:W-:Y:S01]  /*cd20*/  IMAD.SHL.U32 R3, R244, 0x8, RZ ;  /* 0x00000008f4037824 */ /* 0x000fe200078e00ff */
[----:B------:R-:W-:Y:S02]  /*cd30*/  LEA.HI R244, R243, 0x58, RZ, 0x1e ;  /* 0x00000058f3f47811 */ /* 0x000fe400078ff0ff */
[----:B------:R-:W4:Y:S04]  /*cd40*/  S2R R243, SR_TID.X ;  /* 0x0000000000f37919 */ /* 0x000f280000002100 */
[----:B------:R-:W4:Y:S01]  /*cd50*/  SHFL.BFLY PT, R220, R212, 0x1, 0x1f ;  /* 0x0c201f00d4dc7f89 */ /* 0x000f2200000e0000 */
[----:B0-----:R-:W-:-:S03]  /*cd60*/  FMNMX R206, R222, R206, !PT ;  /* 0x000000cedece7209 */ /* 0x001fc60007800000 */
[----:B------:R-:W0:Y:S01]  /*cd70*/  SHFL.BFLY PT, R223, R210, 0x1, 0x1f ;  /* 0x0c201f00d2df7f89 */ /* 0x000e2200000e0000 */
[----:B------:R-:W-:-:S03]  /*cd80*/  IMAD.SHL.U32 R209, R244, 0x8, RZ ;  /* 0x00000008f4d17824 */ /* 0x000fc600078e00ff */
[----:B------:R4:W-:Y:S01]  /*cd90*/  @P0 STS [R2+0x20000], R206 ;  /* 0x020000ce02000388 */ /* 0x0009e20000000800 */
[----:B-1----:R-:W-:-:S04]  /*cda0*/  SHF.R.U32.HI R119, RZ, 0x3, R242 ;  /* 0x00000003ff777819 */ /* 0x002fc800000116f2 */
[----:B------:R-:W-:Y:S02]  /*cdb0*/  LOP3.LUT R119, R119, 0x4, RZ, 0xc0, !PT ;  /* 0x0000000477777812 */ /* 0x000fe400078ec0ff */
[----:B----4-:R-:W-:Y:S02]  /*cdc0*/  SHF.R.U32.HI R2, RZ, 0x3, R242 ;  /* 0x00000003ff027819 */ /* 0x010fe400000116f2 */
[----:B------:R-:W-:Y:S02]  /*cdd0*/  LOP3.LUT R243, R243, 0x1c, RZ, 0xc0, !PT ;  /* 0x0000001cf3f37812 */ /* 0x000fe400078ec0ff */
[----:B------:R-:W-:Y:S02]  /*cde0*/  LOP3.LUT R2, R2, 0x4, RZ, 0xc0, !PT ;  /* 0x0000000402027812 */ /* 0x000fe400078ec0ff */
[----:B------:R-:W-:Y:S02]  /*cdf0*/  IADD3 R119, R119, R209, RZ ;  /* 0x000000d177777210 */ /* 0x000fe40007ffe0ff */
[----:B------:R-:W-:Y:S01]  /*ce00*/  LEA.HI R243, R243, 0x78, RZ, 0x1e ;  /* 0x00000078f3f37811 */ /* 0x000fe200078ff0ff */
[----:B------:R-:W-:Y:S01]  /*ce10*/  IMAD.IADD R2, R2, 0x1, R3 ;  /* 0x0000000102027824 */ /* 0x000fe200078e0203 */
[----:B------:R-:W-:-:S02]  /*ce20*/  FMNMX R102, R212, R220, !PT ;  /* 0x000000dcd4667209 */ /* 0x000fc40007800000 */
[----:B------:R-:W-:Y:S01]  /*ce30*/  LOP3.LUT R242, R242, 0x1c, RZ, 0xc0, !PT ;  /* 0x0000001cf2f27812 */ /* 0x000fe200078ec0ff */
[----:B------:R1:W-:Y:S01]  /*ce40*/  @P0 STS [R119+0x20000], R101 ;  /* 0x0200006577000388 */ /* 0x0003e20000000800 */
[----:B------:R-:W-:-:S03]  /*ce50*/  SHF.R.U32.HI R3, RZ, 0x3, R241 ;  /* 0x00000003ff037819 */ /* 0x000fc600000116f1 */
[----:B------:R4:W-:Y:S01]  /*ce60*/  @P0 STS [R2+0x20000], R102 ;  /* 0x0200006602000388 */ /* 0x0009e20000000800 */
[--C-:B------:R-:W-:Y:S01]  /*ce70*/  SHF.R.U32.HI R209, RZ, 0x3, R241.reuse ;  /* 0x00000003ffd17819 */ /* 0x100fe200000116f1 */
[----:B-1----:R-:W-:Y:S01]  /*ce80*/  IMAD.SHL.U32 R119, R243, 0x8, RZ ;  /* 0x00000008f3777824 */ /* 0x002fe200078e00ff */
[C---:B------:R-:W-:Y:S02]  /*ce90*/  LEA.HI R243, R242.reuse, 0x70, RZ, 0x1e ;  /* 0x00000070f2f37811 */ /* 0x040fe400078ff0ff */
[----:B------:R-:W-:Y:S02]  /*cea0*/  LEA.HI R242, R242, 0x68, RZ, 0x1e ;  /* 0x00000068f2f27811 */ /* 0x000fe400078ff0ff */
[----:B----4-:R-:W-:Y:S02]  /*ceb0*/  SHF.R.U32.HI R2, RZ, 0x3, R241 ;  /* 0x00000003ff027819 */ /* 0x010fe400000116f1 */
[----:B------:R-:W-:Y:S01]  /*cec0*/  LOP3.LUT R3, R3, 0x4, RZ, 0xc0, !PT ;  /* 0x0000000403037812 */ /* 0x000fe200078ec0ff */
[----:B------:R-:W-:Y:S01]  /*ced0*/  IMAD.SHL.U32 R219, R242, 0x8, RZ ;  /* 0x00000008f2db7824 */ /* 0x000fe200078e00ff */
[----:B------:R-:W-:-:S02]  /*cee0*/  LOP3.LUT R2, R2, 0x4, RZ, 0xc0, !PT ;  /* 0x0000000402027812 */ /* 0x000fc400078ec0ff */
[----:B------:R-:W-:Y:S02]  /*cef0*/  SHF.L.U32 R226, R243, 0x3, RZ ;  /* 0x00000003f3e27819 */ /* 0x000fe400000006ff */
[----:B------:R-:W-:Y:S01]  /*cf00*/  LOP3.LUT R209, R209, 0x4, RZ, 0xc0, !PT ;  /* 0x00000004d1d17812 */ /* 0x000fe200078ec0ff */
[----:B------:R-:W-:Y:S01]  /*cf10*/  IMAD.IADD R2, R2, 0x1, R219 ;  /* 0x0000000102027824 */ /* 0x000fe200078e02db */
[----:B0-----:R-:W-:Y:S01]  /*cf20*/  FMNMX R199, R210, R223, !PT ;  /* 0x000000dfd2c77209 */ /* 0x001fe20007800000 */
[----:B------:R-:W-:Y:S01]  /*cf30*/  IMAD.IADD R3, R3, 0x1, R119 ;  /* 0x0000000103037824 */ /* 0x000fe200078e0277 */
[----:B------:R-:W-:Y:S02]  /*cf40*/  IADD3 R209, R209, R226, RZ ;  /* 0x000000e2d1d17210 */ /* 0x000fe40007ffe0ff */
[----:B------:R0:W-:Y:S04]  /*cf50*/  @P0 STS [R2+0x20000], R109 ;  /* 0x0200006d02000388 */ /* 0x0001e80000000800 */
[----:B------:R-:W-:Y:S04]  /*cf60*/  @P0 STS [R209+0x20000], R199 ;  /* 0x020000c7d1000388 */ /* 0x000fe80000000800 */
[----:B------:R-:W-:Y:S01]  /*cf70*/  @P0 STS [R3+0x20000], R203 ;  /* 0x020000cb03000388 */ /* 0x000fe20000000800 */
[----:B0-----:R-:W-:-:S03]  /*cf80*/  LOP3.LUT R2, R240, 0xff, RZ, 0xc0, !PT ;  /* 0x000000fff0027812 */ /* 0x001fc600078ec0ff */
[----:B------:R-:W-:Y:S06]  /*cf90*/  BAR.SYNC.DEFER_BLOCKING 0x0 ;  /* 0x0000000000007b1d */ /* 0x000fec0000010000 */
[----:B------:R-:W0:Y:S04]  /*cfa0*/  LDS R101, [R2.X4+0x20000] ;  /* 0x0200000002657984 */ /* 0x000e280000004800 */
[----:B0-----:R-:W0:Y:S01]  /*cfb0*/  SHFL.BFLY PT, R102, R101, 0x1, 0x1f ;  /* 0x0c201f0065667f89 */ /* 0x001e2200000e0000 */
[----:B------:R-:W-:-:S02]  /*cfc0*/  LOP3.LUT R3, R240, 0x1c, RZ, 0xc0, !PT ;  /* 0x0000001cf0037812 */ /* 0x000fc400078ec0ff */
[----:B------:R-:W-:Y:S02]  /*cfd0*/  LOP3.LUT R240, R240, 0x1c, RZ, 0xc0, !PT ;  /* 0x0000001cf0f07812 */ /* 0x000fe400078ec0ff */
[----:B0-----:R-:W-:-:S05]  /*cfe0*/  FMNMX R102, R101, R102, !PT ;  /* 0x0000006665667209 */ /* 0x001fca0007800000 */
[----:B------:R0:W-:Y:S01]  /*cff0*/  @!P6 STS [R2.X4+0x20000], R102 ;  /* 0x020000660200e388 */ /* 0x0001e20000004800 */
[----:B------:R-:W-:-:S03]  /*d000*/  IMAD.SHL.U32 R209, R240, 0x2, RZ ;  /* 0x00000002f0d17824 */ /* 0x000fc600078e00ff */
[----:B------:R-:W-:Y:S01]  /*d010*/  BAR.SYNC.DEFER_BLOCKING 0x0 ;  /* 0x0000000000007b1d */ /* 0x000fe20000010000 */
[C---:B------:R-:W-:Y:S02]  /*d020*/  LEA.HI R119, R240.reuse, 0x8, RZ, 0x1e ;  /* 0x00000008f0777811 */ /* 0x040fe400078ff0ff */
[----:B0-----:R-:W-:-:S03]  /*d030*/  LEA.HI R2, R240, 0x10, RZ, 0x1e ;  /* 0x00000010f0027811 */ /* 0x001fc600078ff0ff */
[----:B------:R-:W0:Y:S04]  /*d040*/  LDS R109, [R209+0x20000] ;  /* 0x02000000d16d7984 */ /* 0x000e280000000800 */
[----:B------:R-:W1:Y:S04]  /*d050*/  LDS R101, [R119.X8+0x20000] ;  /* 0x0200000077657984 */ /* 0x000e680000008800 */
[----:B------:R-:W4:Y:S01]  /*d060*/  LDS R199, [R2.X8+0x20000] ;  /* 0x0200000002c77984 */ /* 0x000f220000008800 */
[C---:B------:R-:W-:Y:S02]  /*d070*/  LEA.HI R223, R3.reuse, 0x18, RZ, 0x1e ;  /* 0x0000001803df7811 */ /* 0x040fe400078ff0ff */
[----:B------:R-:W-:-:S02]  /*d080*/  LEA.HI R222, R3, 0x28, RZ, 0x1e ;  /* 0x0000002803de7811 */ /* 0x000fc400078ff0ff */
[C---:B------:R-:W-:Y:S01]  /*d090*/  LEA.HI R220, R3.reuse, 0x20, RZ, 0x1e ;  /* 0x0000002003dc7811 */ /* 0x040fe200078ff0ff */
[----:B------:R-:W2:Y:S01]  /*d0a0*/  LDS R102, [R223.X8+0x20000] ;  /* 0x02000000df667984 */ /* 0x000ea20000008800 */
[----:B------:R-:W-:Y:S02]  /*d0b0*/  LEA.HI R217, R3, 0x30, RZ, 0x1e ;  /* 0x0000003003d97811 */ /* 0x000fe400078ff0ff */
[----:B0-----:R-:W-:-:S05]  /*d0c0*/  FMNMX R248, R109, R249, !PT ;  /* 0x000000f96df87209 */ /* 0x001fca0007800000 */
[--C-:B------:R-:W-:Y:S01]  /*d0d0*/  FADD R103, R103, -R248.reuse ;  /* 0x800000f867677221 */ /* 0x100fe20000000000 */
[----:B-1----:R-:W-:Y:S01]  /*d0e0*/  FMNMX R247, R101, R251, !PT ;  /* 0x000000fb65f77209 */ /* 0x002fe20007800000 */
[----:B------:R-:W-:Y:S01]  /*d0f0*/  FADD R100, R100, -R248 ;  /* 0x800000f864647221 */ /* 0x000fe20000000000 */
[----:B----4-:R-:W-:Y:S01]  /*d100*/  FMNMX R246, R199, R252, !PT ;  /* 0x000000fcc7f67209 */ /* 0x010fe20007800000 */
[----:B------:R-:W-:Y:S01]  /*d110*/  FMUL R103, R103, 1.4426950216293334961 ;  /* 0x3fb8aa3b67677820 */ /* 0x000fe20000400000 */
[----:B------:R-:W0:Y:S01]  /*d120*/  LDS R101, [R220.X8+0x20000] ;  /* 0x02000000dc657984 */ /* 0x000e220000008800 */
[----:B------:R-:W-:Y:S02]  /*d130*/  FMUL R100, R100, 1.4426950216293334961 ;  /* 0x3fb8aa3b64647820 */ /* 0x000fe40000400000 */
[----:B------:R1:W-:Y:S02]  /*d140*/  MUFU.EX2 R109, R103 ;  /* 0x00000067006d7308 */ /* 0x0003e40000000800 */
[----:B-1----:R-:W-:-:S06]  /*d150*/  FADD R103, R108, -R247 ;  /* 0x800000f76c677221 */ /* 0x002fcc0000000000 */
[----:B------:R1:W4:Y:S01]  /*d160*/  MUFU.EX2 R108, R100 ;  /* 0x00000064006c7308 */ /* 0x0003220000000800 */
[----:B------:R-:W-:Y:S02]  /*d170*/  FADD R199, R106, -R246 ;  /* 0x800000f66ac77221 */ /* 0x000fe40000000000 */
[----:B-1----:R-:W-:Y:S02]  /*d180*/  FMUL R100, R103, 1.4426950216293334961 ;  /* 0x3fb8aa3b67647820 */ /* 0x002fe40000400000 */
[----:B------:R-:W-:-:S03]  /*d190*/  FADD R103, R107, -R247 ;  /* 0x800000f76b677221 */ /* 0x000fc60000000000 */
[----:B------:R1:W-:Y:S01]  /*d1a0*/  MUFU.EX2 R107, R100 ;  /* 0x00000064006b7308 */ /* 0x0003e20000000800 */
[----:B------:R-:W-:Y:S01]  /*d1b0*/  FMUL R103, R103, 1.4426950216293334961 ;  /* 0x3fb8aa3b67677820 */ /* 0x000fe20000400000 */
[----:B-1----:R-:W1:Y:S06]  /*d1c0*/  LDS R100, [R222.X8+0x20000] ;  /* 0x02000000de647984 */ /* 0x002e6c0000008800 */
[----:B------:R0:W1:Y:S02]  /*d1d0*/  MUFU.EX2 R106, R103 ;  /* 0x00000067006a7308 */ /* 0x0000640000000800 */
[----:B0-----:R-:W-:-:S02]  /*d1e0*/  FMUL R103, R199, 1.4426950216293334961 ;  /* 0x3fb8aa3bc7677820 */ /* 0x001fc40000400000 */
[----:B------:R-:W3:Y:S01]  /*d1f0*/  LDS R199, [R217.X8+0x20000] ;  /* 0x02000000d9c77984 */ /* 0x000ee20000008800 */
[----:B------:R-:W-:-:S05]  /*d200*/  LEA.HI R250, R3, 0x38, RZ, 0x1e ;  /* 0x0000003803fa7811 */ /* 0x000fca00078ff0ff */
[----:B------:R-:W0:Y:S01]  /*d210*/  LDS R203, [R250.X8+0x20000] ;  /* 0x02000000facb7984 */ /* 0x000e220000008800 */
[----:B--2---:R-:W-:Y:S02]  /*d220*/  FMNMX R245, R102, R224, !PT ;  /* 0x000000e066f57209 */ /* 0x004fe40007800000 */
[----:B------:R-:W-:Y:S01]  /*d230*/  LEA.HI R235, R3, 0x40, RZ, 0x1e ;  /* 0x0000004003eb7811 */ /* 0x000fe200078ff0ff */
[----:B------:R-:W-:Y:S01]  /*d240*/  FADD R102, R105, -R246 ;  /* 0x800000f669667221 */ /* 0x000fe20000000000 */
[----:B------:R-:W-:Y:S01]  /*d250*/  FMNMX R244, R101, R221, !PT ;  /* 0x000000dd65f47209 */ /* 0x000fe20007800000 */
[----:B------:R-:W-:Y:S01]  /*d260*/  FADD R101, R202, -R245 ;  /* 0x800000f5ca657221 */ /* 0x000fe20000000000 */
[----:B------:R-:W-:Y:S01]  /*d270*/  LEA.HI R233, R3, 0x48, RZ, 0x1e ;  /* 0x0000004803e97811 */ /* 0x000fe200078ff0ff */
[----:B------:R-:W2:Y:S01]  /*d280*/  LDS R202, [R235.X8+0x20000] ;  /* 0x02000000ebca7984 */ /* 0x000ea20000008800 */
[----:B------:R-:W-:Y:S01]  /*d290*/  FMUL R102, R102, 1.4426950216293334961 ;  /* 0x3fb8aa3b66667820 */ /* 0x000fe20000400000 */
[----:B------:R1:W-:Y:S01]  /*d2a0*/  MUFU.EX2 R105, R103 ;  /* 0x0000006700697308 */ /* 0x0003e20000000800 */
[----:B------:R-:W-:-:S02]  /*d2b0*/  FMUL R101, R101, 1.4426950216293334961 ;  /* 0x3fb8aa3b65657820 */ /* 0x000fc40000400000 */
[----:B------:R-:W-:Y:S01]  /*d2c0*/  FADD R190, R190, -R244 ;  /* 0x800000f4bebe7221 */ /* 0x000fe20000000000 */
[----:B-1----:R-:W-:Y:S01]  /*d2d0*/  FMNMX R243, R100, R216, !PT ;  /* 0x000000d864f37209 */ /* 0x002fe20007800000 */
[----:B------:R-:W-:-:S04]  /*d2e0*/  FADD R103, R104, -R245 ;  /* 0x800000f568677221 */ /* 0x000fc80000000000 */
[--C-:B------:R-:W-:Y:S01]  /*d2f0*/  FADD R115, R115, -R243.reuse ;  /* 0x800000f373737221 */ /* 0x100fe20000000000 */
[----:B------:R-:W1:Y:S01]  /*d300*/  MUFU.EX2 R104, R102 ;  /* 0x0000006600687308 */ /* 0x000e620000000800 */
[----:B------:R-:W-:Y:S02]  /*d310*/  FADD R189, R189, -R243 ;  /* 0x800000f3bdbd7221 */ /* 0x000fe40000000000 */
[----:B------:R-:W-:Y:S01]  /*d320*/  FMUL R115, R115, 1.4426950216293334961 ;  /* 0x3fb8aa3b73737820 */ /* 0x000fe20000400000 */
[----:B---3--:R-:W-:Y:S02]  /*d330*/  FMNMX R242, R199, R225, !PT ;  /* 0x000000e1c7f27209 */ /* 0x008fe40007800000 */
[----:B------:R-:W3:Y:S02]  /*d340*/  LDS R199, [R233.X8+0x20000] ;  /* 0x02000000e9c77984 */ /* 0x000ee40000008800 */
[----:B------:R0:W-:Y:S01]  /*d350*/  MUFU.EX2 R102, R101 ;  /* 0x0000006500667308 */ /* 0x0001e20000000800 */
[----:B----4-:R-:W-:Y:S01]  /*d360*/  FADD R206, R109, R108 ;  /* 0x0000006c6dce7221 */ /* 0x010fe20000000000 */
[----:B------:R-:W-:Y:S01]  /*d370*/  LEA.HI R226, R3, 0x50, RZ, 0x1e ;  /* 0x0000005003e27811 */ /* 0x000fe200078ff0ff */
[----:B0-----:R-:W-:-:S05]  /*d380*/  FMUL R101, R190, 1.4426950216293334961 ;  /* 0x3fb8aa3bbe657820 */ /* 0x001fca0000400000 */
[----:B------:R0:W-:Y:S02]  /*d390*/  MUFU.EX2 R190, R115 ;  /* 0x0000007300be7308 */ /* 0x0001e40000000800 */
[----:B0-----:R-:W-:-:S06]  /*d3a0*/  FMUL R115, R189, 1.4426950216293334961 ;  /* 0x3fb8aa3bbd737820 */ /* 0x001fcc0000400000 */
[----:B------:R0:W-:Y:S01]  /*d3b0*/  MUFU.EX2 R189, R115 ;  /* 0x0000007300bd7308 */ /* 0x0001e20000000800 */
[----:B------:R-:W-:Y:S02]  /*d3c0*/  FMNMX R241, R203, R227, !PT ;  /* 0x000000e3cbf17209 */ /* 0x000fe40007800000 */
[----:B------:R-:W-:Y:S01]  /*d3d0*/  LDS R203, [R226.X8+0x20000] ;  /* 0x02000000e2cb7984 */ /* 0x000fe20000008800 */
[----:B0-----:R-:W-:-:S03]  /*d3e0*/  FADD R115, R197, -R242 ;  /* 0x800000f2c5737221 */ /* 0x001fc60000000000 */
[----:B------:R-:W0:Y:S01]  /*d3f0*/  SHFL.BFLY PT, R197, R206, 0x2, 0x1f ;  /* 0x0c401f00cec57f89 */ /* 0x000e2200000e0000 */
[----:B--2---:R-:W-:Y:S02]  /*d400*/  FMNMX R240, R202, R234, !PT ;  /* 0x000000eacaf07209 */ /* 0x004fe40007800000 */
[----:B---3--:R-:W-:-:S03]  /*d410*/  FMNMX R239, R199, R232, !PT ;  /* 0x000000e8c7ef7209 */ /* 0x008fc60007800000 */
[----:B------:R-:W-:Y:S02]  /*d420*/  FADD R199, R193, -R240 ;  /* 0x800000f0c1c77221 */ /* 0x000fe40000000000 */
[----:B0-----:R-:W-:-:S05]  /*d430*/  FADD R208, R206, R197 ;  /* 0x000000c5ced07221 */ /* 0x001fca0000000000 */
[----:B------:R-:W0:Y:S01]  /*d440*/  SHFL.BFLY PT, R193, R208, 0x1, 0x1f ;  /* 0x0c201f00d0c17f89 */ /* 0x000e2200000e0000 */
[----:B------:R-:W-:Y:S01]  /*d450*/  FADD R191, R191, -R239 ;  /* 0x800000efbfbf7221 */ /* 0x000fe20000000000 */
[----:B------:R-:W-:-:S03]  /*d460*/  FMNMX R238, R203, R231, !PT ;  /* 0x000000e7cbee7209 */ /* 0x000fc60007800000 */
[----:B------:R-:W-:Y:S01]  /*d470*/  FMUL R191, R191, 1.4426950216293334961 ;  /* 0x3fb8aa3bbfbf7820 */ /* 0x000fe20000400000 */
[C---:B------:R-:W-:Y:S02]  /*d480*/  LEA.HI R2, R3.reuse, 0x70, RZ, 0x1e ;  /* 0x0000007003027811 */ /* 0x040fe400078ff0ff */
[C---:B------:R-:W-:Y:S02]  /*d490*/  LEA.HI R228, R3.reuse, 0x58, RZ, 0x1e ;  /* 0x0000005803e47811 */ /* 0x040fe400078ff0ff */
[C---:B------:R-:W-:Y:S02]  /*d4a0*/  LEA.HI R230, R3.reuse, 0x60, RZ, 0x1e ;  /* 0x0000006003e67811 */ /* 0x040fe400078ff0ff */
[C---:B------:R-:W-:Y:S01]  /*d4b0*/  LEA.HI R119, R3.reuse, 0x68, RZ, 0x1e ;  /* 0x0000006803777811 */ /* 0x040fe200078ff0ff */
[----:B------:R-:W-:Y:S01]  /*d4c0*/  FADD R209, R110, -R238 ;  /* 0x800000ee6ed17221 */ /* 0x000fe20000000000 */
[----:B------:R-:W-:Y:S01]  /*d4d0*/  LEA.HI R3, R3, 0x78, RZ, 0x1e ;  /* 0x0000007803037811 */ /* 0x000fe200078ff0ff */
[----:B------:R2:W-:Y:S01]  /*d4e0*/  MUFU.EX2 R110, R191 ;  /* 0x000000bf006e7308 */ /* 0x0005e20000000800 */
[----:B------:R-:W-:Y:S01]  /*d4f0*/  FADD R114, R114, -R242 ;  /* 0x800000f272727221 */ /* 0x000fe20000000000 */
[----:B------:R-:W3:Y:S01]  /*d500*/  LDS R197, [R228.X8+0x20000] ;  /* 0x02000000e4c57984 */ /* 0x000ee20000008800 */
[----:B------:R-:W-:-:S03]  /*d510*/  FADD R188, R188, -R244 ;  /* 0x800000f4bcbc7221 */ /* 0x000fc60000000000 */
[----:B------:R-:W-:Y:S04]  /*d520*/  LDS R203, [R3.X8+0x20000] ;  /* 0x0200000003cb7984 */ /* 0x000fe80000008800 */
[----:B--2---:R2:W-:Y:S01]  /*d530*/  LDS R191, [R2.X8+0x20000] ;  /* 0x0200000002bf7984 */ /* 0x0045e20000008800 */
[----:B0-----:R-:W-:-:S03]  /*d540*/  FADD R208, R208, R193 ;  /* 0x000000c1d0d07221 */ /* 0x001fc60000000000 */
[----:B------:R0:W-:Y:S04]  /*d550*/  LDS R193, [R119.X8+0x20000] ;  /* 0x0200000077c17984 */ /* 0x0001e80000008800 */
[----:B--2---:R-:W2:Y:S04]  /*d560*/  LDL R2, [R1+0x210] ;  /* 0x0002100001027983 */ /* 0x004ea80000100800 */
[----:B------:R-:W-:Y:S04]  /*d570*/  STL [R1+0x550], R3 ;  /* 0x0005500301007387 */ /* 0x000fe80000100800 */
[----:B------:R-:W4:Y:S04]  /*d580*/  LDL R210, [R1+0x214] ;  /* 0x0002140001d27983 */ /* 0x000f280000100800 */
[----:B0-----:R-:W2:Y:S01]  /*d590*/  LDL.LU R119, [R1+0x20c] ;  /* 0x00020c0001777983 */ /* 0x001ea20000300800 */
[----:B------:R-:W-:-:S02]  /*d5a0*/  FMUL R114, R114, 1.4426950216293334961 ;  /* 0x3fb8aa3b72727820 */ /* 0x000fc40000400000 */
[----:B------:R-:W-:Y:S02]  /*d5b0*/  FMUL R100, R188, 1.4426950216293334961 ;  /* 0x3fb8aa3bbc647820 */ /* 0x000fe40000400000 */
[----:B------:R0:W-:Y:S02]  /*d5c0*/  MUFU.EX2 R188, R114 ;  /* 0x0000007200bc7308 */ /* 0x0001e40000000800 */
[--C-:B0-----:R-:W-:Y:S02]  /*d5d0*/  FADD R114, R113, -R241.reuse ;  /* 0x800000f171727221 */ /* 0x101fe40000000000 */
[----:B------:R-:W-:Y:S02]  /*d5e0*/  FADD R113, R195, -R241 ;  /* 0x800000f1c3717221 */ /* 0x000fe40000000000 */
[----:B------:R-:W-:-:S04]  /*d5f0*/  FADD R195, R111, -R239 ;  /* 0x800000ef6fc37221 */ /* 0x000fc80000000000 */
[----:B------:R-:W-:Y:S02]  /*d600*/  FMUL R206, R195, 1.4426950216293334961 ;  /* 0x3fb8aa3bc3ce7820 */ /* 0x000fe40000400000 */
[----:B------:R-:W-:Y:S04]  /*d610*/  LDS R195, [R230.X8+0x20000] ;  /* 0x02000000e6c37984 */ /* 0x000fe80000008800 */
[----:B------:R-:W-:Y:S01]  /*d620*/  BAR.SYNC.DEFER_BLOCKING 0x0 ;  /* 0x0000000000007b1d */ /* 0x000fe20000010000 */
[----:B------:R-:W-:-:S05]  /*d630*/  FADD R202, R107, R106 ;  /* 0x0000006a6bca7221 */ /* 0x000fca0000000000 */
[----:B------:R-:W0:Y:S01]  /*d640*/  SHFL.BFLY PT, R207, R202, 0x2, 0x1f ;  /* 0x0c401f00cacf7f89 */ /* 0x000e2200000e0000 */
[----:B------:R-:W-:Y:S01]  /*d650*/  FADD R198, R198, -R238 ;  /* 0x800000eec6c67221 */ /* 0x000fe20000000000 */
[----:B---3--:R-:W-:-:S03]  /*d660*/  FMNMX R237, R197, R229, !PT ;  /* 0x000000e5c5ed7209 */ /* 0x008fc60007800000 */
[----:B------:R-:W-:-:S04]  /*d670*/  FMUL R197, R198, 1.4426950216293334961 ;  /* 0x3fb8aa3bc6c57820 */ /* 0x000fc80000400000 */
[----:B------:R3:W-:Y:S01]  /*d680*/  MUFU.EX2 R218, R197 ;  /* 0x000000c500da7308 */ /* 0x0007e20000000800 */
[----:B------:R0:W-:Y:S01]  /*d690*/  @P0 STS [R0+0x20000], R208 ;  /* 0x020000d000000388 */ /* 0x0001e20000000800 */
[----:B---3--:R-:W-:-:S03]  /*d6a0*/  FADD R197, R205, -R237 ;  /* 0x800000edcdc57221 */ /* 0x008fc60000000000 */
[----:B0-----:R-:W3:Y:S01]  /*d6b0*/  LDL.LU R0, [R1+0x218] ;  /* 0x0002180001007983 */ /* 0x001ee20000300800 */
[----:B------:R-:W-:Y:S02]  /*d6c0*/  FADD R202, R202, R207 ;  /* 0x000000cfcaca7221 */ /* 0x000fe40000000000 */
[----:B------:R-:W-:Y:S02]  /*d6d0*/  FMUL R111, R199, 1.4426950216293334961 ;  /* 0x3fb8aa3bc76f7820 */ /* 0x000fe40000400000 */
[----:B-1----:R-:W-:Y:S01]  /*d6e0*/  FADD R199, R105, R104 ;  /* 0x0000006869c77221 */ /* 0x002fe20000000000 */
[----:B------:R0:W-:Y:S04]  /*d6f0*/  MUFU.EX2 R215, R206 ;  /* 0x000000ce00d77308 */ /* 0x0001e80000000800 */
[----:B0-----:R-:W0:Y:S01]  /*d700*/  SHFL.BFLY PT, R206, R199, 0x2, 0x1f ;  /* 0x0c401f00c7ce7f89 */ /* 0x001e2200000e0000 */
[----:B--2---:R-:W-:Y:S01]  /*d710*/  FMNMX R236, R195, R119, !PT ;  /* 0x00000077c3ec7209 */ /* 0x004fe20007800000 */
[----:B------:R-:W-:-:S04]  /*d720*/  FMUL R195, R197, 1.4426950216293334961 ;  /* 0x3fb8aa3bc5c37820 */ /* 0x000fc80000400000 */
[----:B------:R-:W1:Y:S02]  /*d730*/  MUFU.EX2 R207, R195 ;  /* 0x000000c300cf7308 */ /* 0x000e640000000800 */
[----:B-1----:R-:W-:Y:S04]  /*d740*/  STL [R1+0x84], R207 ;  /* 0x000084cf01007387 */ /* 0x002fe80000100800 */
[----:B------:R-:W2:Y:S02]  /*d750*/  LDL R213, [R1+0x294] ;  /* 0x0002940001d57983 */ /* 0x000ea40000100800 */
[----:B------:R-:W-:Y:S01]  /*d760*/  MUFU.EX2 R101, R101 ;  /* 0x0000006500657308 */ /* 0x000fe20000000800 */
[----:B------:R-:W-:-:S07]  /*d770*/  FMUL R103, R103, 1.4426950216293334961 ;  /* 0x3fb8aa3b67677820 */ /* 0x000fce0000400000 */
[----:B------:R-:W1:Y:S01]  /*d780*/  MUFU.EX2 R100, R100 ;  /* 0x0000006400647308 */ /* 0x000e620000000800 */
[----:B0-----:R-:W-:Y:S02]  /*d790*/  FADD R198, R199, R206 ;  /* 0x000000cec7c67221 */ /* 0x001fe40000000000 */
[----:B------:R-:W-:-:S05]  /*d7a0*/  FADD R199, R204, -R237 ;  /* 0x800000edccc77221 */ /* 0x000fca0000000000 */
[----:B------:R-:W0:Y:S01]  /*d7b0*/  MUFU.EX2 R103, R103 ;  /* 0x0000006700677308 */ /* 0x000e220000000800 */
[----:B------:R-:W-:Y:S02]  /*d7c0*/  FMUL R204, R199, 1.4426950216293334961 ;  /* 0x3fb8aa3bc7cc7820 */ /* 0x000fe40000400000 */
[----:B-1----:R-:W-:-:S05]  /*d7d0*/  FADD R199, R101, R100 ;  /* 0x0000006465c77221 */ /* 0x002fca0000000000 */
[----:B------:R1:W-:Y:S01]  /*d7e0*/  MUFU.EX2 R3, R204 ;  /* 0x000000cc00037308 */ /* 0x0003e20000000800 */
[----:B------:R-:W-:Y:S01]  /*d7f0*/  FADD R187, R187, -R236 ;  /* 0x800000ecbbbb7221 */ /* 0x000fe20000000000 */
[----:B-1----:R-:W1:Y:S01]  /*d800*/  SHFL.BFLY PT, R204, R199, 0x2, 0x1f ;  /* 0x0c401f00c7cc7f89 */ /* 0x002e6200000e0000 */
[----:B0-----:R-:W-:Y:S02]  /*d810*/  FADD R206, R103, R102 ;  /* 0x0000006667ce7221 */ /* 0x001fe40000000000 */
[----:B------:R-:W-:-:S03]  /*d820*/  FMUL R187, R187, 1.4426950216293334961 ;  /* 0x3fb8aa3bbbbb7820 */ /* 0x000fc60000400000 */
[----:B------:R-:W0:Y:S01]  /*d830*/  SHFL.BFLY PT, R205, R206, 0x2, 0x1f ;  /* 0x0c401f00cecd7f89 */ /* 0x000e2200000e0000 */
[----:B------:R3:W0:Y:S01]  /*d840*/  MUFU.EX2 R212, R187 ;  /* 0x000000bb00d47308 */ /* 0x0006220000000800 */
[----:B------:R-:W-:Y:S01]  /*d850*/  FADD R194, R194, -R236 ;  /* 0x800000ecc2c27221 */ /* 0x000fe20000000000 */
[----:B---3--:R-:W-:-:S03]  /*d860*/  FMNMX R187, R193, R2, !PT ;  /* 0x00000002c1bb7209 */ /* 0x008fc60007800000 */
[----:B------:R-:W-:Y:S02]  /*d870*/  FMUL R194, R194, 1.4426950216293334961 ;  /* 0x3fb8aa3bc2c27820 */ /* 0x000fe40000400000 */
[----:B------:R-:W-:Y:S02]  /*d880*/  FADD R186, R186, -R187 ;  /* 0x800000bbbaba7221 */ /* 0x000fe40000000000 */
[----:B------:R1:W3:Y:S02]  /*d890*/  MUFU.EX2 R214, R194 ;  /* 0x000000c200d67308 */ /* 0x0002e40000000800 */
[----:B------:R-:W-:-:S06]  /*d8a0*/  FMUL R186, R186, 1.4426950216293334961 ;  /* 0x3fb8aa3bbaba7820 */ /* 0x000fcc0000400000 */
[----:B------:R4:W-:Y:S01]  /*d8b0*/  MUFU.EX2 R2, R186 ;  /* 0x000000ba00027308 */ /* 0x0009e20000000800 */
[----:B-1----:R-:W-:Y:S02]  /*d8c0*/  FADD R194, R199, R204 ;  /* 0x000000ccc7c27221 */ /* 0x002fe40000000000 */
[----:B------:R-:W-:Y:S01]  /*d8d0*/  FADD R199, R201, -R187 ;  /* 0x800000bbc9c77221 */ /* 0x000fe20000000000 */
[----:B----4-:R-:W-:-:S03]  /*d8e0*/  FMNMX R186, R191, R210, !PT ;  /* 0x000000d2bfba7209 */ /* 0x010fc60007800000 */
[----:B------:R-:W-:Y:S02]  /*d8f0*/  FMUL R199, R199, 1.4426950216293334961 ;  /* 0x3fb8aa3bc7c77820 */ /* 0x000fe40000400000 */
[----:B0-----:R-:W-:Y:S02]  /*d900*/  FADD R193, R206, R205 ;  /* 0x000000cdcec17221 */ /* 0x001fe40000000000 */
[--C-:B------:R-:W-:Y:S01]  /*d910*/  FADD R185, R185, -R186.reuse ;  /* 0x800000bab9b97221 */ /* 0x100fe20000000000 */
[----:B------:R0:W1:Y:S01]  /*d920*/  MUFU.EX2 R205, R199 ;  /* 0x000000c700cd7308 */ /* 0x0000620000000800 */
[----:B------:R-:W-:Y:S02]  /*d930*/  STL [R1+0xc0], R212 ;  /* 0x0000c0d401007387 */ /* 0x000fe40000100800 */
[----:B------:R-:W-:Y:S02]  /*d940*/  FMUL R185, R185, 1.4426950216293334961 ;  /* 0x3fb8aa3bb9b97820 */ /* 0x000fe40000400000 */
[----:B---3--:R-:W-:Y:S01]  /*d950*/  STL [R1+0x94], R214 ;  /* 0x000094d601007387 */ /* 0x008fe20000100800 */
[----:B------:R-:W-:-:S03]  /*d960*/  FADD R196, R196, -R186 ;  /* 0x800000bac4c47221 */ /* 0x000fc60000000000 */
[----:B------:R3:W-:Y:S01]  /*d970*/  STL [R1+0x50c], R187 ;  /* 0x00050cbb01007387 */ /* 0x0007e20000100800 */
[----:B------:R-:W-:-:S03]  /*d980*/  FMUL R196, R196, 1.4426950216293334961 ;  /* 0x3fb8aa3bc4c47820 */ /* 0x000fc60000400000 */
[----:B------:R-:W4:Y:S01]  /*d990*/  SHFL.BFLY PT, R204, R202, 0x1, 0x1f ;  /* 0x0c201f00cacc7f89 */ /* 0x000f2200000e0000 */
[----:B---3--:R3:W4:Y:S03]  /*d9a0*/  MUFU.EX2 R187, R185 ;  /* 0x000000b900bb7308 */ /* 0x0087260000000800 */
[----:B------:R-:W4:Y:S04]  /*d9b0*/  SHFL.BFLY PT, R201, R198, 0x1, 0x1f ;  /* 0x0c201f00c6c97f89 */ /* 0x000f2800000e0000 */
[----:B0-----:R-:W0:Y:S01]  /*d9c0*/  SHFL.BFLY PT, R199, R193, 0x1, 0x1f ;  /* 0x0c201f00c1c77f89 */ /* 0x001e2200000e0000 */
[----:B---3--:R-:W-:Y:S02]  /*d9d0*/  FMNMX R185, R203, R0, !PT ;  /* 0x00000000cbb97209 */ /* 0x008fe40007800000 */
[----:B------:R3:W0:Y:S03]  /*d9e0*/  MUFU.EX2 R203, R196 ;  /* 0x000000c400cb7308 */ /* 0x0006260000000800 */
[--C-:B------:R-:W-:Y:S01]  /*d9f0*/  FADD R200, R200, -R185.reuse ;  /* 0x800000b9c8c87221 */ /* 0x100fe20000000000 */
[----:B-1----:R-:W-:Y:S01]  /*da00*/  STL [R1+0x98], R205 ;  /* 0x000098cd01007387 */ /* 0x002fe20000100800 */
[----:B---3--:R-:W-:-:S02]  /*da10*/  FADD R196, R192, -R185 ;  /* 0x800000b9c0c47221 */ /* 0x008fc40000000000 */
[----:B------:R-:W-:Y:S01]  /*da20*/  FMUL R200, R200, 1.4426950216293334961 ;  /* 0x3fb8aa3bc8c87820 */ /* 0x000fe20000400000 */
[----:B------:R1:W-:Y:S01]  /*da30*/  STL [R1+0x510], R186 ;  /* 0x000510ba01007387 */ /* 0x0003e20000100800 */
[----:B------:R-:W-:-:S03]  /*da40*/  FMUL R196, R196, 1.4426950216293334961 ;  /* 0x3fb8aa3bc4c47820 */ /* 0x000fc60000400000 */
[----:B------:R3:W-:Y:S01]  /*da50*/  STL [R1+0x514], R0 ;  /* 0x0005140001007387 */ /* 0x0007e20000100800 */
[----:B-1----:R-:W-:Y:S08]  /*da60*/  MUFU.EX2 R186, R196 ;  /* 0x000000c400ba7308 */ /* 0x002ff00000000800 */
[----:B---3--:R-:W1:Y:S01]  /*da70*/  MUFU.EX2 R0, R200 ;  /* 0x000000c800007308 */ /* 0x008e620000000800 */
[----:B----4-:R-:W-:Y:S01]  /*da80*/  FADD R202, R202, R204 ;  /* 0x000000cccaca7221 */ /* 0x010fe20000000000 */
[----:B------:R-:W-:Y:S01]  /*da90*/  STL [R1+0xa8], R187 ;  /* 0x0000a8bb01007387 */ /* 0x000fe20000100800 */
[----:B------:R-:W-:-:S02]  /*daa0*/  FADD R192, R198, R201 ;  /* 0x000000c9c6c07221 */ /* 0x000fc40000000000 */
[----:B0-----:R-:W-:Y:S01]  /*dab0*/  FADD R193, R193, R199 ;  /* 0x000000c7c1c17221 */ /* 0x001fe20000000000 */
[----:B------:R-:W-:Y:S04]  /*dac0*/  STL [R1+0xa4], R203 ;  /* 0x0000a4cb01007387 */ /* 0x000fe80000100800 */
[----:B------:R0:W-:Y:S04]  /*dad0*/  STL [R1+0x518], R185 ;  /* 0x000518b901007387 */ /* 0x0001e80000100800 */
[----:B-1----:R-:W-:Y:S04]  /*dae0*/  STL [R1+0xb0], R0 ;  /* 0x0000b00001007387 */ /* 0x002fe80000100800 */
[----:B------:R-:W-:Y:S04]  /*daf0*/  STL [R1+0xac], R186 ;  /* 0x0000acba01007387 */ /* 0x000fe80000100800 */
[----:B0-----:R-:W3:Y:S04]  /*db00*/  LDL R185, [R1+0x264] ;  /* 0x0002640001b97983 */ /* 0x001ee80000100800 */
[----:B--2---:R0:W-:Y:S04]  /*db10*/  @P0 STS [R213+0x20000], R202 ;  /* 0x020000cad5000388 */ /* 0x0041e80000000800 */
[----:B------:R1:W-:Y:S01]  /*db20*/  @P0 STS [R123+0x20000], R192 ;  /* 0x020000c07b000388 */ /* 0x0003e20000000800 */
[----:B0-----:R-:W-:-:S02]  /*db30*/  FADD R202, R187, R203 ;  /* 0x000000cbbbca7221 */ /* 0x001fc40000000000 */
[----:B------:R-:W-:Y:S01]  /*db40*/  FADD R203, R0, R186 ;  /* 0x000000ba00cb7221 */ /* 0x000fe20000000000 */
[----:B------:R-:W2:Y:S04]  /*db50*/  LDL R187, [R1+0x270] ;  /* 0x0002700001bb7983 */ /* 0x000ea80000100800 */
[----:B------:R-:W4:Y:S04]  /*db60*/  LDL R0, [R1+0x280] ;  /* 0x0002800001007983 */ /* 0x000f280000100800 */
[----:B------:R-:W2:Y:S04]  /*db70*/  LDL R186, [R1+0x25c] ;  /* 0x00025c0001ba7983 */ /* 0x000ea80000100800 */
[----:B-1----:R-:W2:Y:S04]  /*db80*/  LDL.LU R123, [R1+0x55c] ;  /* 0x00055c00017b7983 */ /* 0x002ea80000300800 */
[----:B------:R-:W2:Y:S04]  /*db90*/  LDL R192, [R1+0x284] ;  /* 0x0002840001c07983 */ /* 0x000ea80000100800 */
[----:B------:R0:W-:Y:S04]  /*dba0*/  @P0 STS [R118+0x20000], R193 ;  /* 0x020000c176000388 */ /* 0x0001e80000000800 */
[----:B0-----:R-:W2:Y:S04]  /*dbb0*/  LDL.LU R118, [R1+0x558] ;  /* 0x0005580001767983 */ /* 0x001ea80000300800 */
[----:B------:R-:W2:Y:S01]  /*dbc0*/  LDL R193, [R1+0x288] ;  /* 0x0002880001c17983 */ /* 0x000ea20000100800 */
[----:B------:R-:W-:-:S05]  /*dbd0*/  FADD R195, R190, R189 ;  /* 0x000000bdbec37221 */ /* 0x000fca0000000000 */
[----:B------:R-:W0:Y:S01]  /*dbe0*/  SHFL.BFLY PT, R197, R195, 0x2, 0x1f ;  /* 0x0c401f00c3c57f89 */ /* 0x000e2200000e0000 */
[----:B------:R-:W-:Y:S02]  /*dbf0*/  FADD R112, R112, -R240 ;  /* 0x800000f070707221 */ /* 0x000fe40000000000 */
[----:B------:R-:W-:Y:S02]  /*dc00*/  FMUL R114, R114, 1.4426950216293334961 ;  /* 0x3fb8aa3b72727820 */ /* 0x000fe40000400000 */
[----:B------:R-:W-:Y:S02]  /*dc10*/  FMUL R112, R112, 1.4426950216293334961 ;  /* 0x3fb8aa3b70707820 */ /* 0x000fe40000400000 */
[----:B------:R-:W-:Y:S01]  /*dc20*/  FMUL R113, R113, 1.4426950216293334961 ;  /* 0x3fb8aa3b71717820 */ /* 0x000fe20000400000 */
[----:B------:R-:W-:Y:S01]  /*dc30*/  MUFU.EX2 R111, R111 ;  /* 0x0000006f006f7308 */ /* 0x000fe20000000800 */
[----:B------:R-:W-:Y:S02]  /*dc40*/  FMUL R115, R115, 1.4426950216293334961 ;  /* 0x3fb8aa3b73737820 */ /* 0x000fe40000400000 */
[----:B------:R-:W-:-:S05]  /*dc50*/  FMUL R209, R209, 1.4426950216293334961 ;  /* 0x3fb8aa3bd1d17820 */ /* 0x000fca0000400000 */
[----:B------:R-:W1:Y:S01]  /*dc60*/  MUFU.EX2 R112, R112 ;  /* 0x0000007000707308 */ /* 0x000e620000000800 */
[----:B0-----:R-:W-:-:S07]  /*dc70*/  FADD R191, R195, R197 ;  /* 0x000000c5c3bf7221 */ /* 0x001fce0000000000 */
[----:B------:R-:W-:Y:S01]  /*dc80*/  MUFU.EX2 R114, R114 ;  /* 0x0000007200727308 */ /* 0x000fe20000000800 */
[----:B------:R-:W0:Y:S07]  /*dc90*/  SHFL.BFLY PT, R197, R194, 0x1, 0x1f ;  /* 0x0c201f00c2c57f89 */ /* 0x000e2e00000e0000 */
[----:B------:R-:W0:Y:S08]  /*dca0*/  MUFU.EX2 R113, R113 ;  /* 0x0000007100717308 */ /* 0x000e300000000800 */
[----:B------:R-:W0:Y:S08]  /*dcb0*/  MUFU.EX2 R219, R209 ;  /* 0x000000d100db7308 */ /* 0x000e300000000800 */
[----:B------:R-:W0:Y:S01]  /*dcc0*/  MUFU.EX2 R115, R115 ;  /* 0x0000007300737308 */ /* 0x000e220000000800 */
[----:B-1----:R-:W-:-:S02]  /*dcd0*/  FADD R210, R112, R111 ;  /* 0x0000006f70d27221 */ /* 0x002fc40000000000 */
[----:B0-----:R-:W-:Y:S02]  /*dce0*/  FADD R211, R114, R113 ;  /* 0x0000007172d37221 */ /* 0x001fe40000000000 */
[----:B------:R-:W-:Y:S01]  /*dcf0*/  FADD R206, R212, R214 ;  /* 0x000000d6d4ce7221 */ /* 0x000fe20000000000 */
[----:B------:R-:W0:Y:S01]  /*dd00*/  SHFL.BFLY PT, R200, R210, 0x2, 0x1f ;  /* 0x0c401f00d2c87f89 */ /* 0x000e2200000e0000 */
[----:B------:R-:W-:Y:S02]  /*dd10*/  FADD R208, R219, R218 ;  /* 0x000000dadbd07221 */ /* 0x000fe40000000000 */
[----:B------:R-:W-:Y:S01]  /*dd20*/  FADD R205, R2, R205 ;  /* 0x000000cd02cd7221 */ /* 0x000fe20000000000 */
[----:B------:R-:W1:Y:S01]  /*dd30*/  SHFL.BFLY PT, R212, R211, 0x2, 0x1f ;  /* 0x0c401f00d3d47f89 */ /* 0x000e6200000e0000 */
[----:B------:R-:W-:Y:S02]  /*dd40*/  FADD R194, R194, R197 ;  /* 0x000000c5c2c27221 */ /* 0x000fe40000000000 */
[----:B------:R-:W-:Y:S01]  /*dd50*/  FADD R213, R188, R115 ;  /* 0x00000073bcd57221 */ /* 0x000fe20000000000 */
[----:B------:R-:W1:Y:S01]  /*dd60*/  SHFL.BFLY PT, R196, R208, 0x2, 0x1f ;  /* 0x0c401f00d0c47f89 */ /* 0x000e6200000e0000 */
[----:B------:R-:W-:-:S03]  /*dd70*/  FADD R209, R215, R110 ;  /* 0x0000006ed7d17221 */ /* 0x000fc60000000000 */
[----:B------:R-:W1:Y:S04]  /*dd80*/  SHFL.BFLY PT, R214, R213, 0x2, 0x1f ;  /* 0x0c401f00d5d67f89 */ /* 0x000e6800000e0000 */
[----:B------:R-:W1:Y:S04]  /*dd90*/  SHFL.BFLY PT, R197, R205, 0x2, 0x1f ;  /* 0x0c401f00cdc57f89 */ /* 0x000e6800000e0000 */
[----:B------:R-:W1:Y:S01]  /*dda0*/  SHFL.BFLY PT, R199, R209, 0x2, 0x1f ;  /* 0x0c401f00d1c77f89 */ /* 0x000e6200000e0000 */
[----:B0-----:R-:W-:-:S03]  /*ddb0*/  FADD R200, R210, R200 ;  /* 0x000000c8d2c87221 */ /* 0x001fc60000000000 */
[----:B------:R-:W0:Y:S01]  /*ddc0*/  SHFL.BFLY PT, R195, R191, 0x1, 0x1f ;  /* 0x0c201f00bfc37f89 */ /* 0x000e2200000e0000 */
[----:B-1----:R-:W-:Y:S02]  /*ddd0*/  FADD R211, R211, R212 ;  /* 0x000000d4d3d37221 */ /* 0x002fe40000000000 */
[----:B------:R-:W-:Y:S02]  /*dde0*/  FADD R196, R208, R196 ;  /* 0x000000c4d0c47221 */ /* 0x000fe40000000000 */
[----:B------:R-:W1:Y:S01]  /*ddf0*/  SHFL.BFLY PT, R208, R200, 0x1, 0x1f ;  /* 0x0c201f00c8d07f89 */ /* 0x000e6200000e0000 */
[----:B------:R-:W-:Y:S02]  /*de00*/  FADD R214, R213, R214 ;  /* 0x000000d6d5d67221 */ /* 0x000fe40000000000 */
[----:B------:R-:W-:Y:S02]  /*de10*/  FADD R197, R205, R197 ;  /* 0x000000c5cdc57221 */ /* 0x000fe40000000000 */
[----:B------:R-:W1:Y:S01]  /*de20*/  SHFL.BFLY PT, R205, R211, 0x1, 0x1f ;  /* 0x0c201f00d3cd7f89 */ /* 0x000e6200000e0000 */
[----:B------:R-:W-:-:S03]  /*de30*/  FADD R199, R209, R199 ;  /* 0x000000c7d1c77221 */ /* 0x000fc60000000000 */
[----:B------:R-:W1:Y:S01]  /*de40*/  SHFL.BFLY PT, R209, R214, 0x1, 0x1f ;  /* 0x0c201f00d6d17f89 */ /* 0x000e6200000e0000 */
[----:B0-----:R-:W-:-:S03]  /*de50*/  FADD R191, R191, R195 ;  /* 0x000000c3bfbf7221 */ /* 0x001fc60000000000 */
[----:B--2---:R1:W-:Y:S04]  /*de60*/  @P0 STS [R193+0x20000], R194 ;  /* 0x020000c2c1000388 */ /* 0x0043e80000000800 */
[----:B------:R0:W-:Y:S01]  /*de70*/  @P0 STS [R192+0x20000], R191 ;  /* 0x020000bfc0000388 */ /* 0x0001e20000000800 */
[----:B-1----:R-:W-:-:S03]  /*de80*/  FADD R193, R200, R208 ;  /* 0x000000d0c8c17221 */ /* 0x002fc60000000000 */
[----:B------:R-:W2:Y:S01]  /*de90*/  LDL R200, [R1+0x27c] ;  /* 0x00027c0001c87983 */ /* 0x000ea20000100800 */
[----:B0-----:R-:W-:-:S03]  /*dea0*/  FADD R192, R211, R205 ;  /* 0x000000cdd3c07221 */ /* 0x001fc60000000000 */
[----:B------:R-:W3:Y:S01]  /*deb0*/  LDL R208, [R1+0x278] ;  /* 0x0002780001d07983 */ /* 0x000ee20000100800 */
[----:B------:R-:W-:-:S03]  /*dec0*/  FADD R191, R214, R209 ;  /* 0x000000d1d6bf7221 */ /* 0x000fc60000000000 */
[----:B------:R-:W3:Y:S04]  /*ded0*/  LDL R211, [R1+0x274] ;  /* 0x0002740001d37983 */ /* 0x000ee80000100800 */
[----:B------:R-:W3:Y:S04]  /*dee0*/  LDL R205, [R1+0x26c] ;  /* 0x00026c0001cd7983 */ /* 0x000ee80000100800 */
[----:B------:R-:W3:Y:S04]  /*def0*/  LDL R214, [R1+0x268] ;  /* 0x0002680001d67983 */ /* 0x000ee80000100800 */
[----:B------:R-:W3:Y:S04]  /*df00*/  LDL R209, [R1+0x260] ;  /* 0x0002600001d17983 */ /* 0x000ee80000100800 */
[----:B----4-:R0:W-:Y:S04]  /*df10*/  @P0 STS [R0+0x20000], R191 ;  /* 0x020000bf00000388 */ /* 0x0101e80000000800 */
[----:B0-----:R-:W4:Y:S01]  /*df20*/  LDL.LU R0, [R1+0x21c] ;  /* 0x00021c0001007983 */ /* 0x001f220000300800 */
[----:B------:R-:W-:-:S03]  /*df30*/  FADD R207, R3, R207 ;  /* 0x000000cf03cf7221 */ /* 0x000fc60000000000 */
[----:B------:R-:W0:Y:S04]  /*df40*/  SHFL.BFLY PT, R198, R206, 0x2, 0x1f ;  /* 0x0c401f00cec67f89 */ /* 0x000e2800000e0000 */
[----:B------:R-:W1:Y:S04]  /*df50*/  SHFL.BFLY PT, R204, R207, 0x2, 0x1f ;  /* 0x0c401f00cfcc7f89 */ /* 0x000e6800000e0000 */
[----:B------:R-:W1:Y:S04]  /*df60*/  SHFL.BFLY PT, R201, R202, 0x2, 0x1f ;  /* 0x0c401f00cac97f89 */ /* 0x000e6800000e0000 */
[----:B------:R-:W1:Y:S04]  /*df70*/  SHFL.BFLY PT, R195, R203, 0x2, 0x1f ;  /* 0x0c401f00cbc37f89 */ /* 0x000e6800000e0000 */
[----:B------:R-:W-:Y:S01]  /*df80*/  SHFL.BFLY PT, R210, R197, 0x1, 0x1f ;  /* 0x0c201f00c5d27f89 */ /* 0x000fe200000e0000 */
[----:B0-----:R-:W-:-:S02]  /*df90*/  FADD R198, R206, R198 ;  /* 0x000000c6cec67221 */ /* 0x001fc40000000000 */
[----:B-1----:R-:W-:Y:S02]  /*dfa0*/  FADD R204, R207, R204 ;  /* 0x000000cccfcc7221 */ /* 0x002fe40000000000 */
[----:B------:R-:W0:Y:S01]  /*dfb0*/  SHFL.BFLY PT, R207, R199, 0x1, 0x1f ;  /* 0x0c201f00c7cf7f89 */ /* 0x000e2200000e0000 */
[----:B------:R-:W-:-:S03]  /*dfc0*/  FADD R201, R202, R201 ;  /* 0x000000c9cac97221 */ /* 0x000fc60000000000 */
[----:B------:R-:W1:Y:S01]  /*dfd0*/  SHFL.BFLY PT, R206, R196, 0x1, 0x1f ;  /* 0x0c201f00c4ce7f89 */ /* 0x000e6200000e0000 */
[----:B------:R-:W-:-:S03]  /*dfe0*/  FADD R195, R203, R195 ;  /* 0x000000c3cbc37221 */ /* 0x000fc60000000000 */
[----:B------:R-:W1:Y:S04]  /*dff0*/  SHFL.BFLY PT, R202, R204, 0x1, 0x1f ;  /* 0x0c201f00ccca7f89 */ /* 0x000e6800000e0000 */
[----:B------:R-:W-:Y:S04]  /*e000*/  SHFL.BFLY PT, R203, R198, 0x1, 0x1f ;  /* 0x0c201f00c6cb7f89 */ /* 0x000fe800000e0000 */
[----:B------:R-:W-:Y:S04]  /*e010*/  SHFL.BFLY PT, R212, R201, 0x1, 0x1f ;  /* 0x0c201f00c9d47f89 */ /* 0x000fe800000e0000 */
[----:B------:R-:W1:Y:S01]  /*e020*/  SHFL.BFLY PT, R213, R195, 0x1, 0x1f ;  /* 0x0c201f00c3d57f89 */ /* 0x000e6200000e0000 */
[----:B0-----:R-:W-:-:S02]  /*e030*/  FADD R194, R199, R207 ;  /* 0x000000cfc7c27221 */ /* 0x001fc40000000000 */
[----:B-1----:R-:W-:Y:S02]  /*e040*/  FADD R196, R196, R206 ;  /* 0x000000cec4c47221 */ /* 0x002fe40000000000 */
[----:B------:R-:W-:Y:S02]  /*e050*/  FADD R191, R204, R202 ;  /* 0x000000caccbf7221 */ /* 0x000fe40000000000 */
[----:B------:R-:W-:Y:S01]  /*e060*/  FADD R195, R195, R213 ;  /* 0x000000d5c3c37221 */ /* 0x000fe20000000000 */
[----:B------:R-:W-:Y:S04]  /*e070*/  STL [R1+0x51c], R248 ;  /* 0x00051cf801007387 */ /* 0x000fe80000100800 */
[----:B------:R-:W-:Y:S04]  /*e080*/  STL [R1+0x500], R247 ;  /* 0x000500f701007387 */ /* 0x000fe80000100800 */
[----:B--2---:R0:W-:Y:S04]  /*e090*/  @P0 STS [R200+0x20000], R192 ;  /* 0x020000c0c8000388 */ /* 0x0041e80000000800 */
[----:B---3--:R1:W-:Y:S04]  /*e0a0*/  @P0 STS [R208+0x20000], R193 ;  /* 0x020000c1d0000388 */ /* 0x0083e80000000800 */
[----:B------:R2:W-:Y:S01]  /*e0b0*/  @P0 STS [R211+0x20000], R194 ;  /* 0x020000c2d3000388 */ /* 0x0005e20000000800 */
[----:B0-----:R-:W-:-:S03]  /*e0c0*/  FADD R192, R198, R203 ;  /* 0x000000cbc6c07221 */ /* 0x001fc60000000000 */
[----:B------:R0:W-:Y:S01]  /*e0d0*/  @P0 STS [R187+0x20000], R196 ;  /* 0x020000c4bb000388 */ /* 0x0001e20000000800 */
[----:B-1----:R-:W-:-:S03]  /*e0e0*/  FADD R193, R197, R210 ;  /* 0x000000d2c5c17221 */ /* 0x002fc60000000000 */
[----:B------:R-:W-:Y:S01]  /*e0f0*/  @P0 STS [R205+0x20000], R191 ;  /* 0x020000bfcd000388 */ /* 0x000fe20000000800 */
[----:B--2---:R-:W-:-:S03]  /*e100*/  FADD R194, R201, R212 ;  /* 0x000000d4c9c27221 */ /* 0x004fc60000000000 */
[----:B------:R-:W-:Y:S04]  /*e110*/  @P0 STS [R214+0x20000], R192 ;  /* 0x020000c0d6000388 */ /* 0x000fe80000000800 */
[----:B0-----:R-:W0:Y:S04]  /*e120*/  S2R R187, SR_TID.X ;  /* 0x0000000000bb7919 */ /* 0x001e280000002100 */
[----:B------:R0:W-:Y:S04]  /*e130*/  @P0 STS [R185+0x20000], R193 ;  /* 0x020000c1b9000388 */ /* 0x0001e80000000800 */
[----:B------:R-:W-:Y:S04]  /*e140*/  @P0 STS [R209+0x20000], R194 ;  /* 0x020000c2d1000388 */ /* 0x000fe80000000800 */
[----:B------:R-:W-:Y:S01]  /*e150*/  @P0 STS [R186+0x20000], R195 ;  /* 0x020000c3ba000388 */ /* 0x000fe20000000800 */
[----:B0-----:R-:W-:-:S03]  /*e160*/  LOP3.LUT R185, R187, 0xff, RZ, 0xc0, !PT ;  /* 0x000000ffbbb97812 */ /* 0x001fc600078ec0ff */
[----:B------:R-:W-:Y:S06]  /*e170*/  BAR.SYNC.DEFER_BLOCKING 0x0 ;  /* 0x0000000000007b1d */ /* 0x000fec0000010000 */
[----:B------:R-:W0:Y:S04]  /*e180*/  LDS R191, [R185.X4+0x20000] ;  /* 0x02000000b9bf7984 */ /* 0x000e280000004800 */
[----:B0-----:R-:W0:Y:S01]  /*e190*/  SHFL.BFLY PT, R192, R191, 0x1, 0x1f ;  /* 0x0c201f00bfc07f89 */ /* 0x001e2200000e0000 */
[----:B------:R-:W-:Y:S01]  /*e1a0*/  LOP3.LUT R186, R187, 0x1c, RZ, 0xc0, !PT ;  /* 0x0000001cbbba7812 */ /* 0x000fe200078ec0ff */
[----:B0-----:R-:W-:-:S05]  /*e1b0*/  FADD R191, R191, R192 ;  /* 0x000000c0bfbf7221 */ /* 0x001fca0000000000 */
[----:B------:R0:W-:Y:S01]  /*e1c0*/  @!P6 STS [R185.X4+0x20000], R191 ;  /* 0x020000bfb900e388 */ /* 0x0001e20000004800 */
[----:B------:R-:W-:-:S03]  /*e1d0*/  SHF.L.U32 R186, R186, 0x1, RZ ;  /* 0x00000001baba7819 */ /* 0x000fc600000006ff */
[----:B------:R-:W-:Y:S01]  /*e1e0*/  BAR.SYNC.DEFER_BLOCKING 0x0 ;  /* 0x0000000000007b1d */ /* 0x000fe20000010000 */
[----:B0-----:R-:W-:-:S05]  /*e1f0*/  FADD R191, -R248, R249 ;  /* 0x000000f9f8bf7221 */ /* 0x001fca0000000100 */
[----:B------:R-:W4:Y:S01]  /*e200*/  LDS R193, [R186+0x20000] ;  /* 0x02000000bac17984 */ /* 0x000f220000000800 */
[----:B------:R-:W-:-:S04]  /*e210*/  FMUL R191, R191, 1.4426950216293334961 ;  /* 0x3fb8aa3bbfbf7820 */ /* 0x000fc80000400000 */
[----:B------:R-:W4:Y:S02]  /*e220*/  MUFU.EX2 R195, R191 ;  /* 0x000000bf00c37308 */ /* 0x000f240000000800 */
[----:B----4-:R-:W-:-:S05]  /*e230*/  FFMA R0, R195, R0, R193 ;  /* 0x00000000c3007223 */ /* 0x010fca00000000c1 */
[----:B------:R0:W-:Y:S04]  /*e240*/  STL [R1+0x21c], R0 ;  /* 0x00021c0001007387 */ /* 0x0001e80000100800 */
[----:B0-----:R-:W2:Y:S01]  /*e250*/  LDL.LU R0, [R1+0x220] ;  /* 0x0002200001007983 */ /* 0x001ea20000300800 */
[----:B------:R-:W-:-:S04]  /*e260*/  LOP3.LUT R187, R187, 0x1c, RZ, 0xc0, !PT ;  /* 0x0000001cbbbb7812 */ /* 0x000fc800078ec0ff */
[----:B------:R-:W-:-:S05]  /*e270*/  LEA.HI R187, R187, 0x8, RZ, 0x1e ;  /* 0x00000008bbbb7811 */ /* 0x000fca00078ff0ff */
[----:B------:R-:W2:Y:S01]  /*e280*/  LDS R191, [R187.X8+0x20000] ;  /* 0x02000000bbbf7984 */ /* 0x000ea20000008800 */
[----:B------:R-:W-:-:S04]  /*e290*/  FADD R192, -R247, R251 ;  /* 0x000000fbf7c07221 */ /* 0x000fc80000000100 */
[----:B------:R-:W-:Y:S02]  /*e2a0*/  FMUL R192, R192, 1.4426950216293334961 ;  /* 0x3fb8aa3bc0c07820 */ /* 0x000fe40000400000 */
[----:B------:R-:W-:-:S04]  /*e2b0*/  FMUL R96, R195, R96 ;  /* 0x00000060c3607220 */ /* 0x000fc80000400000 */
[----:B------:R-:W2:Y:S01]  /*e2c0*/  MUFU.EX2 R192, R192 ;  /* 0x000000c000c07308 */ /* 0x000ea20000000800 */
[C---:B------:R-:W-:Y:S02]  /*e2d0*/  FMUL R97, R195.reuse, R97 ;  /* 0x00000061c3617220 */ /* 0x040fe40000400000 */
[C---:B------:R-:W-:Y:S01]  /*e2e0*/  FMUL R92, R195.reuse, R92 ;  /* 0x0000005cc35c7220 */ /* 0x040fe20000400000 */
[----:B------:R-:W-:Y:S01]  /*e2f0*/  STL [R1+0x520], R246 ;  /* 0x000520f601007387 */ /* 0x000fe20000100800 */
[C---:B------:R-:W-:Y:S02]  /*e300*/  FMUL R93, R195.reuse, R93 ;  /* 0x0000005dc35d7220 */ /* 0x040fe40000400000 */
[C---:B------:R-:W-:Y:S01]  /*e310*/  FMUL R88, R195.reuse, R88 ;  /* 0x00000058c3587220 */ /* 0x040fe20000400000 */
[----:B------:R-:W-:Y:S01]  /*e320*/  STL [R1+0x524], R96 ;  /* 0x0005246001007387 */ /* 0x000fe20000100800 */
[C---:B------:R-:W-:Y:S02]  /*e330*/  FMUL R89, R195.reuse, R89 ;  /* 0x00000059c3597220 */ /* 0x040fe40000400000 */
[C---:B------:R-:W-:Y:S01]  /*e340*/  FMUL R84, R195.reuse, R84 ;  /* 0x00000054c3547220 */ /* 0x040fe20000400000 */
[----:B------:R-:W-:Y:S01]  /*e350*/  STL [R1+0x528], R97 ;  /* 0x0005286101007387 */ /* 0x000fe20000100800 */
[----:B------:R-:W-:-:S03]  /*e360*/  FMUL R85, R195, R85 ;  /* 0x00000055c3557220 */ /* 0x000fc60000400000 */
[----:B------:R0:W-:Y:S01]  /*e370*/  STL [R1+0x52c], R92 ;  /* 0x00052c5c01007387 */ /* 0x0001e20000100800 */
[C---:B------:R-:W-:Y:S02]  /*e380*/  FMUL R80, R195.reuse, R80 ;  /* 0x00000050c3507220 */ /* 0x040fe40000400000 */
[----:B------:R-:W-:Y:S01]  /*e390*/  FMUL R81, R195, R81 ;  /* 0x00000051c3517220 */ /* 0x000fe20000400000 */
[----:B0-----:R-:W3:Y:S04]  /*e3a0*/  LDL.LU R92, [R1+0x224] ;  /* 0x00022400015c7983 */ /* 0x001ee80000300800 */
[----:B------:R-:W-:Y:S04]  /*e3b0*/  STL [R1+0x530], R93 ;  /* 0x0005305d01007387 */ /* 0x000fe80000100800 */
[----:B------:R-:W-:Y:S04]  /*e3c0*/  STL [R1+0x534], R88 ;  /* 0x0005345801007387 */ /* 0x000fe80000100800 */
[----:B------:R-:W-:Y:S04]  /*e3d0*/  STL [R1+0x538], R89 ;  /* 0x0005385901007387 */ /* 0x000fe80000100800 */
[----:B------:R-:W-:Y:S04]  /*e3e0*/  STL [R1+0x53c], R84 ;  /* 0x00053c5401007387 */ /* 0x000fe80000100800 */
[----:B------:R-:W-:Y:S04]  /*e3f0*/  STL [R1+0x540], R85 ;  /* 0x0005405501007387 */ /* 0x000fe80000100800 */
[----:B------:R-:W-:Y:S04]  /*e400*/  STL [R1+0x544], R80 ;  /* 0x0005445001007387 */ /* 0x000fe80000100800 */
[----:B------:R-:W-:Y:S04]  /*e410*/  STL [R1+0x548], R81 ;  /* 0x0005485101007387 */ /* 0x000fe80000100800 */
[----:B------:R-:W-:Y:S01]  /*e420*/  STL [R1+0x4fc], R245 ;  /* 0x0004fcf501007387 */ /* 0x000fe20000100800 */
[----:B--2---:R-:W-:-:S05]  /*e430*/  FFMA R0, R192, R0, R191 ;  /* 0x00000000c0007223 */ /* 0x004fca00000000bf */
[----:B------:R0:W-:Y:S04]  /*e440*/  STL [R1+0x220], R0 ;  /* 0x0002200001007387 */ /* 0x0001e80000100800 */
[----:B0-----:R-:W2:Y:S04]  /*e450*/  LDL.LU R0, [R1+0x228] ;  /* 0x0002280001007983 */ /* 0x001ea80000300800 */
[----:B------:R-:W0:Y:S01]  /*e460*/  S2R R187, SR_TID.X ;  /* 0x0000000000bb7919 */ /* 0x000e220000002100 */
[----:B------:R-:W-:-:S04]  /*e470*/  FADD R193, -R246, R252 ;  /* 0x000000fcf6c17221 */ /* 0x000fc80000000100 */
[----:B------:R-:W-:Y:S01]  /*e480*/  FMUL R193, R193, 1.4426950216293334961 ;  /* 0x3fb8aa3bc1c17820 */ /* 0x000fe20000400000 */
[----:B0-----:R-:W-:-:S04]  /*e490*/  LOP3.LUT R187, R187, 0x1c, RZ, 0xc0, !PT ;  /* 0x0000001cbbbb7812 */ /* 0x001fc800078ec0ff */
[----:B------:R-:W-:-:S05]  /*e4a0*/  LEA.HI R187, R187, 0x10, RZ, 0x1e ;  /* 0x00000010bbbb7811 */ /* 0x000fca00078ff0ff */
[----:B------:R-:W3:Y:S01]  /*e4b0*/  LDS R194, [R187.X8+0x20000] ;  /* 0x02000000bbc27984 */ /* 0x000ee20000008800 */
[----:B------:R0:W3:Y:S03]  /*e4c0*/  MUFU.EX2 R191, R193 ;  /* 0x000000c100bf7308 */ /* 0x0000e60000000800 */
[----:B0-----:R-:W2:Y:S01]  /*e4d0*/  LDS R193, [R223.X8+0x20000] ;  /* 0x02000000dfc17984 */ /* 0x001ea20000008800 */
[C---:B------:R-:W-:Y:S02]  /*e4e0*/  FMUL R76, R195.reuse, R76 ;  /* 0x0000004cc34c7220 */ /* 0x040fe40000400000 */
[C---:B------:R-:W-:Y:S02]  /*e4f0*/  FMUL R77, R195.reuse, R77 ;  /* 0x0000004dc34d7220 */ /* 0x040fe40000400000 */
[C---:B------:R-:W-:Y:S02]  /*e500*/  FMUL R72, R195.reuse, R72 ;  /* 0x00000048c3487220 */ /* 0x040fe40000400000 */
[----:B------:R-:W-:-:S02]  /*e510*/  FMUL R73, R195, R73 ;  /* 0x00000049c3497220 */ /* 0x000fc40000400000 */
[C---:B------:R-:W-:Y:S02]  /*e520*/  FMUL R68, R195.reuse, R68 ;  /* 0x00000044c3447220 */ /* 0x040fe40000400000 */
[----:B------:R-:W-:Y:S02]  /*e530*/  FMUL R69, R195, R69 ;  /* 0x00000045c3457220 */ /* 0x000fe40000400000 */
[----:B------:R-:W-:Y:S02]  /*e540*/  FADD R195, -R245, R224 ;  /* 0x000000e0f5c37221 */ /* 0x000fe40000000100 */
[C---:B------:R-:W-:Y:S02]  /*e550*/  FMUL R98, R192.reuse, R98 ;  /* 0x00000062c0627220 */ /* 0x040fe40000400000 */
[C---:B------:R-:W-:Y:S02]  /*e560*/  FMUL R99, R192.reuse, R99 ;  /* 0x00000063c0637220 */ /* 0x040fe40000400000 */
[----:B------:R-:W-:-:S02]  /*e570*/  FMUL R94, R192, R94 ;  /* 0x0000005ec05e7220 */ /* 0x000fc40000400000 */
[C---:B------:R-:W-:Y:S02]  /*e580*/  FMUL R95, R192.reuse, R95 ;  /* 0x0000005fc05f7220 */ /* 0x040fe40000400000 */
[C---:B------:R-:W-:Y:S02]  /*e590*/  FMUL R90, R192.reuse, R90 ;  /* 0x0000005ac05a7220 */ /* 0x040fe40000400000 */
[C---:B------:R-:W-:Y:S02]  /*e5a0*/  FMUL R91, R192.reuse, R91 ;  /* 0x0000005bc05b7220 */ /* 0x040fe40000400000 */
        /* <DEDUP_REMOVED lines=9> */
[----:B------:R-:W-:Y:S02]  /*e640*/  FMUL R71, R192, R71 ;  /* 0x00000047c0477220 */ /* 0x000fe40000400000 */
[----:B------:R-:W-:-:S06]  /*e650*/  FMUL R192, R195, 1.4426950216293334961 ;  /* 0x3fb8aa3bc3c07820 */ /* 0x000fcc0000400000 */
[----:B------:R-:W2:Y:S01]  /*e660*/  MUFU.EX2 R192, R192 ;  /* 0x000000c000c07308 */ /* 0x000ea20000000800 */
[----:B---3--:R-:W-:Y:S02]  /*e670*/  FFMA R92, R191, R92, R194 ;  /* 0x0000005cbf5c7223 */ /* 0x008fe400000000c2 */
[----:B------:R-:W0:Y:S04]  /*e680*/  LDS R194, [R220.X8+0x20000] ;  /* 0x02000000dcc27984 */ /* 0x000e280000008800 */
[----:B------:R-:W-:Y:S04]  /*e690*/  STL [R1+0x224], R92 ;  /* 0x0002245c01007387 */ /* 0x000fe80000100800 */
[----:B------:R-:W0:Y:S01]  /*e6a0*/  LDL.LU R80, [R1+0x22c] ;  /* 0x00022c0001507983 */ /* 0x000e220000300800 */
[----:B--2---:R-:W-:-:S03]  /*e6b0*/  FFMA R0, R192, R0, R193 ;  /* 0x00000000c0007223 */ /* 0x004fc600000000c1 */
[----:B------:R-:W1:Y:S04]  /*e6c0*/  LDS R193, [R222.X8+0x20000] ;  /* 0x02000000dec17984 */ /* 0x000e680000008800 */
[----:B------:R2:W-:Y:S04]  /*e6d0*/  STL [R1+0x228], R0 ;  /* 0x0002280001007387 */ /* 0x0005e80000100800 */
[----:B--2---:R-:W1:Y:S01]  /*e6e0*/  LDL.LU R0, [R1+0x230] ;  /* 0x0002300001007983 */ /* 0x004e620000300800 */
[----:B------:R-:W-:Y:S02]  /*e6f0*/  FADD R195, -R244, R221 ;  /* 0x000000ddf4c37221 */ /* 0x000fe40000000100 */
        /* <DEDUP_REMOVED lines=15> */
[----:B------:R-:W-:Y:S02]  /*e7f0*/  FMUL R45, R191, R45 ;  /* 0x0000002dbf2d7220 */ /* 0x000fe40000400000 */
[----:B------:R-:W-:Y:S02]  /*e800*/  FMUL R191, R195, 1.4426950216293334961 ;  /* 0x3fb8aa3bc3bf7820 */ /* 0x000fe40000400000 */
[----:B------:R-:W-:Y:S02]  /*e810*/  FADD R195, -R243, R216 ;  /* 0x000000d8f3c37221 */ /* 0x000fe40000000100 */
[----:B------:R-:W-:-:S02]  /*e820*/  FMUL R66, R192, R66 ;  /* 0x00000042c0427220 */ /* 0x000fc40000400000 */
[----:B------:R-:W0:Y:S01]  /*e830*/  MUFU.EX2 R191, R191 ;  /* 0x000000bf00bf7308 */ /* 0x000e220000000800 */
        /* <DEDUP_REMOVED lines=15> */
[----:B------:R-:W-:-:S06]  /*e930*/  FMUL R192, R195, 1.4426950216293334961 ;  /* 0x3fb8aa3bc3c07820 */ /* 0x000fcc0000400000 */
[----:B------:R-:W1:Y:S01]  /*e940*/  MUFU.EX2 R192, R192 ;  /* 0x000000c000c07308 */ /* 0x000e620000000800 */
[----:B0-----:R-:W-:Y:S02]  /*e950*/  FFMA R80, R191, R80, R194 ;  /* 0x00000050bf507223 */ /* 0x001fe400000000c2 */
[----:B------:R-:W0:Y:S04]  /*e960*/  LDS R194, [R217.X8+0x20000] ;  /* 0x02000000d9c27984 */ /* 0x000e280000008800 */
[----:B------:R2:W-:Y:S04]  /*e970*/  STL [R1+0x22c], R80 ;  /* 0x00022c5001007387 */ /* 0x0005e80000100800 */
[----:B--2---:R-:W0:Y:S01]  /*e980*/  LDL.LU R80, [R1+0x234] ;  /* 0x0002340001507983 */ /* 0x004e220000300800 */
[----:B-1----:R-:W-:-:S05]  /*e990*/  FFMA R0, R192, R0, R193 ;  /* 0x00000000c0007223 */ /* 0x002fca00000000c1 */
[----:B------:R1:W-:Y:S04]  /*e9a0*/  STL [R1+0x230], R0 ;  /* 0x0002300001007387 */ /* 0x0003e80000100800 */
[----:B-1----:R-:W2:Y:S01]  /*e9b0*/  LDL.LU R0, [R1+0x238] ;  /* 0x0002380001007983 */ /* 0x002ea20000300800 */
[C---:B------:R-:W-:Y:S02]  /*e9c0*/  FMUL R40, R191.reuse, R40 ;  /* 0x00000028bf287220 */ /* 0x040fe40000400000 */
[C---:B------:R-:W-:Y:S01]  /*e9d0*/  FMUL R41, R191.reuse, R41 ;  /* 0x00000029bf297220 */ /* 0x040fe20000400000 */
[----:B------:R-:W3:Y:S01]  /*e9e0*/  LDL.64 R198, [R1+0x390] ;  /* 0x0003900001c67983 */ /* 0x000ee20000100a00 */
[C---:B------:R-:W-:Y:S02]  /*e9f0*/  FMUL R36, R191.reuse, R36 ;  /* 0x00000024bf247220 */ /* 0x040fe40000400000 */
[C---:B------:R-:W-:Y:S01]  /*ea00*/  FMUL R37, R191.reuse, R37 ;  /* 0x00000025bf257220 */ /* 0x040fe20000400000 */
[----:B------:R-:W4:Y:S01]  /*ea10*/  LDL.64 R84, [R1+0x388] ;  /* 0x0003880001547983 */ /* 0x000f220000100a00 */
        /* <DEDUP_REMOVED lines=11> */
[----:B------:R-:W-:Y:S02]  /*ead0*/  FMUL R161, R191, R161 ;  /* 0x000000a1bfa17220 */ /* 0x000fe40000400000 */
[----:B------:R-:W-:-:S04]  /*eae0*/  FADD R191, -R242, R225 ;  /* 0x000000e1f2bf7221 */ /* 0x000fc80000000100 */
[----:B------:R-:W-:Y:S02]  /*eaf0*/  FMUL R193, R191, 1.4426950216293334961 ;  /* 0x3fb8aa3bbfc17820 */ /* 0x000fe40000400000 */
[----:B------:R-:W2:Y:S01]  /*eb00*/  LDS R191, [R250.X8+0x20000] ;  /* 0x02000000fabf7984 */ /* 0x000ea20000008800 */
[----:B------:R-:W-:Y:S02]  /*eb10*/  FADD R195, -R241, R227 ;  /* 0x000000e3f1c37221 */ /* 0x000fe40000000100 */
[C---:B------:R-:W-:Y:S01]  /*eb20*/  FMUL R42, R192.reuse, R42 ;  /* 0x0000002ac02a7220 */ /* 0x040fe20000400000 */
[----:B------:R-:W0:Y:S01]  /*eb30*/  MUFU.EX2 R193, R193 ;  /* 0x000000c100c17308 */ /* 0x000e220000000800 */
        /* <DEDUP_REMOVED lines=15> */
[----:B------:R-:W-:-:S06]  /*ec30*/  FMUL R192, R195, 1.4426950216293334961 ;  /* 0x3fb8aa3bc3c07820 */ /* 0x000fcc0000400000 */
[----:B------:R-:W1:Y:S01]  /*ec40*/  MUFU.EX2 R192, R192 ;  /* 0x000000c000c07308 */ /* 0x000e620000000800 */
[----:B0-----:R-:W-:-:S05]  /*ec50*/  FFMA R80, R193, R80, R194 ;  /* 0x00000050c1507223 */ /* 0x001fca00000000c2 */
[----:B------:R0:W-:Y:S04]  /*ec60*/  STL [R1+0x234], R80 ;  /* 0x0002345001007387 */ /* 0x0001e80000100800 */
[----:B------:R-:W4:Y:S04]  /*ec70*/  LDL.64 R196, [R1+0x378] ;  /* 0x0003780001c47983 */ /* 0x000f280000100a00 */
[----:B------:R-:W4:Y:S04]  /*ec80*/  LDL.64 R194, [R1+0x370] ;  /* 0x0003700001c27983 */ /* 0x000f280000100a00 */
[----:B0-----:R-:W4:Y:S04]  /*ec90*/  LDL.64 R80, [R1+0x380] ;  /* 0x0003800001507983 */ /* 0x001f280000100a00 */
        /* <DEDUP_REMOVED lines=17> */
[C---:B-1----:R-:W-:Y:S02]  /*edb0*/  FMUL R26, R192.reuse, R26 ;  /* 0x0000001ac01a7220 */ /* 0x042fe40000400000 */
        /* <DEDUP_REMOVED lines=15> */
[----:B--2---:R-:W-:-:S05]  /*eeb0*/  FFMA R0, R192, R0, R191 ;  /* 0x00000000c0007223 */ /* 0x004fca00000000bf */
[----:B------:R0:W-:Y:S04]  /*eec0*/  STL [R1+0x238], R0 ;  /* 0x0002380001007387 */ /* 0x0001e80000100800 */
[----:B------:R-:W2:Y:S04]  /*eed0*/  LDL.64 R186, [R1+0x360] ;  /* 0x0003600001ba7983 */ /* 0x000ea80000100a00 */
[----:B------:R-:W2:Y:S04]  /*eee0*/  LDL.64 R92, [R1+0x350] ;  /* 0x00035000015c7983 */ /* 0x000ea80000100a00 */
[----:B------:R-:W2:Y:S01]  /*eef0*/  LDL.64 R192, [R1+0x348] ;  /* 0x0003480001c07983 */ /* 0x000ea20000100a00 */
[----:B---3--:R-:W-:-:S03]  /*ef00*/  IMAD.WIDE R4, R184, 0x2, R198 ;  /* 0x00000002b8047825 */ /* 0x008fc600078e02c6 */
[----:B------:R-:W3:Y:S01]  /*ef10*/  LDL.64 R96, [R1+0x358] ;  /* 0x0003580001607983 */ /* 0x000ee20000100a00 */
[----:B----4-:R-:W-:-:S03]  /*ef20*/  IMAD.WIDE R6, R184, 0x2, R84 ;  /* 0x00000002b8067825 */ /* 0x010fc600078e0254 */
[----:B------:R-:W4:Y:S04]  /*ef30*/  LDL.64 R210, [R1+0x340] ;  /* 0x0003400001d27983 */ /* 0x000f280000100a00 */
[----:B------:R-:W3:Y:S04]  /*ef40*/  LDL.64 R198, [R1+0x338] ;  /* 0x0003380001c67983 */ /* 0x000ee80000100a00 */
[----:B------:R-:W4:Y:S04]  /*ef50*/  LDL.64 R10, [R1+0x310] ;  /* 0x00031000010a7983 */ /* 0x000f280000100a00 */
[----:B------:R-:W4:Y:S04]  /*ef60*/  LDL.64 R208, [R1+0x318] ;  /* 0x0003180001d07983 */ /* 0x000f280000100a00 */
[----:B------:R-:W4:Y:S04]  /*ef70*/  LDL.64 R212, [R1+0x2c8] ;  /* 0x0002c80001d47983 */ /* 0x000f280000100a00 */
[----:B------:R-:W4:Y:S01]  /*ef80*/  LDL.64 R220, [R1+0x2a8] ;  /* 0x0002a80001dc7983 */ /* 0x000f220000100a00 */
[----:B------:R-:W-:-:S03]  /*ef90*/  IMAD.WIDE R8, R184, 0x2, R80 ;  /* 0x00000002b8087825 */ /* 0x000fc600078e0250 */
[----:B------:R1:W4:Y:S04]  /*efa0*/  LDG.E.U16 R81, [R4.64] ;  /* 0x0000000604517981 */ /* 0x000328000c1e1500 */
[----:B------:R0:W4:Y:S04]  /*efb0*/  LDG.E.U16 R85, [R8.64] ;  /* 0x0000000608557981 */ /* 0x000128000c1e1500 */
[----:B------:R0:W4:Y:S01]  /*efc0*/  LDG.E.U16 R80, [R6.64] ;  /* 0x0000000606507981 */ /* 0x000122000c1e1500 */
[----:B-1----:R-:W-:-:S03]  /*efd0*/  IMAD.WIDE R4, R184, 0x2, R196 ;  /* 0x00000002b8047825 */ /* 0x002fc600078e02c4 */
[----:B------:R-:W4:Y:S01]  /*efe0*/  LDL.64 R196, [R1+0x330] ;  /* 0x0003300001c47983 */ /* 0x000f220000100a00 */
[----:B0-----:R-:W-:-:S03]  /*eff0*/  IMAD.WIDE R8, R184, 0x2, R88 ;  /* 0x00000002b8087825 */ /* 0x001fc600078e0258 */
[----:B------:R2:W4:Y:S01]  /*f000*/  LDG.E.U16 R84, [R4.64] ;  /* 0x0000000604547981 */ /* 0x000522000c1e1500 */
[----:B------:R-:W-:-:S03]  /*f010*/  IMAD.WIDE R6, R184, 0x2, R194 ;  /* 0x00000002b8067825 */ /* 0x000fc600078e02c2 */
[----:B------:R-:W4:Y:S04]  /*f020*/  LDL.64 R194, [R1+0x328] ;  /* 0x0003280001c27983 */ /* 0x000f280000100a00 */
[----:B------:R0:W4:Y:S04]  /*f030*/  LDG.E.U16 R88, [R8.64] ;  /* 0x0000000608587981 */ /* 0x000128000c1e1500 */
[----:B------:R3:W4:Y:S01]  /*f040*/  LDG.E.U16 R89, [R6.64] ;  /* 0x0000000606597981 */ /* 0x000722000c1e1500 */
[----:B--2---:R-:W-:-:S03]  /*f050*/  IMAD.WIDE R4, R184, 0x2, R186 ;  /* 0x00000002b8047825 */ /* 0x004fc600078e02ba */
[----:B------:R-:W2:Y:S01]  /*f060*/  LDL.64 R186, [R1+0x320] ;  /* 0x0003200001ba7983 */ /* 0x000ea20000100a00 */
[----:B0-----:R-:W-:-:S03]  /*f070*/  IMAD.WIDE R8, R184, 0x2, R92 ;  /* 0x00000002b8087825 */ /* 0x001fc600078e025c */
[----:B------:R0:W2:Y:S02]  /*f080*/  LDG.E.U16 R93, [R4.64] ;  /* 0x00000006045d7981 */ /* 0x0000a4000c1e1500 */
[C---:B0-----:R-:W-:Y:S02]  /*f090*/  IMAD.WIDE R4, R184.reuse, 0x2, R192 ;  /* 0x00000002b8047825 */ /* 0x041fe400078e02c0 */
[----:B------:R-:W2:Y:S02]  /*f0a0*/  LDL.64 R192, [R1+0x308] ;  /* 0x0003080001c07983 */ /* 0x000ea40000100a00 */
[C---:B---3--:R-:W-:Y:S02]  /*f0b0*/  IMAD.WIDE R6, R184.reuse, 0x2, R96 ;  /* 0x00000002b8067825 */ /* 0x048fe400078e0260 */
[----:B------:R0:W3:Y:S04]  /*f0c0*/  LDG.E.U16 R97, [R8.64] ;  /* 0x0000000608617981 */ /* 0x0000e8000c1e1500 */
[----:B------:R4:W3:Y:S04]  /*f0d0*/  LDG.E.U16 R92, [R6.64] ;  /* 0x00000006065c7981 */ /* 0x0008e8000c1e1500 */
[----:B------:R1:W3:Y:S01]  /*f0e0*/  LDG.E.U16 R96, [R4.64] ;  /* 0x0000000604607981 */ /* 0x0002e2000c1e1500 */
[----:B0-----:R-:W-:-:S03]  /*f0f0*/  IMAD.WIDE R8, R184, 0x2, R198 ;  /* 0x00000002b8087825 */ /* 0x001fc600078e02c6 */
[----:B------:R-:W3:Y:S01]  /*f100*/  LDL.64 R198, [R1+0x2f8] ;  /* 0x0002f80001c67983 */ /* 0x000ee20000100a00 */
[----:B----4-:R-:W-:-:S03]  /*f110*/  IMAD.WIDE R6, R184, 0x2, R210 ;  /* 0x00000002b8067825 */ /* 0x010fc600078e02d2 */
[----:B------:R2:W4:Y:S04]  /*f120*/  LDG.E.U16 R248, [R8.64] ;  /* 0x0000000608f87981 */ /* 0x000528000c1e1500 */
[----:B------:R0:W4:Y:S04]  /*f130*/  LDG.E.U16 R246, [R6.64] ;  /* 0x0000000606f67981 */ /* 0x000128000c1e1500 */
[----:B------:R-:W4:Y:S01]  /*f140*/  LDL.64 R210, [R1+0x300] ;  /* 0x0003000001d27983 */ /* 0x000f220000100a00 */
[----:B-1----:R-:W-:-:S03]  /*f150*/  IMAD.WIDE R4, R184, 0x2, R196 ;  /* 0x00000002b8047825 */ /* 0x002fc600078e02c4 */
[----:B------:R-:W4:Y:S04]  /*f160*/  LDL.64 R196, [R1+0x2f0] ;  /* 0x0002f00001c47983 */ /* 0x000f280000100a00 */
[----:B------:R1:W4:Y:S01]  /*f170*/  LDG.E.U16 R185, [R4.64] ;  /* 0x0000000604b97981 */ /* 0x000322000c1e1500 */
[----:B0-----:R-:W-:-:S03]  /*f180*/  IMAD.WIDE R6, R184, 0x2, R194 ;  /* 0x00000002b8067825 */ /* 0x001fc600078e02c2 */
[----:B------:R-:W4:Y:S04]  /*f190*/  LDL.64 R194, [R1+0x2e8] ;  /* 0x0002e80001c27983 */ /* 0x000f280000100a00 */
[----:B------:R0:W4:Y:S01]  /*f1a0*/  LDG.E.U16 R0, [R6.64] ;  /* 0x0000000606007981 */ /* 0x000122000c1e1500 */
[----:B-1----:R-:W-:-:S03]  /*f1b0*/  IMAD.WIDE R4, R184, 0x2, R208 ;  /* 0x00000002b8047825 */ /* 0x002fc600078e02d0 */
[----:B------:R-:W4:Y:S01]  /*f1c0*/  LDL.64 R208, [R1+0x2d0] ;  /* 0x0002d00001d07983 */ /* 0x000f220000100a00 */
[----:B0-----:R-:W-:-:S03]  /*f1d0*/  IMAD.WIDE R6, R184, 0x2, R10 ;  /* 0x00000002b8067825 */ /* 0x001fc600078e020a */
[----:B------:R-:W4:Y:S04]  /*f1e0*/  LDL.64 R10, [R1+0x2e0] ;  /* 0x0002e000010a7983 */ /* 0x000f280000100a00 */
[----:B------:R3:W4:Y:S01]  /*f1f0*/  LDG.E.U16 R250, [R6.64] ;  /* 0x0000000606fa7981 */ /* 0x000722000c1e1500 */
[----:B--2---:R-:W-:-:S03]  /*f200*/  IMAD.WIDE R8, R184, 0x2, R186 ;  /* 0x00000002b8087825 */ /* 0x004fc600078e02ba */
[----:B------:R4:W2:Y:S04]  /*f210*/  LDG.E.U16 R187, [R4.64] ;  /* 0x0000000604bb7981 */ /* 0x0008a8000c1e1500 */
[----:B------:R0:W2:Y:S02]  /*f220*/  LDG.E.U16 R186, [R8.64] ;  /* 0x0000000608ba7981 */ /* 0x0000a4000c1e1500 */
[C---:B0-----:R-:W-:Y:S02]  /*f230*/  IMAD.WIDE R8, R184.reuse, 0x2, R192 ;  /* 0x00000002b8087825 */ /* 0x041fe400078e02c0 */
[----:B------:R-:W2:Y:S04]  /*f240*/  LDL.64 R192, [R1+0x2d8] ;  /* 0x0002d80001c07983 */ /* 0x000ea80000100a00 */
[----:B------:R0:W2:Y:S01]  /*f250*/  LDG.E.U16 R252, [R8.64] ;  /* 0x0000000608fc7981 */ /* 0x0000a2000c1e1500 */
[----:B---3--:R-:W-:-:S05]  /*f260*/  IMAD.WIDE R6, R184, 0x2, R198 ;  /* 0x00000002b8067825 */ /* 0x008fca00078e02c6 */
[----:B------:R1:W3:Y:S01]  /*f270*/  LDG.E.U16 R199, [R6.64] ;  /* 0x0000000606c77981 */ /* 0x0002e2000c1e1500 */
[----:B----4-:R-:W-:-:S03]  /*f280*/  IMAD.WIDE R4, R184, 0x2, R210 ;  /* 0x00000002b8047825 */ /* 0x010fc600078e02d2 */
[----:B------:R-:W4:Y:S04]  /*f290*/  LDL.64 R210, [R1+0x2c0] ;  /* 0x0002c00001d27983 */ /* 0x000f280000100a00 */
[----:B------:R2:W3:Y:S01]  /*f2a0*/  LDG.E.U16 R251, [R4.64] ;  /* 0x0000000604fb7981 */ /* 0x0004e2000c1e1500 */
[----:B-1----:R-:W-:-:S03]  /*f2b0*/  IMAD.WIDE R6, R184, 0x2, R10 ;  /* 0x00000002b8067825 */ /* 0x002fc600078e020a */
[----:B------:R-:W3:Y:S01]  /*f2c0*/  LDL.64 R10, [R1+0x2b8] ;  /* 0x0002b800010a7983 */ /* 0x000ee20000100a00 */
[----:B--2---:R-:W-:-:S05]  /*f2d0*/  IMAD.WIDE R4, R184, 0x2, R192 ;  /* 0x00000002b8047825 */ /* 0x004fca00078e02c0 */
[----:B------:R1:W2:Y:S02]  /*f2e0*/  LDG.E.U16 R193, [R4.64] ;  /* 0x0000000604c17981 */ /* 0x0002a4000c1e1500 */
[C---:B-1----:R-:W-:Y:S02]  /*f2f0*/  IMAD.WIDE R4, R184.reuse, 0x2, R208 ;  /* 0x00000002b8047825 */ /* 0x042fe400078e02d0 */
[----:B------:R-:W2:Y:S04]  /*f300*/  LDL.64 R208, [R1+0x2b0] ;  /* 0x0002b00001d07983 */ /* 0x000ea80000100a00 */
[----:B------:R-:W2:Y:S04]  /*f310*/  LDL.LU R214, [R1] ;  /* 0x0000000001d67983 */ /* 0x000ea80000300800 */
[----:B------:R-:W2:Y:S01]  /*f320*/  LDL.LU R222, [R1+0x23c] ;  /* 0x00023c0001de7983 */ /* 0x000ea20000300800 */
[----:B0-----:R-:W-:-:S03]  /*f330*/  IMAD.WIDE R8, R184, 0x2, R196 ;  /* 0x00000002b8087825 */ /* 0x001fc600078e02c4 */
[----:B------:R3:W2:Y:S04]  /*f340*/  LDG.E.U16 R192, [R4.64] ;  /* 0x0000000604c07981 */ /* 0x0006a8000c1e1500 */
[----:B------:R0:W2:Y:S04]  /*f350*/  LDG.E.U16 R198, [R8.64] ;  /* 0x0000000608c67981 */ /* 0x0000a8000c1e1500 */
[----:B------:R-:W1:Y:S01]  /*f360*/  LDS R196, [R235.X8+0x20000] ;  /* 0x02000000ebc47984 */ /* 0x000e620000008800 */
[----:B0-----:R-:W-:-:S03]  /*f370*/  IMAD.WIDE R8, R184, 0x2, R194 ;  /* 0x00000002b8087825 */ /* 0x001fc600078e02c2 */
[----:B------:R0:W2:Y:S04]  /*f380*/  LDG.E.U16 R194, [R6.64] ;  /* 0x0000000606c27981 */ /* 0x0000a8000c1e1500 */
[----:B------:R0:W2:Y:S02]  /*f390*/  LDG.E.U16 R195, [R8.64] ;  /* 0x0000000608c37981 */ /* 0x0000a4000c1e1500 */
[----:B0-----:R-:W-:Y:S02]  /*f3a0*/  IMAD.WIDE R8, R184, 0x2, R212 ;  /* 0x00000002b8087825 */ /* 0x001fe400078e02d4 */
[----:B------:R-:W2:Y:S04]  /*f3b0*/  LDL.LU R213, [R1+0x4] ;  /* 0x0000040001d57983 */ /* 0x000ea80000300800 */
[----:B------:R-:W2:Y:S04]  /*f3c0*/  LDL.64 R216, [R1+0x2a0] ;  /* 0x0002a00001d87983 */ /* 0x000ea80000100a00 */
[----:B------:R-:W2:Y:S01]  /*f3d0*/  LDL.LU R212, [R1+0x240] ;  /* 0x0002400001d47983 */ /* 0x000ea20000300800 */
[----:B------:R-:W-:-:S03]  /*f3e0*/  FADD R6, -R240, R234 ;  /* 0x000000eaf0067221 */ /* 0x000fc60000000100 */
[----:B------:R0:W2:Y:S01]  /*f3f0*/  LDG.E.U16 R191, [R8.64] ;  /* 0x0000000608bf7981 */ /* 0x0000a2000c1e1500 */
[----:B------:R-:W-:Y:S02]  /*f400*/  FMUL R197, R6, 1.4426950216293334961 ;  /* 0x3fb8aa3b06c57820 */ /* 0x000fe40000400000 */
[C---:B----4-:R-:W-:Y:S02]  /*f410*/  IMAD.WIDE R6, R184.reuse, 0x2, R210 ;  /* 0x00000002b8067825 */ /* 0x050fe400078e02d2 */
[----:B------:R-:W4:Y:S02]  /*f420*/  LDL.64 R210, [R1+0x298] ;  /* 0x0002980001d27983 */ /* 0x000f240000100a00 */
[C---:B---3--:R-:W-:Y:S02]  /*f430*/  IMAD.WIDE R4, R184.reuse, 0x2, R10 ;  /* 0x00000002b8047825 */ /* 0x048fe400078e020a */
[----:B0-----:R-:W0:Y:S04]  /*f440*/  LDS R8, [R233.X8+0x20000] ;  /* 0x02000000e9087984 */ /* 0x001e280000008800 */
[----:B------:R2:W3:Y:S01]  /*f450*/  LDG.E.U16 R10, [R4.64] ;  /* 0x00000006040a7981 */ /* 0x0004e2000c1e1500 */
[----:B------:R-:W1:Y:S03]  /*f460*/  MUFU.EX2 R197, R197 ;  /* 0x000000c500c57308 */ /* 0x000e660000000800 */
[----:B------:R0:W3:Y:S01]  /*f470*/  LDG.E.U16 R11, [R6.64] ;  /* 0x00000006060b7981 */ /* 0x0000e2000c1e1500 */
[----:B--2---:R-:W-:-:S03]  /*f480*/  IMAD.WIDE R4, R184, 0x2, R208 ;  /* 0x00000002b8047825 */ /* 0x004fc600078e02d0 */
[----:B------:R-:W2:Y:S04]  /*f490*/  LDL.LU R209, [R1+0x8] ;  /* 0x0000080001d17983 */ /* 0x000ea80000300800 */
[----:B------:R-:W3:Y:S01]  /*f4a0*/  LDL.LU R208, [R1+0xc] ;  /* 0x00000c0001d07983 */ /* 0x000ee20000300800 */
[----:B0-----:R-:W-:Y:S02]  /*f4b0*/  FADD R6, -R239, R232 ;  /* 0x000000e8ef067221 */ /* 0x001fe40000000100 */
[----:B-1----:R-:W-:Y:S01]  /*f4c0*/  FFMA R222, R197, R222, R196 ;  /* 0x000000dec5de7223 */ /* 0x002fe200000000c4 */
[----:B------:R0:W3:Y:S01]  /*f4d0*/  LDG.E.U16 R7, [R4.64] ;  /* 0x0000000604077981 */ /* 0x0000e2000c1e1500 */
[----:B------:R-:W-:-:S06]  /*f4e0*/  FMUL R196, R6, 1.4426950216293334961 ;  /* 0x3fb8aa3b06c47820 */ /* 0x000fcc0000400000 */
[----:B------:R-:W1:Y:S01]  /*f4f0*/  MUFU.EX2 R196, R196 ;  /* 0x000000c400c47308 */ /* 0x000e620000000800 */
[----:B------:R1:W-:Y:S01]  /*f500*/  STL [R1+0x23c], R222 ;  /* 0x00023cde01007387 */ /* 0x0003e20000100800 */
[----:B0-----:R-:W-:-:S05]  /*f510*/  IMAD.WIDE R4, R184, 0x2, R220 ;  /* 0x00000002b8047825 */ /* 0x001fca00078e02dc */
[----:B------:R0:W3:Y:S01]  /*f520*/  LDG.E.U16 R6, [R4.64] ;  /* 0x0000000604067981 */ /* 0x0000e2000c1e1500 */
[----:B------:R-:W-:Y:S02]  /*f530*/  FMUL R232, R197, R214 ;  /* 0x000000d6c5e87220 */ /* 0x000fe40000400000 */
[----:B-1----:R-:W-:-:S05]  /*f540*/  FFMA R212, R196, R212, R8 ;  /* 0x000000d4c4d47223 */ /* 0x002fca0000000008 */
[----:B------:R1:W-:Y:S04]  /*f550*/  STL [R1+0x240], R212 ;  /* 0x000240d401007387 */ /* 0x0003e80000100800 */
[----:B------:R-:W3:Y:S01]  /*f560*/  LDL.LU R223, [R1+0x244] ;  /* 0x0002440001df7983 */ /* 0x000ee20000300800 */
[----:B0-----:R-:W-:-:S03]  /*f570*/  IMAD.WIDE R4, R184, 0x2, R216 ;  /* 0x00000002b8047825 */ /* 0x001fc600078e02d8 */
[----:B------:R-:W3:Y:S04]  /*f580*/  LDL.LU R222, [R1+0xd0] ;  /* 0x0000d00001de7983 */ /* 0x000ee80000300800 */
[----:B------:R-:W3:Y:S01]  /*f590*/  LDL.LU R221, [R1+0xd4] ;  /* 0x0000d40001dd7983 */ /* 0x000ee20000300800 */
[----:B------:R-:W-:-:S03]  /*f5a0*/  FMUL R233, R197, R213 ;  /* 0x000000d5c5e97220 */ /* 0x000fc60000400000 */
[----:B------:R-:W3:Y:S04]  /*f5b0*/  LDL.LU R220, [R1+0x50] ;  /* 0x0000500001dc7983 */ /* 0x000ee80000300800 */
[----:B------:R-:W3:Y:S01]  /*f5c0*/  LDL.LU R217, [R1+0x54] ;  /* 0x0000540001d97983 */ /* 0x000ee20000300800 */
[----:B----4-:R-:W-:-:S03]  /*f5d0*/  IMAD.WIDE R8, R184, 0x2, R210 ;  /* 0x00000002b8087825 */ /* 0x010fc600078e02d2 */
[----:B------:R-:W4:Y:S04]  /*f5e0*/  LDL.LU R216, [R1+0x40] ;  /* 0x0000400001d87983 */ /* 0x000f280000300800 */
[----:B------:R-:W4:Y:S04]  /*f5f0*/  LDL.LU R214, [R1+0x44] ;  /* 0x0000440001d67983 */ /* 0x000f280000300800 */
[----:B------:R-:W4:Y:S04]  /*f600*/  LDL.LU R213, [R1+0x30] ;  /* 0x0000300001d57983 */ /* 0x000f280000300800 */
[----:B-1----:R-:W4:Y:S04]  /*f610*/  LDL.LU R212, [R1+0x34] ;  /* 0x0000340001d47983 */ /* 0x002f280000300800 */
[----:B------:R-:W4:Y:S04]  /*f620*/  LDL.LU R211, [R1+0x20] ;  /* 0x0000200001d37983 */ /* 0x000f280000300800 */
[----:B------:R-:W4:Y:S01]  /*f630*/  LDL.LU R210, [R1+0x24] ;  /* 0x0000240001d27983 */ /* 0x000f220000300800 */
[----:B------:R-:W-:-:S02]  /*f640*/  FMUL R148, R197, R148 ;  /* 0x00000094c5947220 */ /* 0x000fc40000400000 */
[C---:B------:R-:W-:Y:S01]  /*f650*/  FMUL R149, R197.reuse, R149 ;  /* 0x00000095c5957220 */ /* 0x040fe20000400000 */
[----:B------:R0:W4:Y:S01]  /*f660*/  LDG.E.U16 R5, [R4.64] ;  /* 0x0000000604057981 */ /* 0x000122000c1e1500 */
[C---:B------:R-:W-:Y:S02]  /*f670*/  FMUL R144, R197.reuse, R144 ;  /* 0x00000090c5907220 */ /* 0x040fe40000400000 */
[C---:B------:R-:W-:Y:S02]  /*f680*/  FMUL R145, R197.reuse, R145 ;  /* 0x00000091c5917220 */ /* 0x040fe40000400000 */
[C---:B------:R-:W-:Y:S02]  /*f690*/  FMUL R140, R197.reuse, R140 ;  /* 0x0000008cc58c7220 */ /* 0x040fe40000400000 */
[C---:B------:R-:W-:Y:S02]  /*f6a0*/  FMUL R141, R197.reuse, R141 ;  /* 0x0000008dc58d7220 */ /* 0x040fe40000400000 */
[----:B------:R-:W-:Y:S01]  /*f6b0*/  FMUL R136, R197, R136 ;  /* 0x00000088c5887220 */ /* 0x000fe20000400000 */
[----:B0-----:R0:W4:Y:S01]  /*f6c0*/  LDG.E.U16 R4, [R8.64] ;  /* 0x0000000608047981 */ /* 0x001122000c1e1500 */
[----:B--2---:R-:W-:-:S02]  /*f6d0*/  FMUL R234, R196, R209 ;  /* 0x000000d1c4ea7220 */ /* 0x004fc40000400000 */
[----:B---3--:R-:W-:Y:S02]  /*f6e0*/  FMUL R235, R196, R208 ;  /* 0x000000d0c4eb7220 */ /* 0x008fe40000400000 */
[----:B------:R-:W2:Y:S04]  /*f6f0*/  LDL.LU R208, [R1+0x10] ;  /* 0x0000100001d07983 */ /* 0x000ea80000300800 */
[----:B------:R-:W3:Y:S01]  /*f700*/  LDL.LU R209, [R1+0x14] ;  /* 0x0000140001d17983 */ /* 0x000ee20000300800 */
[C---:B------:R-:W-:Y:S02]  /*f710*/  FMUL R137, R197.reuse, R137 ;  /* 0x00000089c5897220 */ /* 0x040fe40000400000 */
[C---:B------:R-:W-:Y:S02]  /*f720*/  FMUL R132, R197.reuse, R132 ;  /* 0x00000084c5847220 */ /* 0x040fe40000400000 */
[----:B------:R-:W-:-:S02]  /*f730*/  FMUL R133, R197, R133 ;  /* 0x00000085c5857220 */ /* 0x000fc40000400000 */
[C---:B------:R-:W-:Y:S02]  /*f740*/  FMUL R128, R197.reuse, R128 ;  /* 0x00000080c5807220 */ /* 0x040fe40000400000 */
[C---:B------:R-:W-:Y:S02]  /*f750*/  FMUL R129, R197.reuse, R129 ;  /* 0x00000081c5817220 */ /* 0x040fe40000400000 */
[C---:B------:R-:W-:Y:S02]  /*f760*/  FMUL R124, R197.reuse, R124 ;  /* 0x0000007cc57c7220 */ /* 0x040fe40000400000 */
[----:B------:R-:W-:Y:S02]  /*f770*/  FMUL R125, R197, R125 ;  /* 0x0000007dc57d7220 */ /* 0x000fe40000400000 */
[----:B------:R-:W1:Y:S01]  /*f780*/  LDS R197, [R226.X8+0x20000] ;  /* 0x02000000e2c57984 */ /* 0x000e620000008800 */
[----:B0-----:R-:W-:-:S04]  /*f790*/  FADD R8, -R238, R231 ;  /* 0x000000e7ee087221 */ /* 0x001fc80000000100 */
[----:B------:R-:W-:Y:S02]  /*f7a0*/  FMUL R8, R8, 1.4426950216293334961 ;  /* 0x3fb8aa3b08087820 */ /* 0x000fe40000400000 */
        /* <DEDUP_REMOVED lines=14> */
[----:B------:R-:W1:Y:S01]  /*f890*/  MUFU.EX2 R196, R8 ;  /* 0x0000000800c47308 */ /* 0x000e620000000800 */
[----:B------:R-:W-:Y:S01]  /*f8a0*/  F2FP.PACK_AB R100, R100, R101 ;  /* 0x000000656464723e */ /* 0x000fe200000000ff */
[----:B------:R-:W-:-:S04]  /*f8b0*/  FADD R101, -R237, R229 ;  /* 0x000000e5ed657221 */ /* 0x000fc80000000100 */
[----:B------:R-:W-:Y:S01]  /*f8c0*/  FMUL R101, R101, 1.4426950216293334961 ;  /* 0x3fb8aa3b65657820 */ /* 0x000fe20000400000 */
[----:B------:R-:W-:-:S03]  /*f8d0*/  F2FP.PACK_AB R102, R102, R103 ;  /* 0x000000676666723e */ /* 0x000fc600000000ff */
[----:B------:R0:W2:Y:S01]  /*f8e0*/  MUFU.EX2 R103, R101 ;  /* 0x0000006500677308 */ /* 0x0000a20000000800 */
[----:B-1----:R-:W-:Y:S01]  /*f8f0*/  FFMA R223, R196, R223, R197 ;  /* 0x000000dfc4df7223 */ /* 0x002fe200000000c5 */
[----:B------:R-:W-:Y:S01]  /*f900*/  F2FP.PACK_AB R9, R106, R107 ;  /* 0x0000006b6a09723e */ /* 0x000fe200000000ff */
[----:B0-----:R0:W-:Y:S04]  /*f910*/  LDS R101, [R230.X8+0x20000] ;  /* 0x02000000e6657984 */ /* 0x0011e80000008800 */
[----:B------:R-:W-:Y:S04]  /*f920*/  STL [R1+0x244], R223 ;  /* 0x000244df01007387 */ /* 0x000fe80000100800 */
[----:B------:R-:W3:Y:S01]  /*f930*/  LDL.LU R249, [R1+0x248] ;  /* 0x0002480001f97983 */ /* 0x000ee20000300800 */
[----:B------:R-:W-:-:S03]  /*f940*/  FMUL R224, R196, R220 ;  /* 0x000000dcc4e07220 */ /* 0x000fc60000400000 */
[----:B0-----:R-:W3:Y:S01]  /*f950*/  LDL.LU R230, [R1+0xd8] ;  /* 0x0000d80001e67983 */ /* 0x001ee20000300800 */
[----:B------:R-:W-:-:S03]  /*f960*/  FMUL R225, R196, R217 ;  /* 0x000000d9c4e17220 */ /* 0x000fc60000400000 */
[----:B------:R-:W3:Y:S01]  /*f970*/  LDL.LU R231, [R1+0xdc] ;  /* 0x0000dc0001e77983 */ /* 0x000ee20000300800 */
[----:B----4-:R-:W-:-:S03]  /*f980*/  FMUL R220, R196, R216 ;  /* 0x000000d8c4dc7220 */ /* 0x010fc60000400000 */
[----:B------:R0:W1:Y:S01]  /*f990*/  LDS R106, [R228.X8+0x20000] ;  /* 0x02000000e46a7984 */ /* 0x0000620000008800 */
[----:B------:R-:W-:-:S03]  /*f9a0*/  FMUL R229, R196, R221 ;  /* 0x000000ddc4e57220 */ /* 0x000fc60000400000 */
[----:B------:R-:W4:Y:S01]  /*f9b0*/  LDL.LU R226, [R1+0x58] ;  /* 0x0000580001e27983 */ /* 0x000f220000300800 */
[C---:B------:R-:W-:Y:S02]  /*f9c0*/  FMUL R216, R196.reuse, R213 ;  /* 0x000000d5c4d87220 */ /* 0x040fe40000400000 */
[C---:B0-----:R-:W-:Y:S01]  /*f9d0*/  FMUL R228, R196.reuse, R222 ;  /* 0x000000dec4e47220 */ /* 0x041fe20000400000 */
[----:B------:R-:W4:Y:S01]  /*f9e0*/  LDL.LU R227, [R1+0x5c] ;  /* 0x00005c0001e37983 */ /* 0x000f220000300800 */
[----:B------:R-:W-:-:S03]  /*f9f0*/  FMUL R217, R196, R212 ;  /* 0x000000d4c4d97220 */ /* 0x000fc60000400000 */
[----:B------:R-:W4:Y:S01]  /*fa00*/  LDL.LU R222, [R1+0x48] ;  /* 0x0000480001de7983 */ /* 0x000f220000300800 */
[----:B------:R-:W-:Y:S01]  /*fa10*/  FMUL R221, R196, R214 ;  /* 0x000000d6c4dd7220 */ /* 0x000fe20000400000 */
[----:B------:R-:W-:Y:S01]  /*fa20*/  F2FP.PACK_AB R104, R104, R105 ;  /* 0x000000696868723e */ /* 0x000fe200000000ff */
[C---:B------:R-:W-:Y:S01]  /*fa30*/  FMUL R212, R196.reuse, R211 ;  /* 0x000000d3c4d47220 */ /* 0x040fe20000400000 */
[----:B------:R-:W4:Y:S01]  /*fa40*/  LDL.LU R223, [R1+0x4c] ;  /* 0x00004c0001df7983 */ /* 0x000f220000300800 */
[C---:B------:R-:W-:Y:S02]  /*fa50*/  FMUL R213, R196.reuse, R210 ;  /* 0x000000d2c4d57220 */ /* 0x040fe40000400000 */
[C---:B------:R-:W-:Y:S01]  /*fa60*/  FMUL R120, R196.reuse, R120 ;  /* 0x00000078c4787220 */ /* 0x040fe20000400000 */
[----:B------:R-:W4:Y:S01]  /*fa70*/  LDL.LU R247, [R1+0xa8] ;  /* 0x0000a80001f77983 */ /* 0x000f220000300800 */
[C---:B------:R-:W-:Y:S02]  /*fa80*/  FMUL R121, R196.reuse, R121 ;  /* 0x00000079c4797220 */ /* 0x040fe40000400000 */
[----:B------:R-:W-:-:S02]  /*fa90*/  FMUL R116, R196, R116 ;  /* 0x00000074c4747220 */ /* 0x000fc40000400000 */
[----:B------:R-:W-:Y:S01]  /*faa0*/  FMUL R117, R196, R117 ;  /* 0x00000075c4757220 */ /* 0x000fe20000400000 */
[----:B------:R-:W-:Y:S02]  /*fab0*/  F2FP.PACK_AB R105, R189, R190 ;  /* 0x000000bebd69723e */ /* 0x000fe400000000ff */
[----:B------:R-:W-:Y:S02]  /*fac0*/  F2FP.PACK_AB R8, R108, R109 ;  /* 0x0000006d6c08723e */ /* 0x000fe400000000ff */
[----:B------:R-:W-:Y:S02]  /*fad0*/  F2FP.PACK_AB R107, R115, R188 ;  /* 0x000000bc736b723e */ /* 0x000fe400000000ff */
[----:B------:R-:W-:Y:S02]  /*fae0*/  F2FP.PACK_AB R108, R113, R114 ;  /* 0x00000072716c723e */ /* 0x000fe400000000ff */
[----:B------:R-:W-:Y:S01]  /*faf0*/  F2FP.PACK_AB R111, R111, R112 ;  /* 0x000000706f6f723e */ /* 0x000fe200000000ff */
[----:B------:R-:W-:Y:S01]  /*fb00*/  FADD R112, -R236, R119 ;  /* 0x00000077ec707221 */ /* 0x000fe20000000100 */
[----:B------:R-:W-:-:S02]  /*fb10*/  F2FP.PACK_AB R110, R110, R215 ;  /* 0x000000d76e6e723e */ /* 0x000fc400000000ff */
[----:B------:R-:W-:Y:S01]  /*fb20*/  F2FP.PACK_AB R109, R218, R219 ;  /* 0x000000dbda6d723e */ /* 0x000fe200000000ff */
[C---:B--2---:R-:W-:Y:S02]  /*fb30*/  FMUL R208, R196.reuse, R208 ;  /* 0x000000d0c4d07220 */ /* 0x044fe40000400000 */
[----:B---3--:R-:W-:Y:S02]  /*fb40*/  FMUL R209, R196, R209 ;  /* 0x000000d1c4d17220 */ /* 0x008fe40000400000 */
[----:B------:R-:W2:Y:S04]  /*fb50*/  LDL.LU R196, [R1+0xac] ;  /* 0x0000ac0001c47983 */ /* 0x000ea80000300800 */
[----:B------:R-:W2:Y:S04]  /*fb60*/  LDL.LU R197, [R1+0xb0] ;  /* 0x0000b00001c57983 */ /* 0x000ea80000300800 */
[----:B------:R-:W3:Y:S04]  /*fb70*/  LDL.LU R190, [R1+0x98] ;  /* 0x0000980001be7983 */ /* 0x000ee80000300800 */
[----:B------:R-:W2:Y:S04]  /*fb80*/  LDL.LU R189, [R1+0xa4] ;  /* 0x0000a40001bd7983 */ /* 0x000ea80000300800 */
[----:B------:R-:W2:Y:S04]  /*fb90*/  LDL.LU R188, [R1+0xc0] ;  /* 0x0000c00001bc7983 */ /* 0x000ea80000300800 */
[----:B------:R-:W2:Y:S04]  /*fba0*/  LDL.LU R114, [R1+0x84] ;  /* 0x0000840001727983 */ /* 0x000ea80000300800 */
[----:B------:R-:W2:Y:S04]  /*fbb0*/  LDL.LU R113, [R1+0x94] ;  /* 0x0000940001717983 */ /* 0x000ea80000300800 */
[----:B------:R-:W2:Y:S04]  /*fbc0*/  LDL.LU R119, [R1+0x554] ;  /* 0x0005540001777983 */ /* 0x000ea80000300800 */
[----:B------:R-:W3:Y:S04]  /*fbd0*/  LDL.LU R245, [R1+0x3c] ;  /* 0x00003c0001f57983 */ /* 0x000ee80000300800 */
[----:B------:R-:W3:Y:S04]  /*fbe0*/  LDL.LU R214, [R1+0x28] ;  /* 0x0000280001d67983 */ /* 0x000ee80000300800 */
[----:B------:R-:W3:Y:S04]  /*fbf0*/  LDL.LU R215, [R1+0x2c] ;  /* 0x00002c0001d77983 */ /* 0x000ee80000300800 */
[----:B------:R-:W3:Y:S04]  /*fc00*/  LDL.LU R210, [R1+0x18] ;  /* 0x0000180001d27983 */ /* 0x000ee80000300800 */
[----:B------:R-:W3:Y:S04]  /*fc10*/  LDL.LU R211, [R1+0x1c] ;  /* 0x00001c0001d37983 */ /* 0x000ee80000300800 */
[----:B------:R-:W3:Y:S01]  /*fc20*/  LDL.LU R218, [R1+0x38] ;  /* 0x0000380001da7983 */ /* 0x000ee20000300800 */
[----:B------:R-:W-:-:S02]  /*fc30*/  FMUL R122, R103, R122 ;  /* 0x0000007a677a7220 */ /* 0x000fc40000400000 */
[C---:B------:R-:W-:Y:S02]  /*fc40*/  FMUL R123, R103.reuse, R123 ;  /* 0x0000007b677b7220 */ /* 0x040fe40000400000 */
[C---:B------:R-:W-:Y:S02]  /*fc50*/  FMUL R118, R103.reuse, R118 ;  /* 0x0000007667767220 */ /* 0x040fe40000400000 */
[C---:B-1----:R-:W-:Y:S02]  /*fc60*/  FFMA R249, R103.reuse, R249, R106 ;  /* 0x000000f967f97223 */ /* 0x042fe4000000006a */
[----:B------:R-:W-:-:S03]  /*fc70*/  FMUL R230, R103, R230 ;  /* 0x000000e667e67220 */ /* 0x000fc60000400000 */
[----:B------:R0:W-:Y:S01]  /*fc80*/  STL [R1+0x248], R249 ;  /* 0x000248f901007387 */ /* 0x0001e20000100800 */
[----:B------:R-:W-:-:S03]  /*fc90*/  FMUL R231, R103, R231 ;  /* 0x000000e767e77220 */ /* 0x000fc60000400000 */
[----:B------:R-:W3:Y:S01]  /*fca0*/  LDL.LU R115, [R1+0x24c] ;  /* 0x00024c0001737983 */ /* 0x000ee20000300800 */
[C---:B----4-:R-:W-:Y:S02]  /*fcb0*/  FMUL R226, R103.reuse, R226 ;  /* 0x000000e267e27220 */ /* 0x050fe40000400000 */
[C---:B------:R-:W-:Y:S02]  /*fcc0*/  FMUL R227, R103.reuse, R227 ;  /* 0x000000e367e37220 */ /* 0x040fe40000400000 */
[C---:B------:R-:W-:Y:S02]  /*fcd0*/  FMUL R222, R103.reuse, R222 ;  /* 0x000000de67de7220 */ /* 0x040fe40000400000 */
[----:B------:R-:W-:Y:S02]  /*fce0*/  FMUL R223, R103, R223 ;  /* 0x000000df67df7220 */ /* 0x000fe40000400000 */
[----:B------:R-:W-:-:S04]  /*fcf0*/  FMUL R112, R112, 1.4426950216293334961 ;  /* 0x3fb8aa3b70707820 */ /* 0x000fc80000400000 */
[----:B0-----:R0:W1:Y:S01]  /*fd00*/  MUFU.EX2 R249, R112 ;  /* 0x0000007000f97308 */ /* 0x0010620000000800 */
[C---:B--2---:R-:W-:Y:S02]  /*fd10*/  FMUL R119, R103.reuse, R119 ;  /* 0x0000007767777220 */ /* 0x044fe40000400000 */
[C---:B---3--:R-:W-:Y:S02]  /*fd20*/  FMUL R219, R103.reuse, R245 ;  /* 0x000000f567db7220 */ /* 0x048fe40000400000 */
[C---:B------:R-:W-:Y:S02]  /*fd30*/  FMUL R214, R103.reuse, R214 ;  /* 0x000000d667d67220 */ /* 0x040fe40000400000 */
[C---:B------:R-:W-:Y:S02]  /*fd40*/  FMUL R215, R103.reuse, R215 ;  /* 0x000000d767d77220 */ /* 0x040fe40000400000 */
[C---:B------:R-:W-:Y:S02]  /*fd50*/  FMUL R210, R103.reuse, R210 ;  /* 0x000000d267d27220 */ /* 0x040fe40000400000 */
[----:B------:R-:W-:-:S02]  /*fd60*/  FMUL R211, R103, R211 ;  /* 0x000000d367d37220 */ /* 0x000fc40000400000 */
[----:B------:R-:W-:Y:S01]  /*fd70*/  FMUL R218, R103, R218 ;  /* 0x000000da67da7220 */ /* 0x000fe20000400000 */
[----:B------:R-:W-:Y:S02]  /*fd80*/  F2FP.PACK_AB R103, R114, R3 ;  /* 0x000000037267723e */ /* 0x000fe400000000ff */
[----:B------:R-:W2:Y:S01]  /*fd90*/  LDL.LU R3, [R1+0x550] ;  /* 0x0005500001037983 */ /* 0x000ea20000300800 */
[----:B0-----:R-:W-:-:S03]  /*fda0*/  F2FP.PACK_AB R112, R190, R2 ;  /* 0x00000002be70723e */ /* 0x001fc600000000ff */
[----:B------:R-:W3:Y:S04]  /*fdb0*/  LDL.LU R2, [R1+0x54c] ;  /* 0x00054c0001027983 */ /* 0x000ee80000300800 */
[----:B------:R-:W0:Y:S01]  /*fdc0*/  S2R R245, SR_TID.X ;  /* 0x0000000000f57919 */ /* 0x000e220000002100 */
[----:B------:R-:W-:Y:S02]  /*fdd0*/  F2FP.PACK_AB R106, R113, R188 ;  /* 0x000000bc716a723e */ /* 0x000fe400000000ff */
[----:B------:R-:W-:Y:S02]  /*fde0*/  F2FP.PACK_AB R113, R189, R247 ;  /* 0x000000f7bd71723e */ /* 0x000fe400000000ff */
[----:B0-----:R-:W-:-:S04]  /*fdf0*/  LOP3.LUT R245, R245, 0x1c, RZ, 0xc0, !PT ;  /* 0x0000001cf5f57812 */ /* 0x001fc800078ec0ff */
[C---:B------:R-:W-:Y:S02]  /*fe00*/  LEA.HI R247, R245.reuse, 0x68, RZ, 0x1e ;  /* 0x00000068f5f77811 */ /* 0x040fe400078ff0ff */
[----:B------:R-:W-:-:S04]  /*fe10*/  LEA.HI R245, R245, 0x70, RZ, 0x1e ;  /* 0x00000070f5f57811 */ /* 0x000fc800078ff0ff */
[----:B------:R-:W-:Y:S04]  /*fe20*/  LDS R247, [R247.X8+0x20000] ;  /* 0x02000000f7f77984 */ /* 0x000fe80000008800 */
[----:B------:R-:W-:Y:S01]  /*fe30*/  LDS R245, [R245.X8+0x20000] ;  /* 0x02000000f5f57984 */ /* 0x000fe20000008800 */
[----:B-1----:R-:W-:-:S05]  /*fe40*/  FFMA R115, R249, R115, R101 ;  /* 0x00000073f9737223 */ /* 0x002fca0000000065 */
[----:B------:R-:W-:Y:S04]  /*fe50*/  STL [R1+0x24c], R115 ;  /* 0x00024c7301007387 */ /* 0x000fe80000100800 */
[----:B--2---:R-:W-:Y:S04]  /*fe60*/  LDS R3, [R3.X8+0x20000] ;  /* 0x0200000003037984 */ /* 0x004fe80000008800 */
[----:B------:R-:W-:Y:S06]  /*fe70*/  BAR.SYNC.DEFER_BLOCKING 0x0 ;  /* 0x0000000000007b1d */ /* 0x000fec0000010000 */
[----:B---3--:R0:W-:Y:S04]  /*fe80*/  STS.U16 [R2+0x20000], R81 ;  /* 0x0200005102007388 */ /* 0x0081e80000000400 */
[----:B------:R1:W-:Y:S04]  /*fe90*/  STS.U16 [R2+0x20200], R80 ;  /* 0x0202005002007388 */ /* 0x0003e80000000400 */
[----:B------:R2:W-:Y:S04]  /*fea0*/  STS.U16 [R2+0x20400], R85 ;  /* 0x0204005502007388 */ /* 0x0005e80000000400 */
[----:B0-----:R-:W3:Y:S04]  /*feb0*/  LDL.LU R81, [R1+0x548] ;  /* 0x0005480001517983 */ /* 0x001ee80000300800 */
[----:B-1----:R-:W3:Y:S04]  /*fec0*/  LDL.LU R80, [R1+0x544] ;  /* 0x0005440001507983 */ /* 0x002ee80000300800 */
[----:B--2---:R-:W2:Y:S04]  /*fed0*/  LDL.LU R85, [R1+0x540] ;  /* 0x0005400001557983 */ /* 0x004ea80000300800 */
[----:B------:R0:W-:Y:S04]  /*fee0*/  STS.U16 [R2+0x20600], R84 ;  /* 0x0206005402007388 */ /* 0x0001e80000000400 */
[----:B------:R1:W-:Y:S04]  /*fef0*/  STS.U16 [R2+0x20800], R89 ;  /* 0x0208005902007388 */ /* 0x0003e80000000400 */
[----:B------:R4:W-:Y:S04]  /*ff00*/  STS.U16 [R2+0x20a00], R88 ;  /* 0x020a005802007388 */ /* 0x0009e80000000400 */
[----:B0-----:R-:W2:Y:S04]  /*ff10*/  LDL.LU R84, [R1+0x53c] ;  /* 0x00053c0001547983 */ /* 0x001ea80000300800 */
[----:B-1----:R-:W2:Y:S04]  /*ff20*/  LDL.LU R89, [R1+0x538] ;  /* 0x0005380001597983 */ /* 0x002ea80000300800 */
[----:B----4-:R-:W2:Y:S04]  /*ff30*/  LDL.LU R88, [R1+0x534] ;  /* 0x0005340001587983 */ /* 0x010ea80000300800 */
[----:B------:R0:W-:Y:S04]  /*ff40*/  STS.U16 [R2+0x20c00], R93 ;  /* 0x020c005d02007388 */ /* 0x0001e80000000400 */
[----:B------:R1:W-:Y:S04]  /*ff50*/  STS.U16 [R2+0x20e00], R92 ;  /* 0x020e005c02007388 */ /* 0x0003e80000000400 */
[----:B------:R4:W-:Y:S04]  /*ff60*/  STS.U16 [R2+0x21000], R97 ;  /* 0x0210006102007388 */ /* 0x0009e80000000400 */
[----:B0-----:R-:W2:Y:S04]  /*ff70*/  LDL.LU R93, [R1+0x530] ;  /* 0x00053000015d7983 */ /* 0x001ea80000300800 */
[----:B-1----:R-:W2:Y:S04]  /*ff80*/  LDL.LU R92, [R1+0x52c] ;  /* 0x00052c00015c7983 */ /* 0x002ea80000300800 */
[----:B----4-:R-:W4:Y:S04]  /*ff90*/  LDL.LU R97, [R1+0x528] ;  /* 0x0005280001617983 */ /* 0x010f280000300800 */
[----:B------:R0:W-:Y:S04]  /*ffa0*/  STS.U16 [R2+0x21200], R96 ;  /* 0x0212006002007388 */ /* 0x0001e80000000400 */
[----:B------:R1:W-:Y:S04]  /*ffb0*/  STS.U16 [R2+0x21400], R246 ;  /* 0x021400f602007388 */ /* 0x0003e80000000400 */
[----:B------:R1:W-:Y:S04]  /*ffc0*/  STS.U16 [R2+0x21600], R248 ;  /* 0x021600f802007388 */ /* 0x0003e80000000400 */
[----:B0-----:R-:W4:Y:S04]  /*ffd0*/  LDL.LU R96, [R1+0x524] ;  /* 0x0005240001607983 */ /* 0x001f280000300800 */
[----:B-1----:R-:W2:Y:S04]  /*ffe0*/  LDL.LU R246, [R1+0x520] ;  /* 0x0005200001f67983 */ /* 0x002ea80000300800 */
[----:B------:R-:W2:Y:S04]  /*fff0*/  LDL.LU R248, [R1+0x51c] ;  /* 0x00051c0001f87983 */ /* 0x000ea80000300800 */
[----:B------:R0:W-:Y:S04]  /*10000*/  STS.U16 [R2+0x21800], R185 ;  /* 0x021800b902007388 */ /* 0x0001e80000000400 */
[----:B------:R1:W-:Y:S04]  /*10010*/  STS.U16 [R2+0x21a00], R0 ;  /* 0x021a000002007388 */ /* 0x0003e80000000400 */
[----:B------:R1:W-:Y:S04]  /*10020*/  STS.U16 [R2+0x21c00], R186 ;  /* 0x021c00ba02007388 */ /* 0x0003e80000000400 */
[----:B0-----:R-:W2:Y:S04]  /*10030*/  LDL.LU R185, [R1+0x518] ;  /* 0x0005180001b97983 */ /* 0x001ea80000300800 */
[----:B-1----:R-:W2:Y:S04]  /*10040*/  LDL.LU R0, [R1+0x514] ;  /* 0x0005140001007983 */ /* 0x002ea80000300800 */
[----:B------:R-:W2:Y:S04]  /*10050*/  LDL.LU R186, [R1+0x510] ;  /* 0x0005100001ba7983 */ /* 0x000ea80000300800 */
[----:B------:R0:W-:Y:S04]  /*10060*/  STS.U16 [R2+0x21e00], R187 ;  /* 0x021e00bb02007388 */ /* 0x0001e80000000400 */
[----:B------:R1:W-:Y:S04]  /*10070*/  STS.U16 [R2+0x22000], R250 ;  /* 0x022000fa02007388 */ /* 0x0003e80000000400 */
[----:B0-----:R-:W2:Y:S04]  /*10080*/  LDL.LU R187, [R1+0x50c] ;  /* 0x00050c0001bb7983 */ /* 0x001ea80000300800 */
[----:B-1----:R-:W2:Y:S04]  /*10090*/  LDL.LU R250, [R1+0x508] ;  /* 0x0005080001fa7983 */ /* 0x002ea80000300800 */
[----:B------:R-:W3:Y:S04]  /*100a0*/  LDL R115, [R1+0x1f8] ;  /* 0x0001f80001737983 */ /* 0x000ee80000100800 */
[----:B------:R0:W-:Y:S04]  /*100b0*/  STS.U16 [R2+0x22200], R252 ;  /* 0x022200fc02007388 */ /* 0x0001e80000000400 */
[----:B0-----:R-:W3:Y:S04]  /*100c0*/  LDL R252, [R1+0x1e0] ;  /* 0x0001e00001fc7983 */ /* 0x001ee80000100800 */
[----:B------:R0:W-:Y:S04]  /*100d0*/  STS.U16 [R2+0x22400], R251 ;  /* 0x022400fb02007388 */ /* 0x0001e80000000400 */
[----:B0-----:R-:W3:Y:S01]  /*100e0*/  LDL.LU R251, [R1+0x210] ;  /* 0x0002100001fb7983 */ /* 0x001ee20000300800 */
[----:B------:R-:W-:-:S03]  /*100f0*/  F2FP.PACK_AB R114, R196, R197 ;  /* 0x000000c5c472723e */ /* 0x000fc600000000ff */
        /* <DEDUP_REMOVED lines=13> */
[----:B--2---:R-:W-:Y:S04]  /*101d0*/  STS [R250+0x24000], R8 ;  /* 0x02400008fa007388 */ /* 0x004fe80000000800 */
[----:B------:R-:W-:Y:S04]  /*101e0*/  STS [R250+0x24100], R9 ;  /* 0x02410009fa007388 */ /* 0x000fe80000000800 */
        /* <DEDUP_REMOVED lines=14> */
[----:B------:R-:W-:Y:S06]  /*102d0*/  BAR.SYNC.DEFER_BLOCKING 0x0 ;  /* 0x0000000000007b1d */ /* 0x000fec0000010000 */
[----:B---3--:R-:W-:Y:S04]  /*102e0*/  LDSM.16.M88.4 R100, [R115+0x20000] ;  /* 0x020000007364783b */ /* 0x008fe80000000200 */
[----:B------:R-:W-:Y:S04]  /*102f0*/  LDSM.16.M88.4 R104, [R115+0x21000] ;  /* 0x021000007368783b */ /* 0x000fe80000000200 */
[----:B------:R-:W-:Y:S04]  /*10300*/  LDSM.16.M88.4 R108, [R115+0x22000] ;  /* 0x02200000736c783b */ /* 0x000fe80000000200 */
[----:B------:R-:W4:Y:S04]  /*10310*/  LDSM.16.M88.4 R188, [R252+0x24000] ;  /* 0x02400000fcbc783b */ /* 0x000f280000000200 */
[----:B------:R-:W0:Y:S04]  /*10320*/  LDSM.16.M88.4 R112, [R115+0x23000] ;  /* 0x023000007370783b */ /* 0x000e280000000200 */
[----:B------:R-:W1:Y:S04]  /*10330*/  LDSM.16.M88.4 R8, [R252+0x24200] ;  /* 0x02420000fc08783b */ /* 0x000e680000000200 */
[----:B------:R-:W2:Y:S04]  /*10340*/  LDSM.16.M88.4 R4, [R252+0x24400] ;  /* 0x02440000fc04783b */ /* 0x000ea80000000200 */
[----:B------:R-:W3:Y:S04]  /*10350*/  LDSM.16.M88.4 R192, [R252+0x24600] ;  /* 0x02460000fcc0783b */ /* 0x000ee80000000200 */
[----:B------:R-:W-:Y:S01]  /*10360*/  LDSM.16.M88.4 R196, [R252+0x24a00] ;  /* 0x024a0000fcc4783b */ /* 0x000fe20000000200 */
[C---:B----4-:R-:W-:Y:S08]  /*10370*/  HMMA.16816.F32 R96, R188.reuse, R100, R96 ;  /* 0x00000064bc60723c */ /* 0x050ff00000001860 */
[C---:B------:R-:W-:Y:S08]  /*10380*/  HMMA.16816.F32 R92, R188.reuse, R102, R92 ;  /* 0x00000066bc5c723c */ /* 0x040ff0000000185c */
[C---:B------:R-:W-:Y:S08]  /*10390*/  HMMA.16816.F32 R88, R188.reuse, R104, R88 ;  /* 0x00000068bc58723c */ /* 0x040ff00000001858 */
[C---:B------:R-:W-:Y:S08]  /*103a0*/  HMMA.16816.F32 R84, R188.reuse, R106, R84 ;  /* 0x0000006abc54723c */ /* 0x040ff00000001854 */
[C---:B------:R-:W-:Y:S08]  /*103b0*/  HMMA.16816.F32 R80, R188.reuse, R108, R80 ;  /* 0x0000006cbc50723c */ /* 0x040ff00000001850 */
[C---:B------:R-:W-:Y:S08]  /*103c0*/  HMMA.16816.F32 R76, R188.reuse, R110, R76 ;  /* 0x0000006ebc4c723c */ /* 0x040ff0000000184c */
[C---:B0-----:R-:W-:Y:S08]  /*103d0*/  HMMA.16816.F32 R72, R188.reuse, R112, R72 ;  /* 0x00000070bc48723c */ /* 0x041ff00000001848 */
[----:B------:R-:W-:Y:S01]  /*103e0*/  HMMA.16816.F32 R68, R188, R114, R68 ;  /* 0x00000072bc44723c */ /* 0x000fe20000001844 */
[----:B------:R-:W0:Y:S07]  /*103f0*/  LDSM.16.M88.4 R188, [R252+0x24800] ;  /* 0x02480000fcbc783b */ /* 0x000e2e0000000200 */
[C---:B-1----:R-:W-:Y:S08]  /*10400*/  HMMA.16816.F32 R64, R8.reuse, R100, R64 ;  /* 0x000000640840723c */ /* 0x042ff00000001840 */
[C---:B------:R-:W-:Y:S08]  /*10410*/  HMMA.16816.F32 R60, R8.reuse, R102, R60 ;  /* 0x00000066083c723c */ /* 0x040ff0000000183c */
[C---:B------:R-:W-:Y:S08]  /*10420*/  HMMA.16816.F32 R56, R8.reuse, R104, R56 ;  /* 0x000000680838723c */ /* 0x040ff00000001838 */
[C---:B------:R-:W-:Y:S08]  /*10430*/  HMMA.16816.F32 R52, R8.reuse, R106, R52 ;  /* 0x0000006a0834723c */ /* 0x040ff00000001834 */
[C---:B------:R-:W-:Y:S08]  /*10440*/  HMMA.16816.F32 R180, R8.reuse, R108, R180 ;  /* 0x0000006c08b4723c */ /* 0x040ff000000018b4 */
[C---:B------:R-:W-:Y:S08]  /*10450*/  HMMA.16816.F32 R176, R8.reuse, R110, R176 ;  /* 0x0000006e08b0723c */ /* 0x040ff000000018b0 */
[C---:B------:R-:W-:Y:S08]  /*10460*/  HMMA.16816.F32 R48, R8.reuse, R112, R48 ;  /* 0x000000700830723c */ /* 0x040ff00000001830 */
[----:B------:R-:W-:Y:S08]  /*10470*/  HMMA.16816.F32 R44, R8, R114, R44 ;  /* 0x00000072082c723c */ /* 0x000ff0000000182c */
[C---:B--2---:R-:W-:Y:S08]  /*10480*/  HMMA.16816.F32 R40, R4.reuse, R100, R40 ;  /* 0x000000640428723c */ /* 0x044ff00000001828 */
[C---:B------:R-:W-:Y:S08]  /*10490*/  HMMA.16816.F32 R36, R4.reuse, R102, R36 ;  /* 0x000000660424723c */ /* 0x040ff00000001824 */
[C---:B------:R-:W-:Y:S08]  /*104a0*/  HMMA.16816.F32 R32, R4.reuse, R104, R32 ;  /* 0x000000680420723c */ /* 0x040ff00000001820 */
[C---:B------:R-:W-:Y:S08]  /*104b0*/  HMMA.16816.F32 R28, R4.reuse, R106, R28 ;  /* 0x0000006a041c723c */ /* 0x040ff0000000181c */
[C---:B------:R-:W-:Y:S08]  /*104c0*/  HMMA.16816.F32 R172, R4.reuse, R108, R172 ;  /* 0x0000006c04ac723c */ /* 0x040ff000000018ac */
[C---:B------:R-:W-:Y:S08]  /*104d0*/  HMMA.16816.F32 R168, R4.reuse, R110, R168 ;  /* 0x0000006e04a8723c */ /* 0x040ff000000018a8 */
[C---:B------:R-:W-:Y:S08]  /*104e0*/  HMMA.16816.F32 R164, R4.reuse, R112, R164 ;  /* 0x0000007004a4723c */ /* 0x040ff000000018a4 */
[----:B------:R-:W-:Y:S08]  /*104f0*/  HMMA.16816.F32 R160, R4, R114, R160 ;  /* 0x0000007204a0723c */ /* 0x000ff000000018a0 */
[C---:B---3--:R-:W-:Y:S08]  /*10500*/  HMMA.16816.F32 R24, R192.reuse, R100, R24 ;  /* 0x00000064c018723c */ /* 0x048ff00000001818 */
[C---:B------:R-:W-:Y:S08]  /*10510*/  HMMA.16816.F32 R20, R192.reuse, R102, R20 ;  /* 0x00000066c014723c */ /* 0x040ff00000001814 */
[C---:B------:R-:W-:Y:S08]  /*10520*/  HMMA.16816.F32 R16, R192.reuse, R104, R16 ;  /* 0x00000068c010723c */ /* 0x040ff00000001810 */
[C---:B------:R-:W-:Y:S08]  /*10530*/  HMMA.16816.F32 R12, R192.reuse, R106, R12 ;  /* 0x0000006ac00c723c */ /* 0x040ff0000000180c */
[C---:B------:R-:W-:Y:S08]  /*10540*/  HMMA.16816.F32 R8, R192.reuse, R108, R204 ;  /* 0x0000006cc008723c */ /* 0x040ff000000018cc */
[C---:B------:R-:W-:Y:S08]  /*10550*/  HMMA.16816.F32 R4, R192.reuse, R110, R200 ;  /* 0x0000006ec004723c */ /* 0x040ff000000018c8 */
[C---:B------:R-:W-:Y:S08]  /*10560*/  HMMA.16816.F32 R156, R192.reuse, R112, R156 ;  /* 0x00000070c09c723c */ /* 0x040ff0000000189c */
[----:B------:R-:W-:Y:S08]  /*10570*/  HMMA.16816.F32 R152, R192, R114, R152 ;  /* 0x00000072c098723c */ /* 0x000ff00000001898 */
[C---:B0-----:R-:W-:Y:S08]  /*10580*/  HMMA.16816.F32 R192, R188.reuse, R100, R232 ;  /* 0x00000064bcc0723c */ /* 0x041ff000000018e8 */
[C---:B------:R-:W-:Y:S08]  /*10590*/  HMMA.16816.F32 R148, R188.reuse, R102, R148 ;  /* 0x00000066bc94723c */ /* 0x040ff00000001894 */
[C---:B------:R-:W-:Y:S08]  /*105a0*/  HMMA.16816.F32 R144, R188.reuse, R104, R144 ;  /* 0x00000068bc90723c */ /* 0x040ff00000001890 */
[C---:B------:R-:W-:Y:S08]  /*105b0*/  HMMA.16816.F32 R140, R188.reuse, R106, R140 ;  /* 0x0000006abc8c723c */ /* 0x040ff0000000188c */
[C---:B------:R-:W-:Y:S08]  /*105c0*/  HMMA.16816.F32 R136, R188.reuse, R108, R136 ;  /* 0x0000006cbc88723c */ /* 0x040ff00000001888 */
[C---:B------:R-:W-:Y:S08]  /*105d0*/  HMMA.16816.F32 R132, R188.reuse, R110, R132 ;  /* 0x0000006ebc84723c */ /* 0x040ff00000001884 */
[C---:B------:R-:W-:Y:S08]  /*105e0*/  HMMA.16816.F32 R128, R188.reuse, R112, R128 ;  /* 0x00000070bc80723c */ /* 0x040ff00000001880 */
[----:B------:R-:W-:Y:S07]  /*105f0*/  HMMA.16816.F32 R124, R188, R114, R124 ;  /* 0x00000072bc7c723c */ /* 0x000fee000000187c */
[----:B------:R-:W-:Y:S01]  /*10600*/  FADD R188, -R187, R251 ;  /* 0x000000fbbbbc7221 */ /* 0x000fe20000000100 */
[----:B------:R-:W-:Y:S03]  /*10610*/  HMMA.16816.F32 R200, R196, R100, R228 ;  /* 0x00000064c4c8723c */ /* 0x000fe600000018e4 */
[----:B------:R-:W-:-:S04]  /*10620*/  FMUL R188, R188, 1.4426950216293334961 ;  /* 0x3fb8aa3bbcbc7820 */ /* 0x000fc80000400000 */
[----:B------:R0:W1:Y:S01]  /*10630*/  MUFU.EX2 R204, R188 ;  /* 0x000000bc00cc7308 */ /* 0x0000620000000800 */
[C---:B------:R-:W-:Y:S08]  /*10640*/  HMMA.16816.F32 R220, R196.reuse, R104, R220 ;  /* 0x00000068c4dc723c */ /* 0x040ff000000018dc */
[C---:B0-----:R-:W-:Y:S08]  /*10650*/  HMMA.16816.F32 R188, R196.reuse, R102, R224 ;  /* 0x00000066c4bc723c */ /* 0x041ff000000018e0 */
[C---:B------:R-:W-:Y:S01]  /*10660*/  HMMA.16816.F32 R216, R196.reuse, R106, R216 ;  /* 0x0000006ac4d8723c */ /* 0x040fe200000018d8 */
[----:B------:R-:W-:Y:S04]  /*10670*/  STL.64 [R1], R192 ;  /* 0x000000c001007387 */ /* 0x000fe80000100a00 */
[----:B------:R-:W-:Y:S04]  /*10680*/  STL.64 [R1+0x8], R194 ;  /* 0x000008c201007387 */ /* 0x000fe80000100a00 */
[----:B------:R-:W-:Y:S04]  /*10690*/  STL.64 [R1+0xd0], R200 ;  /* 0x0000d0c801007387 */ /* 0x000fe80000100a00 */
[----:B------:R0:W-:Y:S01]  /*106a0*/  STL.64 [R1+0xd8], R202 ;  /* 0x0000d8ca01007387 */ /* 0x0001e20000100a00 */
[C---:B------:R-:W-:Y:S03]  /*106b0*/  HMMA.16816.F32 R208, R196.reuse, R110, R208 ;  /* 0x0000006ec4d0723c */ /* 0x040fe600000018d0 */
[----:B------:R-:W2:Y:S04]  /*106c0*/  LDSM.16.M88.4 R192, [R252+0x24c00] ;  /* 0x024c0000fcc0783b */ /* 0x000ea80000000200 */
[----:B0-----:R-:W1:Y:S04]  /*106d0*/  LDL.LU R203, [R1+0x1dc] ;  /* 0x0001dc0001cb7983 */ /* 0x001e680000300800 */
[----:B------:R0:W-:Y:S04]  /*106e0*/  STL.64 [R1+0x50], R188 ;  /* 0x000050bc01007387 */ /* 0x0001e80000100a00 */
[----:B------:R3:W-:Y:S04]  /*106f0*/  STL.64 [R1+0x58], R190 ;  /* 0x000058be01007387 */ /* 0x0007e80000100a00 */
[----:B0-----:R-:W3:Y:S04]  /*10700*/  LDL.LU R188, [R1+0x1c0] ;  /* 0x0001c00001bc7983 */ /* 0x001ee80000300800 */
[----:B------:R0:W-:Y:S04]  /*10710*/  STL.64 [R1+0x40], R220 ;  /* 0x000040dc01007387 */ /* 0x0001e80000100a00 */
[----:B------:R-:W-:Y:S04]  /*10720*/  STL.64 [R1+0x48], R222 ;  /* 0x000048de01007387 */ /* 0x000fe80000100a00 */
[----:B------:R-:W2:Y:S04]  /*10730*/  LDL.LU R189, [R1+0x1c4] ;  /* 0x0001c40001bd7983 */ /* 0x000ea80000300800 */
[----:B---3--:R-:W3:Y:S04]  /*10740*/  LDL.LU R190, [R1+0x1c8] ;  /* 0x0001c80001be7983 */ /* 0x008ee80000300800 */
[----:B------:R-:W2:Y:S04]  /*10750*/  LDL.LU R225, [R1+0x1d0] ;  /* 0x0001d00001e17983 */ /* 0x000ea80000300800 */
[----:B------:R-:W3:Y:S04]  /*10760*/  LDL.LU R224, [R1+0x1d4] ;  /* 0x0001d40001e07983 */ /* 0x000ee80000300800 */
[----:B------:R-:W-:Y:S04]  /*10770*/  STL.64 [R1+0x30], R216 ;  /* 0x000030d801007387 */ /* 0x000fe80000100a00 */
[----:B------:R0:W-:Y:S04]  /*10780*/  STL.64 [R1+0x38], R218 ;  /* 0x000038da01007387 */ /* 0x0001e80000100a00 */
[----:B0-----:R-:W3:Y:S04]  /*10790*/  LDL.LU R220, [R1+0x1d8] ;  /* 0x0001d80001dc7983 */ /* 0x001ee80000300800 */
[----:B------:R-:W3:Y:S01]  /*107a0*/  LDL.LU R191, [R1+0x1cc] ;  /* 0x0001cc0001bf7983 */ /* 0x000ee20000300800 */
[C---:B------:R-:W-:Y:S03]  /*107b0*/  HMMA.16816.F32 R216, R196.reuse, R108, R212 ;  /* 0x0000006cc4d8723c */ /* 0x040fe600000018d4 */
[----:B------:R-:W3:Y:S04]  /*107c0*/  LDL.LU R223, [R1+0x1b0] ;  /* 0x0001b00001df7983 */ /* 0x000ee80000300800 */
[----:B------:R-:W3:Y:S04]  /*107d0*/  LDL.LU R222, [R1+0x1b4] ;  /* 0x0001b40001de7983 */ /* 0x000ee80000300800 */
[----:B------:R-:W3:Y:S04]  /*107e0*/  LDL.LU R221, [R1+0x1b8] ;  /* 0x0001b80001dd7983 */ /* 0x000ee80000300800 */
[----:B------:R-:W3:Y:S08]  /*107f0*/  LDL.LU R213, [R1+0x1bc] ;  /* 0x0001bc0001d57983 */ /* 0x000ef00000300800 */
[----:B------:R-:W-:Y:S04]  /*10800*/  STL.64 [R1+0x20], R216 ;  /* 0x000020d801007387 */ /* 0x000fe80000100a00 */
[----:B------:R-:W-:Y:S04]  /*10810*/  STL.64 [R1+0x28], R218 ;  /* 0x000028da01007387 */ /* 0x000fe80000100a00 */
[----:B------:R-:W3:Y:S04]  /*10820*/  LDL.LU R212, [R1+0x1a0] ;  /* 0x0001a00001d47983 */ /* 0x000ee80000300800 */
[----:B------:R-:W-:Y:S04]  /*10830*/  STL.64 [R1+0x10], R208 ;  /* 0x000010d001007387 */ /* 0x000fe80000100a00 */
[----:B------:R0:W-:Y:S04]  /*10840*/  STL.64 [R1+0x18], R210 ;  /* 0x000018d201007387 */ /* 0x0001e80000100a00 */
[----:B------:R-:W3:Y:S04]  /*10850*/  LDL.LU R207, [R1+0x1a4] ;  /* 0x0001a40001cf7983 */ /* 0x000ee80000300800 */
[----:B------:R-:W3:Y:S04]  /*10860*/  LDL.LU R206, [R1+0x1a8] ;  /* 0x0001a80001ce7983 */ /* 0x000ee80000300800 */
[----:B------:R-:W3:Y:S01]  /*10870*/  LDL.LU R205, [R1+0x1ac] ;  /* 0x0001ac0001cd7983 */ /* 0x000ee20000300800 */
[C---:B------:R-:W-:Y:S03]  /*10880*/  HMMA.16816.F32 R120, R196.reuse, R112, R120 ;  /* 0x00000070c478723c */ /* 0x040fe60000001878 */
[----:B------:R-:W3:Y:S04]  /*10890*/  LDL.LU R251, [R1+0x214] ;  /* 0x0002140001fb7983 */ /* 0x000ee80000300800 */
[----:B------:R-:W3:Y:S01]  /*108a0*/  LDL.LU R200, [R1+0x190] ;  /* 0x0001900001c87983 */ /* 0x000ee20000300800 */
[----:B------:R-:W-:Y:S03]  /*108b0*/  HMMA.16816.F32 R116, R196, R114, R116 ;  /* 0x00000072c474723c */ /* 0x000fe60000001874 */
[----:B------:R-:W3:Y:S04]  /*108c0*/  LDL.LU R201, [R1+0x194] ;  /* 0x0001940001c97983 */ /* 0x000ee80000300800 */
[----:B------:R-:W3:Y:S01]  /*108d0*/  LDL.LU R202, [R1+0x198] ;  /* 0x0001980001ca7983 */ /* 0x000ee20000300800 */
[----:B-1----:R-:W-:-:S03]  /*108e0*/  FMUL R199, R204, R203 ;  /* 0x000000cbccc77220 */ /* 0x002fc60000400000 */
[----:B------:R-:W4:Y:S01]  /*108f0*/  LDL.LU R203, [R1+0x19c] ;  /* 0x00019c0001cb7983 */ /* 0x000f220000300800 */
[C---:B--2---:R-:W-:Y:S02]  /*10900*/  FMUL R196, R249.reuse, R225 ;  /* 0x000000e1f9c47220 */ /* 0x044fe40000400000 */
[C---:B---3--:R-:W-:Y:S02]  /*10910*/  FMUL R197, R249.reuse, R224 ;  /* 0x000000e0f9c57220 */ /* 0x048fe40000400000 */
[----:B------:R-:W-:Y:S02]  /*10920*/  FMUL R198, R204, R220 ;  /* 0x000000dcccc67220 */ /* 0x000fe40000400000 */
[----:B------:R-:W2:Y:S05]  /*10930*/  LDL.LU R220, [R1+0x180] ;  /* 0x0001800001dc7983 */ /* 0x000eaa0000300800 */
[----:B------:R-:W-:Y:S01]  /*10940*/  HMMA.16816.F32 R196, R192, R100, R196 ;  /* 0x00000064c0c4723c */ /* 0x000fe200000018c4 */
[----:B------:R-:W-:-:S02]  /*10950*/  FMUL R188, R249, R188 ;  /* 0x000000bcf9bc7220 */ /* 0x000fc40000400000 */
[----:B------:R-:W-:Y:S02]  /*10960*/  FMUL R189, R249, R189 ;  /* 0x000000bdf9bd7220 */ /* 0x000fe40000400000 */
[C---:B------:R-:W-:Y:S02]  /*10970*/  FMUL R190, R204.reuse, R190 ;  /* 0x000000beccbe7220 */ /* 0x040fe40000400000 */
[----:B------:R-:W-:-:S07]  /*10980*/  FMUL R191, R204, R191 ;  /* 0x000000bfccbf7220 */ /* 0x000fce0000400000 */
[----:B------:R-:W-:Y:S09]  /*10990*/  HMMA.16816.F32 R188, R192, R102, R188 ;  /* 0x00000066c0bc723c */ /* 0x000ff200000018bc */
[----:B------:R1:W-:Y:S04]  /*109a0*/  STL.64 [R1+0x1d0], R196 ;  /* 0x0001d0c401007387 */ /* 0x0003e80000100a00 */
[----:B------:R3:W-:Y:S04]  /*109b0*/  STL.64 [R1+0x1d8], R198 ;  /* 0x0001d8c601007387 */ /* 0x0007e80000100a00 */
[----:B0-----:R-:W2:Y:S04]  /*109c0*/  LDL.LU R210, [R1+0x184] ;  /* 0x0001840001d27983 */ /* 0x001ea80000300800 */
[----:B------:R-:W2:Y:S01]  /*109d0*/  LDL.LU R209, [R1+0x188] ;  /* 0x0001880001d17983 */ /* 0x000ea20000300800 */
[----:B-1----:R-:W-:-:S02]  /*109e0*/  FMUL R196, R249, R223 ;  /* 0x000000dff9c47220 */ /* 0x002fc40000400000 */
[C---:B------:R-:W-:Y:S01]  /*109f0*/  FMUL R197, R249.reuse, R222 ;  /* 0x000000def9c57220 */ /* 0x040fe20000400000 */
[----:B------:R-:W2:Y:S01]  /*10a00*/  LDL.LU R219, [R1+0x18c] ;  /* 0x00018c0001db7983 */ /* 0x000ea20000300800 */
[C---:B---3--:R-:W-:Y:S02]  /*10a10*/  FMUL R198, R204.reuse, R221 ;  /* 0x000000ddccc67220 */ /* 0x048fe40000400000 */
[----:B------:R-:W-:Y:S01]  /*10a20*/  FMUL R199, R204, R213 ;  /* 0x000000d5ccc77220 */ /* 0x000fe20000400000 */
[----:B------:R-:W3:Y:S04]  /*10a30*/  LDL.LU R218, [R1+0x170] ;  /* 0x0001700001da7983 */ /* 0x000ee80000300800 */
[----:B------:R0:W-:Y:S02]  /*10a40*/  STL.64 [R1+0x1c0], R188 ;  /* 0x0001c0bc01007387 */ /* 0x0001e40000100a00 */
[----:B0-----:R-:W-:-:S02]  /*10a50*/  FMUL R188, R249, R212 ;  /* 0x000000d4f9bc7220 */ /* 0x001fc40000400000 */
[----:B------:R-:W-:Y:S01]  /*10a60*/  HMMA.16816.F32 R212, R192, R104, R196 ;  /* 0x00000068c0d4723c */ /* 0x000fe200000018c4 */
[----:B------:R-:W-:Y:S04]  /*10a70*/  STL.64 [R1+0x1c8], R190 ;  /* 0x0001c8be01007387 */ /* 0x000fe80000100a00 */
[----:B------:R-:W3:Y:S04]  /*10a80*/  LDL.LU R217, [R1+0x174] ;  /* 0x0001740001d97983 */ /* 0x000ee80000300800 */
[----:B------:R-:W3:Y:S11]  /*10a90*/  LDL.LU R216, [R1+0x178] ;  /* 0x0001780001d87983 */ /* 0x000ef60000300800 */
[----:B------:R-:W-:Y:S03]  /*10aa0*/  @!UPT UIADD3 URZ, URZ, URZ, URZ ;  /* 0x0000003f3f3ff290 */ /* 0x000fe6000fffe03f */
[----:B------:R-:W-:Y:S04]  /*10ab0*/  STL.64 [R1+0x1b0], R212 ;  /* 0x0001b0d401007387 */ /* 0x000fe80000100a00 */
[----:B------:R0:W-:Y:S04]  /*10ac0*/  STL.64 [R1+0x1b8], R214 ;  /* 0x0001b8d601007387 */ /* 0x0001e80000100a00 */
[----:B0-----:R-:W3:Y:S01]  /*10ad0*/  LDL.LU R215, [R1+0x17c] ;  /* 0x00017c0001d77983 */ /* 0x001ee20000300800 */
[----:B------:R-:W-:Y:S02]  /*10ae0*/  FMUL R189, R249, R207 ;  /* 0x000000cff9bd7220 */ /* 0x000fe40000400000 */
[C---:B------:R-:W-:Y:S01]  /*10af0*/  FMUL R190, R204.reuse, R206 ;  /* 0x000000ceccbe7220 */ /* 0x040fe20000400000 */
[----:B------:R-:W3:Y:S01]  /*10b00*/  LDL.LU R214, [R1+0x160] ;  /* 0x0001600001d67983 */ /* 0x000ee20000300800 */
[----:B------:R-:W-:-:S03]  /*10b10*/  FMUL R191, R204, R205 ;  /* 0x000000cdccbf7220 */ /* 0x000fc60000400000 */
[----:B------:R-:W3:Y:S04]  /*10b20*/  LDL.LU R213, [R1+0x164] ;  /* 0x0001640001d57983 */ /* 0x000ee80000300800 */
[----:B------:R-:W-:Y:S01]  /*10b30*/  HMMA.16816.F32 R188, R192, R106, R188 ;  /* 0x0000006ac0bc723c */ /* 0x000fe200000018bc */
[----:B------:R-:W3:Y:S01]  /*10b40*/  LDL.LU R212, [R1+0x168] ;  /* 0x0001680001d47983 */ /* 0x000ee20000300800 */
[----:B------:R-:W-:Y:S11]  /*10b50*/  FADD R206, -R185, R0 ;  /* 0x00000000b9ce7221 */ /* 0x000ff60000000100 */
[----:B------:R-:W-:Y:S10]  /*10b60*/  @!UPT UIADD3 URZ, URZ, URZ, URZ ;  /* 0x0000003f3f3ff290 */ /* 0x000ff4000fffe03f */
[----:B------:R-:W-:Y:S04]  /*10b70*/  STL.64 [R1+0x1a0], R188 ;  /* 0x0001a0bc01007387 */ /* 0x000fe80000100a00 */
[----:B------:R-:W-:Y:S04]  /*10b80*/  STL.64 [R1+0x1a8], R190 ;  /* 0x0001a8be01007387 */ /* 0x000fe80000100a00 */
[----:B------:R-:W3:Y:S04]  /*10b90*/  LDL.LU R0, [R1+0x504] ;  /* 0x0005040001007983 */ /* 0x000ee80000300800 */
[----:B------:R-:W3:Y:S04]  /*10ba0*/  LDL.LU R211, [R1+0x16c] ;  /* 0x00016c0001d37983 */ /* 0x000ee80000300800 */
[----:B------:R-:W3:Y:S04]  /*10bb0*/  LDL.LU R208, [R1+0x158] ;  /* 0x0001580001d07983 */ /* 0x000ee80000300800 */
[----:B------:R-:W3:Y:S01]  /*10bc0*/  LDL.LU R207, [R1+0x15c] ;  /* 0x00015c0001cf7983 */ /* 0x000ee20000300800 */
[----:B------:R-:W-:-:S02]  /*10bd0*/  FADD R196, -R186, R251 ;  /* 0x000000fbbac47221 */ /* 0x000fc40000000100 */
[C---:B------:R-:W-:Y:S01]  /*10be0*/  FMUL R200, R249.reuse, R200 ;  /* 0x000000c8f9c87220 */ /* 0x040fe20000400000 */
[----:B------:R-:W0:Y:S01]  /*10bf0*/  LDSM.16.M88.4 R188, [R252+0x24e00] ;  /* 0x024e0000fcbc783b */ /* 0x000e220000000200 */
[----:B------:R-:W-:Y:S02]  /*10c00*/  FMUL R201, R249, R201 ;  /* 0x000000c9f9c97220 */ /* 0x000fe40000400000 */
[----:B------:R-:W-:Y:S02]  /*10c10*/  FMUL R202, R204, R202 ;  /* 0x000000caccca7220 */ /* 0x000fe40000400000 */
[----:B------:R-:W-:Y:S02]  /*10c20*/  FMUL R205, R196, 1.4426950216293334961 ;  /* 0x3fb8aa3bc4cd7820 */ /* 0x000fe40000400000 */
[----:B----4-:R-:W-:-:S07]  /*10c30*/  FMUL R203, R204, R203 ;  /* 0x000000cbcccb7220 */ /* 0x010fce0000400000 */
[----:B------:R-:W-:Y:S01]  /*10c40*/  HMMA.16816.F32 R200, R192, R108, R200 ;  /* 0x0000006cc0c8723c */ /* 0x000fe200000018c8 */
[C---:B--2---:R-:W-:Y:S02]  /*10c50*/  FMUL R196, R249.reuse, R220 ;  /* 0x000000dcf9c47220 */ /* 0x044fe40000400000 */
[----:B------:R-:W-:Y:S02]  /*10c60*/  FMUL R197, R249, R210 ;  /* 0x000000d2f9c57220 */ /* 0x000fe40000400000 */
[----:B------:R-:W2:Y:S01]  /*10c70*/  LDL.LU R210, [R1+0x150] ;  /* 0x0001500001d27983 */ /* 0x000ea20000300800 */
[----:B------:R-:W-:-:S03]  /*10c80*/  FMUL R198, R204, R209 ;  /* 0x000000d1ccc67220 */ /* 0x000fc60000400000 */
[----:B------:R-:W4:Y:S01]  /*10c90*/  LDL.LU R209, [R1+0x154] ;  /* 0x0001540001d17983 */ /* 0x000f220000300800 */
[----:B------:R-:W-:-:S07]  /*10ca0*/  FMUL R199, R204, R219 ;  /* 0x000000dbccc77220 */ /* 0x000fce0000400000 */
[----:B------:R-:W-:Y:S06]  /*10cb0*/  HMMA.16816.F32 R196, R192, R110, R196 ;  /* 0x0000006ec0c4723c */ /* 0x000fec00000018c4 */
[----:B------:R3:W-:Y:S04]  /*10cc0*/  STL.64 [R1+0x190], R200 ;  /* 0x000190c801007387 */ /* 0x0007e80000100a00 */
[----:B------:R1:W-:Y:S04]  /*10cd0*/  STL.64 [R1+0x198], R202 ;  /* 0x000198ca01007387 */ /* 0x0003e80000100a00 */
[----:B------:R-:W4:Y:S04]  /*10ce0*/  LDL.LU R224, [R1+0x144] ;  /* 0x0001440001e07983 */ /* 0x000f280000300800 */
[----:B------:R-:W4:Y:S01]  /*10cf0*/  LDL.LU R223, [R1+0x148] ;  /* 0x0001480001df7983 */ /* 0x000f220000300800 */
[----:B---3--:R-:W-:-:S02]  /*10d00*/  FMUL R200, R249, R218 ;  /* 0x000000daf9c87220 */ /* 0x008fc40000400000 */
[----:B------:R-:W-:Y:S02]  /*10d10*/  FMUL R201, R249, R217 ;  /* 0x000000d9f9c97220 */ /* 0x000fe40000400000 */
[----:B------:R3:W-:Y:S01]  /*10d20*/  STL.64 [R1+0x180], R196 ;  /* 0x000180c401007387 */ /* 0x0007e20000100a00 */
[----:B-1----:R-:W-:-:S03]  /*10d30*/  FMUL R202, R204, R216 ;  /* 0x000000d8ccca7220 */ /* 0x002fc60000400000 */
[----:B------:R1:W-:Y:S04]  /*10d40*/  STL.64 [R1+0x188], R198 ;  /* 0x000188c601007387 */ /* 0x0003e80000100a00 */
[----:B------:R-:W4:Y:S04]  /*10d50*/  LDL.LU R222, [R1+0x14c] ;  /* 0x00014c0001de7983 */ /* 0x000f280000300800 */
[----:B------:R-:W4:Y:S04]  /*10d60*/  LDL.LU R225, [R1+0x140] ;  /* 0x0001400001e17983 */ /* 0x000f280000300800 */
[----:B------:R-:W4:Y:S01]  /*10d70*/  LDL.LU R221, [R1+0x130] ;  /* 0x0001300001dd7983 */ /* 0x000f220000300800 */
[----:B------:R-:W-:-:S07]  /*10d80*/  FMUL R203, R204, R215 ;  /* 0x000000d7cccb7220 */ /* 0x000fce0000400000 */
[----:B------:R-:W-:Y:S11]  /*10d90*/  HMMA.16816.F32 R200, R192, R112, R200 ;  /* 0x00000070c0c8723c */ /* 0x000ff600000018c8 */
[----:B------:R-:W-:Y:S11]  /*10da0*/  @!UPT UIADD3 URZ, URZ, URZ, URZ ;  /* 0x0000003f3f3ff290 */ /* 0x000ff6000fffe03f */
[----:B------:R-:W-:Y:S01]  /*10db0*/  @!UPT UIADD3 URZ, URZ, URZ, URZ ;  /* 0x0000003f3f3ff290 */ /* 0x000fe2000fffe03f */
[----:B------:R-:W-:Y:S04]  /*10dc0*/  STL.64 [R1+0x170], R200 ;  /* 0x000170c801007387 */ /* 0x000fe80000100a00 */
[----:B------:R-:W-:Y:S04]  /*10dd0*/  STL.64 [R1+0x178], R202 ;  /* 0x000178ca01007387 */ /* 0x000fe80000100a00 */
[----:B------:R-:W4:Y:S04]  /*10de0*/  LDL.LU R220, [R1+0x134] ;  /* 0x0001340001dc7983 */ /* 0x000f280000300800 */
[----:B------:R-:W4:Y:S04]  /*10df0*/  LDL.LU R219, [R1+0x138] ;  /* 0x0001380001db7983 */ /* 0x000f280000300800 */
[----:B------:R-:W4:Y:S01]  /*10e00*/  LDL.LU R218, [R1+0x13c] ;  /* 0x00013c0001da7983 */ /* 0x000f220000300800 */
[----:B------:R-:W-:Y:S01]  /*10e10*/  FMUL R206, R206, 1.4426950216293334961 ;  /* 0x3fb8aa3bcece7820 */ /* 0x000fe20000400000 */
[----:B------:R-:W-:Y:S08]  /*10e20*/  MUFU.EX2 R205, R205 ;  /* 0x000000cd00cd7308 */ /* 0x000ff00000000800 */
[----:B------:R-:W0:Y:S01]  /*10e30*/  MUFU.EX2 R206, R206 ;  /* 0x000000ce00ce7308 */ /* 0x000e220000000800 */
[----:B---3--:R-:W-:-:S02]  /*10e40*/  FMUL R196, R249, R214 ;  /* 0x000000d6f9c47220 */ /* 0x008fc40000400000 */
[----:B------:R-:W-:Y:S02]  /*10e50*/  FMUL R197, R249, R213 ;  /* 0x000000d5f9c57220 */ /* 0x000fe40000400000 */
[C---:B-1----:R-:W-:Y:S02]  /*10e60*/  FMUL R198, R204.reuse, R212 ;  /* 0x000000d4ccc67220 */ /* 0x042fe40000400000 */
[----:B------:R-:W-:-:S07]  /*10e70*/  FMUL R199, R204, R211 ;  /* 0x000000d3ccc77220 */ /* 0x000fce0000400000 */
[----:B------:R-:W-:Y:S07]  /*10e80*/  HMMA.16816.F32 R196, R192, R114, R196 ;  /* 0x00000072c0c4723c */ /* 0x000fee00000018c4 */
[C---:B0-----:R-:W-:Y:S02]  /*10e90*/  FMUL R194, R206.reuse, R208 ;  /* 0x000000d0cec27220 */ /* 0x041fe40000400000 */
[----:B------:R-:W-:Y:S11]  /*10ea0*/  FMUL R195, R206, R207 ;  /* 0x000000cfcec37220 */ /* 0x000ff60000400000 */
[----:B------:R-:W-:Y:S03]  /*10eb0*/  @!UPT UIADD3 URZ, URZ, URZ, URZ ;  /* 0x0000003f3f3ff290 */ /* 0x000fe6000fffe03f */
[----:B------:R-:W-:Y:S04]  /*10ec0*/  STL.64 [R1+0x160], R196 ;  /* 0x000160c401007387 */ /* 0x000fe80000100a00 */
[----:B------:R-:W-:Y:S04]  /*10ed0*/  STL.64 [R1+0x168], R198 ;  /* 0x000168c601007387 */ /* 0x000fe80000100a00 */
[----:B------:R-:W3:Y:S04]  /*10ee0*/  LDL.LU R217, [R1+0x120] ;  /* 0x0001200001d97983 */ /* 0x000ee80000300800 */
[----:B------:R-:W3:Y:S01]  /*10ef0*/  LDL.LU R216, [R1+0x124] ;  /* 0x0001240001d87983 */ /* 0x000ee20000300800 */
[----:B--2---:R-:W-:-:S02]  /*10f00*/  FMUL R192, R205, R210 ;  /* 0x000000d2cdc07220 */ /* 0x004fc40000400000 */
[----:B----4-:R-:W-:-:S07]  /*10f10*/  FMUL R193, R205, R209 ;  /* 0x000000d1cdc17220 */ /* 0x010fce0000400000 */
[----:B------:R-:W-:Y:S11]  /*10f20*/  HMMA.16816.F32 R192, R188, R100, R192 ;  /* 0x00000064bcc0723c */ /* 0x000ff600000018c0 */
[----:B------:R-:W-:Y:S11]  /*10f30*/  @!UPT UIADD3 URZ, URZ, URZ, URZ ;  /* 0x0000003f3f3ff290 */ /* 0x000ff6000fffe03f */
[----:B------:R-:W-:Y:S01]  /*10f40*/  @!UPT UIADD3 URZ, URZ, URZ, URZ ;  /* 0x0000003f3f3ff290 */ /* 0x000fe2000fffe03f */
[----:B------:R0:W-:Y:S04]  /*10f50*/  STL.64 [R1+0x150], R192 ;  /* 0x000150c001007387 */ /* 0x0001e80000100a00 */
[----:B------:R1:W-:Y:S04]  /*10f60*/  STL.64 [R1+0x158], R194 ;  /* 0x000158c201007387 */ /* 0x0003e80000100a00 */
[----:B------:R-:W2:Y:S04]  /*10f70*/  LDL.LU R215, [R1+0x128] ;  /* 0x0001280001d77983 */ /* 0x000ea80000300800 */
[----:B------:R-:W4:Y:S01]  /*10f80*/  LDL.LU R214, [R1+0x12c] ;  /* 0x00012c0001d67983 */ /* 0x000f220000300800 */
[----:B0-----:R-:W-:-:S02]  /*10f90*/  FMUL R193, R205, R224 ;  /* 0x000000e0cdc17220 */ /* 0x001fc40000400000 */
[C---:B------:R-:W-:Y:S01]  /*10fa0*/  FMUL R192, R205.reuse, R225 ;  /* 0x000000e1cdc07220 */ /* 0x040fe20000400000 */
[----:B------:R-:W4:Y:S01]  /*10fb0*/  LDL.LU R213, [R1+0x110] ;  /* 0x0001100001d57983 */ /* 0x000f220000300800 */
[C---:B-1----:R-:W-:Y:S02]  /*10fc0*/  FMUL R194, R206.reuse, R223 ;  /* 0x000000dfcec27220 */ /* 0x042fe40000400000 */
[----:B------:R-:W-:Y:S01]  /*10fd0*/  FMUL R195, R206, R222 ;  /* 0x000000decec37220 */ /* 0x000fe20000400000 */
[----:B------:R-:W4:Y:S04]  /*10fe0*/  LDL.LU R212, [R1+0x114] ;  /* 0x0001140001d47983 */ /* 0x000f280000300800 */
[----:B------:R-:W4:Y:S04]  /*10ff0*/  LDL.LU R211, [R1+0x118] ;  /* 0x0001180001d37983 */ /* 0x000f280000300800 */
[----:B------:R-:W4:Y:S01]  /*11000*/  LDL.LU R210, [R1+0x11c] ;  /* 0x00011c0001d27983 */ /* 0x000f220000300800 */
[----:B------:R-:W-:Y:S03]  /*11010*/  HMMA.16816.F32 R100, R188, R102, R192 ;  /* 0x00000066bc64723c */ /* 0x000fe600000018c0 */
[----:B------:R-:W4:Y:S04]  /*11020*/  LDL.LU R209, [R1+0x100] ;  /* 0x0001000001d17983 */ /* 0x000f280000300800 */
[----:B------:R-:W4:Y:S04]  /*11030*/  LDL.LU R208, [R1+0x104] ;  /* 0x0001040001d07983 */ /* 0x000f280000300800 */
[----:B------:R-:W4:Y:S04]  /*11040*/  LDL.LU R207, [R1+0x108] ;  /* 0x0001080001cf7983 */ /* 0x000f280000300800 */
[----:B------:R-:W4:Y:S04]  /*11050*/  LDL.LU R203, [R1+0x10c] ;  /* 0x00010c0001cb7983 */ /* 0x000f280000300800 */
[----:B------:R-:W4:Y:S04]  /*11060*/  LDL.LU R202, [R1+0xf0] ;  /* 0x0000f00001ca7983 */ /* 0x000f280000300800 */
[----:B------:R-:W4:Y:S04]  /*11070*/  LDL.LU R201, [R1+0xf4] ;  /* 0x0000f40001c97983 */ /* 0x000f280000300800 */
[----:B------:R0:W-:Y:S04]  /*11080*/  STL.64 [R1+0x140], R100 ;  /* 0x0001406401007387 */ /* 0x0001e80000100a00 */
[----:B------:R1:W-:Y:S04]  /*11090*/  STL.64 [R1+0x148], R102 ;  /* 0x0001486601007387 */ /* 0x0003e80000100a00 */
[----:B------:R-:W4:Y:S01]  /*110a0*/  LDL.LU R200, [R1+0xf8] ;  /* 0x0000f80001c87983 */ /* 0x000f220000300800 */
[----:B0-----:R-:W-:-:S03]  /*110b0*/  FMUL R100, R205, R221 ;  /* 0x000000ddcd647220 */ /* 0x001fc60000400000 */
[----:B------:R-:W4:Y:S01]  /*110c0*/  LDL.LU R199, [R1+0xfc] ;  /* 0x0000fc0001c77983 */ /* 0x000f220000300800 */
[----:B------:R-:W-:-:S03]  /*110d0*/  FMUL R101, R205, R220 ;  /* 0x000000dccd657220 */ /* 0x000fc60000400000 */
[----:B------:R-:W4:Y:S01]  /*110e0*/  LDL.LU R198, [R1+0xe0] ;  /* 0x0000e00001c67983 */ /* 0x000f220000300800 */
[----:B-1----:R-:W-:-:S03]  /*110f0*/  FMUL R102, R206, R219 ;  /* 0x000000dbce667220 */ /* 0x002fc60000400000 */
[----:B------:R-:W4:Y:S01]  /*11100*/  LDL.LU R197, [R1+0xe4] ;  /* 0x0000e40001c57983 */ /* 0x000f220000300800 */
[----:B------:R-:W-:-:S07]  /*11110*/  FMUL R103, R206, R218 ;  /* 0x000000dace677220 */ /* 0x000fce0000400000 */
[----:B------:R-:W-:Y:S11]  /*11120*/  HMMA.16816.F32 R100, R188, R104, R100 ;  /* 0x00000068bc64723c */ /* 0x000ff60000001864 */
[----:B------:R-:W-:Y:S11]  /*11130*/  @!UPT UIADD3 URZ, URZ, URZ, URZ ;  /* 0x0000003f3f3ff290 */ /* 0x000ff6000fffe03f */
[----:B------:R-:W-:Y:S01]  /*11140*/  @!UPT UIADD3 URZ, URZ, URZ, URZ ;  /* 0x0000003f3f3ff290 */ /* 0x000fe2000fffe03f */
[----:B------:R3:W-:Y:S04]  /*11150*/  STL.64 [R1+0x130], R100 ;  /* 0x0001306401007387 */ /* 0x0007e80000100a00 */
[----:B------:R2:W-:Y:S04]  /*11160*/  STL.64 [R1+0x138], R102 ;  /* 0x0001386601007387 */ /* 0x0005e80000100a00 */
[----:B------:R-:W4:Y:S04]  /*11170*/  LDL.LU R196, [R1+0xe8] ;  /* 0x0000e80001c47983 */ /* 0x000f280000300800 */
[----:B------:R-:W4:Y:S04]  /*11180*/  LDL.LU R195, [R1+0xec] ;  /* 0x0000ec0001c37983 */ /* 0x000f280000300800 */
[----:B------:R-:W4:Y:S04]  /*11190*/  LDL.LU R194, [R1+0x250] ;  /* 0x0002500001c27983 */ /* 0x000f280000300800 */
[----:B------:R-:W4:Y:S04]  /*111a0*/  LDL.LU R193, [R1+0x254] ;  /* 0x0002540001c17983 */ /* 0x000f280000300800 */
[----:B------:R-:W4:Y:S01]  /*111b0*/  LDL.LU R192, [R1+0x258] ;  /* 0x0002580001c07983 */ /* 0x000f220000300800 */
[----:B---3--:R-:W-:-:S02]  /*111c0*/  FMUL R100, R205, R217 ;  /* 0x000000d9cd647220 */ /* 0x008fc40000400000 */
[----:B------:R-:W-:Y:S02]  /*111d0*/  FMUL R101, R205, R216 ;  /* 0x000000d8cd657220 */ /* 0x000fe40000400000 */
[C---:B--2---:R-:W-:Y:S02]  /*111e0*/  FMUL R102, R206.reuse, R215 ;  /* 0x000000d7ce667220 */ /* 0x044fe40000400000 */
[----:B----4-:R-:W-:-:S07]  /*111f0*/  FMUL R103, R206, R214 ;  /* 0x000000d6ce677220 */ /* 0x010fce0000400000 */
[----:B------:R-:W-:Y:S07]  /*11200*/  HMMA.16816.F32 R104, R188, R106, R100 ;  /* 0x0000006abc68723c */ /* 0x000fee0000001864 */
[C---:B------:R-:W-:Y:S02]  /*11210*/  FMUL R100, R205.reuse, R213 ;  /* 0x000000d5cd647220 */ /* 0x040fe40000400000 */
[----:B------:R-:W-:Y:S02]  /*11220*/  FMUL R101, R205, R212 ;  /* 0x000000d4cd657220 */ /* 0x000fe40000400000 */
[----:B------:R-:W-:-:S02]  /*11230*/  FMUL R102, R206, R211 ;  /* 0x000000d3ce667220 */ /* 0x000fc40000400000 */
[----:B------:R-:W-:-:S10]  /*11240*/  FMUL R103, R206, R210 ;  /* 0x000000d2ce677220 */ /* 0x000fd40000400000 */
[----:B------:R-:W-:Y:S04]  /*11250*/  STL.64 [R1+0x120], R104 ;  /* 0x0001206801007387 */ /* 0x000fe80000100a00 */
[----:B------:R0:W-:Y:S02]  /*11260*/  STL.64 [R1+0x128], R106 ;  /* 0x0001286a01007387 */ /* 0x0001e40000100a00 */
[----:B0-----:R-:W-:Y:S07]  /*11270*/  HMMA.16816.F32 R104, R188, R108, R100 ;  /* 0x0000006cbc68723c */ /* 0x001fee0000001864 */
[----:B------:R-:W-:-:S02]  /*11280*/  FMUL R100, R205, R209 ;  /* 0x000000d1cd647220 */ /* 0x000fc40000400000 */
[----:B------:R-:W-:Y:S02]  /*11290*/  FMUL R101, R205, R208 ;  /* 0x000000d0cd657220 */ /* 0x000fe40000400000 */
[C---:B------:R-:W-:Y:S02]  /*112a0*/  FMUL R102, R206.reuse, R207 ;  /* 0x000000cfce667220 */ /* 0x040fe40000400000 */
[----:B------:R-:W-:-:S10]  /*112b0*/  FMUL R103, R206, R203 ;  /* 0x000000cbce677220 */ /* 0x000fd40000400000 */
[----:B------:R-:W-:Y:S04]  /*112c0*/  STL.64 [R1+0x110], R104 ;  /* 0x0001106801007387 */ /* 0x000fe80000100a00 */
[----:B------:R0:W-:Y:S02]  /*112d0*/  STL.64 [R1+0x118], R106 ;  /* 0x0001186a01007387 */ /* 0x0001e40000100a00 */
[----:B0-----:R-:W-:Y:S07]  /*112e0*/  HMMA.16816.F32 R104, R188, R110, R100 ;  /* 0x0000006ebc68723c */ /* 0x001fee0000001864 */
[----:B------:R-:W-:-:S02]  /*112f0*/  FMUL R100, R205, R202 ;  /* 0x000000cacd647220 */ /* 0x000fc40000400000 */
[----:B------:R-:W-:Y:S02]  /*11300*/  FMUL R101, R205, R201 ;  /* 0x000000c9cd657220 */ /* 0x000fe40000400000 */
[C---:B------:R-:W-:Y:S02]  /*11310*/  FMUL R102, R206.reuse, R200 ;  /* 0x000000c8ce667220 */ /* 0x040fe40000400000 */
[----:B------:R-:W-:-:S07]  /*11320*/  FMUL R103, R206, R199 ;  /* 0x000000c7ce677220 */ /* 0x000fce0000400000 */
[----:B------:R-:W-:Y:S03]  /*11330*/  HMMA.16816.F32 R100, R188, R112, R100 ;  /* 0x00000070bc64723c */ /* 0x000fe60000001864 */
[----:B------:R-:W-:Y:S04]  /*11340*/  STL.64 [R1+0x100], R104 ;  /* 0x0001006801007387 */ /* 0x000fe80000100a00 */
[----:B------:R-:W-:Y:S01]  /*11350*/  STL.64 [R1+0x108], R106 ;  /* 0x0001086a01007387 */ /* 0x000fe20000100a00 */
[----:B------:R-:W-:Y:S02]  /*11360*/  FFMA R194, R204, R194, R247 ;  /* 0x000000c2ccc27223 */ /* 0x000fe400000000f7 */
[C---:B------:R-:W-:Y:S11]  /*11370*/  FFMA R193, R205.reuse, R193, R245 ;  /* 0x000000c1cdc17223 */ /* 0x040ff600000000f5 */
[----:B------:R-:W-:Y:S02]  /*11380*/  @!UPT UIADD3 URZ, URZ, URZ, URZ ;  /* 0x0000003f3f3ff290 */ /* 0x000fe4000fffe03f */
[----:B------:R0:W-:Y:S04]  /*11390*/  STL.64 [R1+0xf0], R100 ;  /* 0x0000f06401007387 */ /* 0x0001e80000100a00 */
[----:B------:R1:W-:Y:S04]  /*113a0*/  STL.64 [R1+0xf8], R102 ;  /* 0x0000f86601007387 */ /* 0x0003e80000100a00 */
[----:B------:R-:W2:Y:S04]  /*113b0*/  LDL.LU R247, [R1+0x500] ;  /* 0x0005000001f77983 */ /* 0x000ea80000300800 */
[----:B------:R-:W3:Y:S01]  /*113c0*/  LDL.LU R245, [R1+0x4fc] ;  /* 0x0004fc0001f57983 */ /* 0x000ee20000300800 */
[----:B0-----:R-:W-:-:S02]  /*113d0*/  FMUL R100, R205, R198 ;  /* 0x000000c6cd647220 */ /* 0x001fc40000400000 */
[----:B------:R-:W-:Y:S02]  /*113e0*/  FMUL R101, R205, R197 ;  /* 0x000000c5cd657220 */ /* 0x000fe40000400000 */
[C---:B-1----:R-:W-:Y:S02]  /*113f0*/  FMUL R102, R206.reuse, R196 ;  /* 0x000000c4ce667220 */ /* 0x042fe40000400000 */
[C---:B------:R-:W-:Y:S01]  /*11400*/  FMUL R103, R206.reuse, R195 ;  /* 0x000000c3ce677220 */ /* 0x040fe20000400000 */
[----:B------:R-:W0:Y:S06]  /*11410*/  S2R R252, SR_CTAID.X ;  /* 0x0000000000fc7919 */ /* 0x000e2c0000002500 */
[----:B------:R-:W-:Y:S01]  /*11420*/  HMMA.16816.F32 R100, R188, R114, R100 ;  /* 0x00000072bc64723c */ /* 0x000fe20000001864 */
[----:B------:R1:W-:Y:S01]  /*11430*/  STL [R1+0x250], R194 ;  /* 0x000250c201007387 */ /* 0x0003e20000100800 */
[----:B------:R-:W-:-:S03]  /*11440*/  FFMA R192, R206, R192, R3 ;  /* 0x000000c0cec07223 */ /* 0x000fc60000000003 */
[----:B------:R1:W5:Y:S04]  /*11450*/  LDL.LU R3, [R1+0x4f8] ;  /* 0x0004f80001037983 */ /* 0x0003680000300800 */
[----:B------:R1:W-:Y:S01]  /*11460*/  STL [R1+0x254], R193 ;  /* 0x000254c101007387 */ /* 0x0003e20000100800 */
[----:B------:R-:W-:Y:S11]  /*11470*/  UIADD3 UR4, UP0, UR4, 0x10, URZ ;  /* 0x0000001004047890 */ /* 0x000ff6000ff1e03f */
[----:B------:R-:W-:Y:S02]  /*11480*/  @!UPT UIADD3 URZ, URZ, URZ, URZ ;  /* 0x0000003f3f3ff290 */ /* 0x000fe4000fffe03f */
[----:B------:R1:W-:Y:S04]  /*11490*/  STL.64 [R1+0xe0], R100 ;  /* 0x0000e06401007387 */ /* 0x0003e80000100a00 */
[----:B------:R1:W-:Y:S04]  /*114a0*/  STL.64 [R1+0xe8], R102 ;  /* 0x0000e86601007387 */ /* 0x0003e80000100a00 */
[----:B------:R1:W-:Y:S01]  /*114b0*/  STL [R1+0x258], R192 ;  /* 0x000258c001007387 */ /* 0x0003e20000100800 */
[----:B0-----:R-:W-:Y:S01]  /*114c0*/  IMAD.SHL.U32 R252, R252, 0x80, RZ ;  /* 0x00000080fcfc7824 */ /* 0x001fe200078e00ff */
[----:B------:R-:W-:-:S04]  /*114d0*/  UIADD3.X UR5, URZ, UR5, URZ, UP0, !UPT ;  /* 0x000000053f057290 */ /* 0x000fc800087fe43f */
[----:B------:R-:W-:Y:S02]  /*114e0*/  IADD3 R199, R252, 0x80, RZ ;  /* 0x00000080fcc77810 */ /* 0x000fe40007ffe0ff */
[----:B------:R-:W-:Y:S02]  /*114f0*/  MOV R104, UR5 ;  /* 0x0000000500687c02 */ /* 0x000fe40008000f00 */
[----:B------:R-:W-:-:S04]  /*11500*/  ISETP.LE.U32.AND P1, PT, R199, UR4, PT ;  /* 0x00000004c7007c0c */ /* 0x000fc8000bf23070 */
[----:B------:R-:W-:Y:S01]  /*11510*/  ISETP.GE.U32.AND.EX P1, PT, R104, RZ, PT, P1 ;  /* 0x000000ff6800720c */ /* 0x000fe20003f26110 */
[----:B------:R-:W-:Y:S01]  /*11520*/  IMAD.MOV.U32 R105, RZ, RZ, 0x10 ;  /* 0x00000010ff697424 */ /* 0x000fe200078e00ff */
[----:B------:R-:W-:Y:S01]  /*11530*/  MOV R252, R246 ;  /* 0x000000f600fc7202 */ /* 0x000fe20000000f00 */
[----:B------:R-:W-:Y:S02]  /*11540*/  IMAD.MOV.U32 R249, RZ, RZ, R248 ;  /* 0x000000fffff97224 */ /* 0x000fe400078e00f8 */
[C---:B------:R-:W-:Y:S02]  /*11550*/  IMAD R0, R105.reuse, c[0x0][0x1a4], R0 ;  /* 0x0000690069007a24 */ /* 0x040fe400078e0200 */
[----:B------:R-:W-:Y:S01]  /*11560*/  IMAD R184, R105, c[0x0][0x1b4], R184 ;  /* 0x00006d0069b87a24 */ /* 0x000fe200078e02b8 */
[----:B---3--:R1:W-:Y:S04]  /*11570*/  STL [R1+0x60], R245 ;  /* 0x000060f501007387 */ /* 0x0083e80000100800 */
[----:B------:R1:W-:Y:S04]  /*11580*/  STL [R1+0x64], R244 ;  /* 0x000064f401007387 */ /* 0x0003e80000100800 */
        /* <DEDUP_REMOVED lines=10> */
[----:B------:R1:W-:Y:S01]  /*11630*/  STL [R1+0x218], R185 ;  /* 0x000218b901007387 */ /* 0x0003e20000100800 */
[----:B--2---:R-:W-:Y:S01]  /*11640*/  IMAD.MOV.U32 R251, RZ, RZ, R247 ;  /* 0x000000fffffb7224 */ /* 0x004fe200078e00f7 */
[----:B------:R-:W-:Y:S01]  /*11650*/  @P1 CALL.REL.NOINC `(.L_x_0) ;  /* 0x0000001000001944 */ /* 0x000fe20003c00000 */
[----:B------:R-:W-:Y:S05]  /*11660*/  BRA `(.L_x_1) ;  /* 0xffff75f000007947 */ /* 0x000fea000383ffff */
.L_x_0:
[----:B------:R-:W-:Y:S04]  /*11670*/  STL [R1+0x588], R248 ;  /* 0x000588f801007387 */ /* 0x000fe80000100800 */
[----:B------:R-:W-:Y:S04]  /*11680*/  STL.64 [R1+0x530], R246 ;  /* 0x000530f601007387 */ /* 0x000fe80000100a00 */
[----:B------:R-:W-:Y:S04]  /*11690*/  STL.64 [R1+0x528], R244 ;  /* 0x000528f401007387 */ /* 0x000fe80000100a00 */
[----:B------:R-:W-:Y:S04]  /*116a0*/  STL.64 [R1+0x520], R242 ;  /* 0x000520f201007387 */ /* 0x000fe80000100a00 */
[----:B------:R0:W-:Y:S04]  /*116b0*/  STL [R1+0x518], R241 ;  /* 0x000518f101007387 */ /* 0x0001e80000100800 */
[----:B------:R2:W-:Y:S04]  /*116c0*/  STL [R1+0x514], R240 ;  /* 0x000514f001007387 */ /* 0x0005e80000100800 */
[----:B------:R3:W-:Y:S04]  /*116d0*/  STL [R1+0x510], R239 ;  /* 0x000510ef01007387 */ /* 0x0007e80000100800 */
[----:B------:R4:W-:Y:S04]  /*116e0*/  STL [R1+0x50c], R238 ;  /* 0x00050cee01007387 */ /* 0x0009e80000100800 */
[----:B------:R-:W-:Y:S04]  /*116f0*/  STL [R1+0x508], R237 ;  /* 0x000508ed01007387 */ /* 0x000fe80000100800 */
[----:B------:R1:W-:Y:S04]  /*11700*/  STL [R1+0x504], R236 ;  /* 0x000504ec01007387 */ /* 0x0003e80000100800 */
[----:B------:R0:W-:Y:S04]  /*11710*/  STL [R1+0x500], R187 ;  /* 0x000500bb01007387 */ /* 0x0001e80000100800 */
[----:B------:R0:W-:Y:S04]  /*11720*/  STL [R1+0x4fc], R186 ;  /* 0x0004fcba01007387 */ /* 0x0001e80000100800 */
[----:B------:R0:W-:Y:S04]  /*11730*/  STL [R1+0x4f8], R185 ;  /* 0x0004f8b901007387 */ /* 0x0001e80000100800 */
[----:B------:R-:W2:Y:S04]  /*11740*/  LDL.LU R113, [R1+0x21c] ;  /* 0x00021c0001717983 */ /* 0x000ea80000300800 */
[----:B-1----:R-:W3:Y:S04]  /*11750*/  LDL.LU R103, [R1+0x258] ;  /* 0x0002580001677983 */ /* 0x002ee80000300800 */
        /* <DEDUP_REMOVED lines=8> */
[----:B------:R-:W4:Y:S04]  /*117e0*/  LDL.LU R193, [R1+0x12c] ;  /* 0x00012c0001c17983 */ /* 0x000f280000300800 */
        /* <DEDUP_REMOVED lines=18> */
[----:B------:R-:W4:Y:S01]  /*11910*/  LDL.LU R202, [R1+0x144] ;  /* 0x0001440001ca7983 */ /* 0x000f220000300800 */
[----:B------:R-:W-:-:S03]  /*11920*/  IMAD.MOV.U32 R189, RZ, RZ, 0x3dc6b27f ;  /* 0x3dc6b27fffbd7424 */ /* 0x000fc600078e00ff */
[----:B------:R-:W4:Y:S01]  /*11930*/  LDL.LU R111, [R1+0x220] ;  /* 0x00022000016f7983 */ /* 0x000f220000300800 */
[----:B------:R-:W-:Y:S01]  /*11940*/  LOP3.LUT R0, R0, 0xfffffeff, RZ, 0xc0, !PT ;  /* 0xfffffeff00007812 */ /* 0x000fe200078ec0ff */
[C---:B--2--5:R-:W-:Y:S02]  /*11950*/  FMUL R3, R113.reuse, 8388608 ;  /* 0x4b00000071037820 */ /* 0x064fe40000400000 */
[----:B------:R-:W-:Y:S01]  /*11960*/  BAR.SYNC.DEFER_BLOCKING 0x0 ;  /* 0x0000000000007b1d */ /* 0x000fe20000010000 */
[----:B------:R-:W-:-:S04]  /*11970*/  FSETP.GEU.AND P0, PT, R113, 1.175494350822287508e-38, PT ;  /* 0x008000007100780b */ /* 0x000fc80003f0e000 */
[----:B------:R-:W-:-:S04]  /*11980*/  FSEL R3, R3, R113, !P0 ;  /* 0x0000007103037208 */ /* 0x000fc80004000000 */
[----:B------:R-:W-:-:S04]  /*11990*/  IADD3 R100, R3, -0x3f3504f3, RZ ;  /* 0xc0cafb0d03647810 */ /* 0x000fc80007ffe0ff */
[----:B------:R-:W-:-:S04]  /*119a0*/  LOP3.LUT R100, R100, 0xff800000, RZ, 0xc0, !PT ;  /* 0xff80000064647812 */ /* 0x000fc800078ec0ff */
[----:B------:R1:W2:Y:S01]  /*119b0*/  I2F R102, R100 ;  /* 0x0000006400667306 */ /* 0x0002a20000201400 */
[----:B------:R-:W-:-:S04]  /*119c0*/  IMAD.IADD R2, R3, 0x1, -R100 ;  /* 0x0000000103027824 */ /* 0x000fc800078e0a64 */
[----:B------:R-:W-:-:S04]  /*119d0*/  FADD R2, R2, -1 ;  /* 0xbf80000002027421 */ /* 0x000fc80000000000 */
[----:B------:R-:W-:-:S04]  /*119e0*/  FFMA.FTZ R101, R2, R189, -0.16845393180847167969 ;  /* 0xbe2c7f3002657423 */ /* 0x000fc800000100bd */
[----:B------:R-:W-:-:S04]  /*119f0*/  FFMA.FTZ R101, R2, R101, 0.1716887056827545166 ;  /* 0x3e2fcf2a02657423 */ /* 0x000fc80000010065 */
[C---:B------:R-:W-:Y:S02]  /*11a00*/  FFMA.FTZ R101, R2.reuse, R101, -0.17900948226451873779 ;  /* 0xbe374e4302657423 */ /* 0x040fe40000010065 */
[----:B---3--:R-:W-:Y:S02]  /*11a10*/  IMAD.MOV.U32 R216, RZ, RZ, R115 ;  /* 0x000000ffffd87224 */ /* 0x008fe400078e0073 */
[----:B----4-:R-:W-:Y:S02]  /*11a20*/  IMAD.MOV.U32 R207, RZ, RZ, R205 ;  /* 0x000000ffffcf7224 */ /* 0x010fe400078e00cd */
[----:B------:R-:W-:Y:S02]  /*11a30*/  IMAD.MOV.U32 R205, RZ, RZ, R112 ;  /* 0x000000ffffcd7224 */ /* 0x000fe400078e0070 */
[----:B------:R-:W3:Y:S01]  /*11a40*/  LDL.LU R112, [R1+0x224] ;  /* 0x0002240001707983 */ /* 0x000ee20000300800 */
[C---:B------:R-:W-:Y:S02]  /*11a50*/  FFMA.FTZ R101, R2.reuse, R101, 0.20512372255325317383 ;  /* 0x3e520bf402657423 */ /* 0x040fe40000010065 */
[----:B------:R-:W-:Y:S01]  /*11a60*/  IMAD.MOV.U32 R212, RZ, RZ, R205 ;  /* 0x000000ffffd47224 */ /* 0x000fe200078e00cd */
[----:B------:R-:W-:Y:S01]  /*11a70*/  MOV R210, R207 ;  /* 0x000000cf00d27202 */ /* 0x000fe20000000f00 */
[----:B------:R-:W-:-:S03]  /*11a80*/  FFMA.FTZ R101, R2, R101, -0.24046532809734344482 ;  /* 0xbe763c8b02657423 */ /* 0x000fc60000010065 */
[----:B------:R-:W-:Y:S01]  /*11a90*/  MOV R213, R212 ;  /* 0x000000d400d57202 */ /* 0x000fe20000000f00 */
[C---:B------:R-:W-:Y:S01]  /*11aa0*/  FFMA.FTZ R101, R2.reuse, R101, 0.28857114911079406738 ;  /* 0x3e93bf9902657423 */ /* 0x040fe20000010065 */
[----:B------:R-:W-:Y:S01]  /*11ab0*/  MOV R208, R206 ;  /* 0x000000ce00d07202 */ /* 0x000fe20000000f00 */
[----:B------:R-:W-:Y:S01]  /*11ac0*/  IMAD.MOV.U32 R206, RZ, RZ, R204 ;  /* 0x000000ffffce7224 */ /* 0x000fe200078e00cc */
[----:B------:R-:W-:Y:S01]  /*11ad0*/  MOV R115, R114 ;  /* 0x0000007200737202 */ /* 0x000fe20000000f00 */
[----:B------:R-:W-:Y:S02]  /*11ae0*/  FFMA.FTZ R101, R2, R101, -0.36067417263984680176 ;  /* 0xbeb8aa4902657423 */ /* 0x000fe40000010065 */
[----:B------:R-:W-:Y:S02]  /*11af0*/  IMAD.MOV.U32 R211, RZ, RZ, R206 ;  /* 0x000000ffffd37224 */ /* 0x000fe400078e00ce */
[----:B------:R-:W-:Y:S02]  /*11b00*/  IMAD.MOV.U32 R209, RZ, RZ, R208 ;  /* 0x000000ffffd17224 */ /* 0x000fe400078e00d0 */
[----:B------:R-:W-:-:S02]  /*11b10*/  IMAD.MOV.U32 R205, RZ, RZ, R109 ;  /* 0x000000ffffcd7224 */ /* 0x000fc400078e006d */
[----:B------:R-:W4:Y:S01]  /*11b20*/  LDL.LU R109, [R1+0x228] ;  /* 0x00022800016d7983 */ /* 0x000f220000300800 */
[----:B------:R-:W-:Y:S02]  /*11b30*/  IMAD.MOV.U32 R212, RZ, RZ, R211 ;  /* 0x000000ffffd47224 */ /* 0x000fe400078e00d3 */
[----:B------:R-:W-:Y:S01]  /*11b40*/  IMAD.MOV.U32 R211, RZ, RZ, R210 ;  /* 0x000000ffffd37224 */ /* 0x000fe200078e00d2 */
[----:B------:R-:W-:Y:S01]  /*11b50*/  MOV R210, R209 ;  /* 0x000000d100d27202 */ /* 0x000fe20000000f00 */
[----:B------:R-:W-:Y:S02]  /*11b60*/  IMAD.MOV.U32 R209, RZ, RZ, R110 ;  /* 0x000000ffffd17224 */ /* 0x000fe400078e006e */
[----:B------:R-:W4:Y:S01]  /*11b70*/  LDL.LU R110, [R1+0x22c] ;  /* 0x00022c00016e7983 */ /* 0x000f220000300800 */
[----:B------:R-:W-:Y:S01]  /*11b80*/  IMAD.MOV.U32 R206, RZ, RZ, R188 ;  /* 0x000000ffffce7224 */ /* 0x000fe200078e00bc */
[----:B------:R-:W-:Y:S01]  /*11b90*/  MOV R188, R107 ;  /* 0x0000006b00bc7202 */ /* 0x000fe20000000f00 */
[----:B------:R-:W-:Y:S01]  /*11ba0*/  IMAD.MOV.U32 R208, RZ, RZ, R201 ;  /* 0x000000ffffd07224 */ /* 0x000fe200078e00c9 */
[----:B------:R-:W-:Y:S01]  /*11bb0*/  MOV R201, R199 ;  /* 0x000000c700c97202 */ /* 0x000fe20000000f00 */
[----:B------:R-:W-:Y:S01]  /*11bc0*/  IMAD.MOV.U32 R214, RZ, RZ, R212 ;  /* 0x000000ffffd67224 */ /* 0x000fe200078e00d4 */
[----:B------:R-:W-:Y:S01]  /*11bd0*/  MOV R107, R104 ;  /* 0x00000068006b7202 */ /* 0x000fe20000000f00 */
[----:B------:R-:W-:Y:S01]  /*11be0*/  IMAD.MOV.U32 R212, RZ, RZ, R210 ;  /* 0x000000ffffd47224 */ /* 0x000fe200078e00d2 */
[----:B------:R-:W-:Y:S01]  /*11bf0*/  MOV R207, R202 ;  /* 0x000000ca00cf7202 */ /* 0x000fe20000000f00 */
[----:B------:R-:W-:-:S02]  /*11c00*/  IMAD.MOV.U32 R114, RZ, RZ, R108 ;  /* 0x000000ffff727224 */ /* 0x000fc400078e006c */
[C---:B------:R-:W-:Y:S02]  /*11c10*/  FFMA.FTZ R101, R2.reuse, R101, 0.48089820146560668945 ;  /* 0x3ef6384a02657423 */ /* 0x040fe40000010065 */
[----:B------:R-:W-:Y:S01]  /*11c20*/  IMAD.MOV.U32 R210, RZ, RZ, R207 ;  /* 0x000000ffffd27224 */ /* 0x000fe200078e00cf */
[----:B------:R-:W-:Y:S01]  /*11c30*/  MOV R207, R205 ;  /* 0x000000cd00cf7202 */ /* 0x000fe20000000f00 */
[----:B------:R-:W-:Y:S02]  /*11c40*/  IMAD.MOV.U32 R205, RZ, RZ, R201 ;  /* 0x000000ffffcd7224 */ /* 0x000fe400078e00c9 */
[----:B------:R-:W-:Y:S02]  /*11c50*/  IMAD.MOV.U32 R201, RZ, RZ, R107 ;  /* 0x000000ffffc97224 */ /* 0x000fe400078e006b */
[----:B------:R-:W4:Y:S01]  /*11c60*/  LDL.LU R107, [R1+0x230] ;  /* 0x00023000016b7983 */ /* 0x000f220000300800 */
[----:B------:R-:W-:-:S03]  /*11c70*/  FFMA.FTZ R101, R2, R101, -0.72134751081466674805 ;  /* 0xbf38aa3b02657423 */ /* 0x000fc60000010065 */
[----:B------:R-:W4:Y:S01]  /*11c80*/  LDL.LU R108, [R1+0x234] ;  /* 0x00023400016c7983 */ /* 0x000f220000300800 */
[----:B------:R-:W-:-:S04]  /*11c90*/  FMUL R101, R2, R101 ;  /* 0x0000006502657220 */ /* 0x000fc80000400000 */
[----:B-1----:R-:W-:Y:S01]  /*11ca0*/  FMUL R100, R2, R101 ;  /* 0x0000006502647220 */ /* 0x002fe20000400000 */
[----:B------:R-:W-:-:S03]  /*11cb0*/  ISETP.GE.U32.AND P1, PT, R3, 0x7f800000, PT ;  /* 0x7f8000000300780c */ /* 0x000fc60003f26070 */
[----:B------:R-:W-:Y:S01]  /*11cc0*/  FFMA.FTZ R101, R2, 1.4426950216293334961, R100 ;  /* 0x3fb8aa3b02657823 */ /* 0x000fe20000010064 */
[C---:B------:R-:W-:Y:S01]  /*11cd0*/  FSETP.GEU.AND P2, PT, R111.reuse, 1.175494350822287508e-38, PT ;  /* 0x008000006f00780b */ /* 0x040fe20003f4e000 */
[----:B------:R-:W-:Y:S01]  /*11ce0*/  FMUL R100, R111, 8388608 ;  /* 0x4b0000006f647820 */ /* 0x000fe20000400000 */
[----:B------:R-:W-:Y:S02]  /*11cf0*/  FSEL R2, RZ, -23, P0 ;  /* 0xc1b80000ff027808 */ /* 0x000fe40000000000 */
[----:B------:R-:W-:Y:S02]  /*11d00*/  MOV R204, R203 ;  /* 0x000000cb00cc7202 */ /* 0x000fe40000000f00 */
[----:B------:R-:W-:Y:S01]  /*11d10*/  FSEL R100, R100, R111, !P2 ;  /* 0x0000006f64647208 */ /* 0x000fe20005000000 */
[----:B--2---:R-:W-:Y:S02]  /*11d20*/  FFMA.FTZ R2, R102, 1.1920928955078125e-07, R2 ;  /* 0x3400000066027823 */ /* 0x004fe40000010002 */
[----:B------:R-:W-:Y:S01]  /*11d30*/  IMAD.MOV.U32 R203, RZ, RZ, R103 ;  /* 0x000000ffffcb7224 */ /* 0x000fe200078e0067 */
[----:B------:R-:W-:Y:S01]  /*11d40*/  IADD3 R103, R100, -0x3f3504f3, RZ ;  /* 0xc0cafb0d64677810 */ /* 0x000fe20007ffe0ff */
[----:B0-----:R-:W-:Y:S01]  /*11d50*/  FADD R241, R2, R101 ;  /* 0x0000006502f17221 */ /* 0x001fe20000000000 */
[----:B------:R-:W-:-:S02]  /*11d60*/  @P1 MOV R2, 0x7f800000 ;  /* 0x7f80000000021802 */ /* 0x000fc40000000f00 */
[----:B------:R-:W-:Y:S02]  /*11d70*/  LOP3.LUT R103, R103, 0xff800000, RZ, 0xc0, !PT ;  /* 0xff80000067677812 */ /* 0x000fe400078ec0ff */
[C---:B------:R-:W-:Y:S01]  /*11d80*/  FSETP.NEU.AND P0, PT, R3.reuse, RZ, PT ;  /* 0x000000ff0300720b */ /* 0x040fe20003f0d000 */
[----:B------:R-:W-:Y:S02]  /*11d90*/  @P1 FFMA.FTZ R241, R3, R2, +INF ;  /* 0x7f80000003f11423 */ /* 0x000fe40000010002 */
[----:B------:R-:W-:-:S04]  /*11da0*/  IMAD.IADD R3, R100, 0x1, -R103 ;  /* 0x0000000164037824 */ /* 0x000fc800078e0a67 */
[----:B------:R-:W-:-:S04]  /*11db0*/  FADD R3, R3, -1 ;  /* 0xbf80000003037421 */ /* 0x000fc80000000000 */
[----:B------:R-:W-:-:S04]  /*11dc0*/  FFMA.FTZ R2, R3, R189, -0.16845393180847167969 ;  /* 0xbe2c7f3003027423 */ /* 0x000fc800000100bd */
[----:B------:R-:W-:-:S04]  /*11dd0*/  FFMA.FTZ R2, R3, R2, 0.1716887056827545166 ;  /* 0x3e2fcf2a03027423 */ /* 0x000fc80000010002 */
[----:B------:R-:W-:-:S04]  /*11de0*/  FFMA.FTZ R2, R3, R2, -0.17900948226451873779 ;  /* 0xbe374e4303027423 */ /* 0x000fc80000010002 */
[----:B------:R-:W-:-:S04]  /*11df0*/  FFMA.FTZ R2, R3, R2, 0.20512372255325317383 ;  /* 0x3e520bf403027423 */ /* 0x000fc80000010002 */
[C---:B------:R-:W-:Y:S02]  /*11e00*/  FFMA.FTZ R104, R3.reuse, R2, -0.24046532809734344482 ;  /* 0xbe763c8b03687423 */ /* 0x040fe40000010002 */
[----:B------:R-:W-:Y:S02]  /*11e10*/  IMAD.MOV.U32 R202, RZ, RZ, R200 ;  /* 0x000000ffffca7224 */ /* 0x000fe400078e00c8 */
[C---:B------:R-:W-:Y:S02]  /*11e20*/  FFMA.FTZ R104, R3.reuse, R104, 0.28857114911079406738 ;  /* 0x3e93bf9903687423 */ /* 0x040fe40000010068 */
[----:B------:R-:W-:Y:S02]  /*11e30*/  IMAD.MOV.U32 R200, RZ, RZ, R105 ;  /* 0x000000ffffc87224 */ /* 0x000fe400078e0069 */
[----:B------:R-:W-:-:S04]  /*11e40*/  FFMA.FTZ R105, R3, R104, -0.36067417263984680176 ;  /* 0xbeb8aa4903697423 */ /* 0x000fc80000010068 */
[C---:B------:R-:W-:Y:S02]  /*11e50*/  FFMA.FTZ R105, R3.reuse, R105, 0.48089820146560668945 ;  /* 0x3ef6384a03697423 */ /* 0x040fe40000010069 */
[----:B------:R-:W-:Y:S02]  /*11e60*/  IMAD.MOV.U32 R199, RZ, RZ, R106 ;  /* 0x000000ffffc77224 */ /* 0x000fe400078e006a */
[C---:B------:R-:W-:Y:S01]  /*11e70*/  FFMA.FTZ R105, R3.reuse, R105, -0.72134751081466674805 ;  /* 0xbf38aa3b03697423 */ /* 0x040fe20000010069 */
[----:B------:R0:W1:Y:S03]  /*11e80*/  I2F R106, R103 ;  /* 0x00000067006a7306 */ /* 0x0000660000201400 */
[----:B------:R-:W-:Y:S01]  /*11e90*/  FMUL R105, R3, R105 ;  /* 0x0000006903697220 */ /* 0x000fe20000400000 */
[----:B------:R-:W-:-:S03]  /*11ea0*/  @P0 LOP3.LUT R0, R0, 0x100, RZ, 0xfc, !PT ;  /* 0x0000010000000812 */ /* 0x000fc600078efcff */
[----:B------:R-:W-:Y:S01]  /*11eb0*/  FMUL R105, R3, R105 ;  /* 0x0000006903697220 */ /* 0x000fe20000400000 */
[----:B------:R-:W-:-:S03]  /*11ec0*/  ISETP.GE.U32.AND P0, PT, R100, 0x7f800000, PT ;  /* 0x7f8000006400780c */ /* 0x000fc60003f06070 */
[----:B------:R-:W-:Y:S01]  /*11ed0*/  FFMA.FTZ R105, R3, 1.4426950216293334961, R105 ;  /* 0x3fb8aa3b03697823 */ /* 0x000fe20000010069 */
[----:B------:R-:W-:Y:S01]  /*11ee0*/  LOP3.LUT R0, R0, 0xfffffdff, RZ, 0xc0, !PT ;  /* 0xfffffdff00007812 */ /* 0x000fe200078ec0ff */
[C---:B---3--:R-:W-:Y:S01]  /*11ef0*/  FMUL R101, R112.reuse, 8388608 ;  /* 0x4b00000070657820 */ /* 0x048fe20000400000 */
[----:B------:R-:W-:-:S04]  /*11f00*/  FSETP.GEU.AND P1, PT, R112, 1.175494350822287508e-38, PT ;  /* 0x008000007000780b */ /* 0x000fc80003f2e000 */
[----:B------:R-:W-:-:S04]  /*11f10*/  FSEL R101, R101, R112, !P1 ;  /* 0x0000007065657208 */ /* 0x000fc80004800000 */
[----:B------:R-:W-:-:S04]  /*11f20*/  IADD3 R102, R101, -0x3f3504f3, RZ ;  /* 0xc0cafb0d65667810 */ /* 0x000fc80007ffe0ff */
[----:B------:R-:W-:-:S05]  /*11f30*/  LOP3.LUT R102, R102, 0xff800000, RZ, 0xc0, !PT ;  /* 0xff80000066667812 */ /* 0x000fca00078ec0ff */
[----:B------:R-:W-:-:S04]  /*11f40*/  IMAD.IADD R2, R101, 0x1, -R102 ;  /* 0x0000000165027824 */ /* 0x000fc800078e0a66 */
[----:B------:R-:W-:-:S04]  /*11f50*/  FADD R2, R2, -1 ;  /* 0xbf80000002027421 */ /* 0x000fc80000000000 */
[----:B------:R-:W-:-:S04]  /*11f60*/  FFMA.FTZ R104, R2, R189, -0.16845393180847167969 ;  /* 0xbe2c7f3002687423 */ /* 0x000fc800000100bd */
[----:B------:R-:W-:-:S04]  /*11f70*/  FFMA.FTZ R104, R2, R104, 0.1716887056827545166 ;  /* 0x3e2fcf2a02687423 */ /* 0x000fc80000010068 */
[----:B------:R-:W-:-:S04]  /*11f80*/  FFMA.FTZ R104, R2, R104, -0.17900948226451873779 ;  /* 0xbe374e4302687423 */ /* 0x000fc80000010068 */
[----:B------:R-:W-:-:S04]  /*11f90*/  FFMA.FTZ R104, R2, R104, 0.20512372255325317383 ;  /* 0x3e520bf402687423 */ /* 0x000fc80000010068 */
[----:B0-----:R-:W-:-:S04]  /*11fa0*/  FFMA.FTZ R103, R2, R104, -0.24046532809734344482 ;  /* 0xbe763c8b02677423 */ /* 0x001fc80000010068 */
[----:B------:R-:W-:Y:S01]  /*11fb0*/  FFMA.FTZ R3, R2, R103, 0.28857114911079406738 ;  /* 0x3e93bf9902037423 */ /* 0x000fe20000010067 */
[----:B------:R-:W-:-:S05]  /*11fc0*/  FSEL R103, RZ, -23, P2 ;  /* 0xc1b80000ff677808 */ /* 0x000fca0001000000 */
[----:B-1----:R-:W-:Y:S02]  /*11fd0*/  FFMA.FTZ R103, R106, 1.1920928955078125e-07, R103 ;  /* 0x340000006a677823 */ /* 0x002fe40000010067 */
[C---:B------:R-:W-:Y:S02]  /*11fe0*/  FFMA.FTZ R3, R2.reuse, R3, -0.36067417263984680176 ;  /* 0xbeb8aa4902037423 */ /* 0x040fe40000010003 */
[----:B------:R-:W-:Y:S02]  /*11ff0*/  FADD R240, R103, R105 ;  /* 0x0000006967f07221 */ /* 0x000fe40000000000 */
[----:B------:R-:W-:Y:S02]  /*12000*/  @P0 IMAD.MOV.U32 R103, RZ, RZ, 0x7f800000 ;  /* 0x7f800000ff670424 */ /* 0x000fe400078e00ff */
[----:B------:R-:W-:Y:S02]  /*12010*/  FFMA.FTZ R3, R2, R3, 0.48089820146560668945 ;  /* 0x3ef6384a02037423 */ /* 0x000fe40000010003 */
[C---:B------:R-:W-:Y:S01]  /*12020*/  @P0 FFMA.FTZ R240, R100.reuse, R103, +INF ;  /* 0x7f80000064f00423 */ /* 0x040fe20000010067 */
[----:B------:R-:W-:Y:S01]  /*12030*/  FSETP.NEU.AND P0, PT, R100, RZ, PT ;  /* 0x000000ff6400720b */ /* 0x000fe20003f0d000 */
[C---:B------:R-:W-:Y:S01]  /*12040*/  FFMA.FTZ R3, R2.reuse, R3, -0.72134751081466674805 ;  /* 0xbf38aa3b02037423 */ /* 0x040fe20000010003 */
[----:B------:R-:W0:Y:S03]  /*12050*/  I2F R102, R102 ;  /* 0x0000006600667306 */ /* 0x000e260000201400 */
[----:B------:R-:W-:-:S02]  /*12060*/  FMUL R3, R2, R3 ;  /* 0x0000000302037220 */ /* 0x000fc40000400000 */
[----:B----4-:R-:W-:Y:S02]  /*12070*/  FMUL R100, R109, 8388608 ;  /* 0x4b0000006d647820 */ /* 0x010fe40000400000 */
[----:B------:R-:W-:-:S04]  /*12080*/  FMUL R3, R2, R3 ;  /* 0x0000000302037220 */ /* 0x000fc80000400000 */
[----:B------:R-:W-:Y:S01]  /*12090*/  @P0 LOP3.LUT R0, R0, 0x200, RZ, 0xfc, !PT ;  /* 0x0000020000000812 */ /* 0x000fe200078efcff */
[----:B------:R-:W-:Y:S01]  /*120a0*/  FFMA.FTZ R3, R2, 1.4426950216293334961, R3 ;  /* 0x3fb8aa3b02037823 */ /* 0x000fe20000010003 */
[----:B------:R-:W-:Y:S02]  /*120b0*/  FSETP.GEU.AND P0, PT, R109, 1.175494350822287508e-38, PT ;  /* 0x008000006d00780b */ /* 0x000fe40003f0e000 */
[----:B------:R-:W-:Y:S02]  /*120c0*/  FSEL R2, RZ, -23, P1 ;  /* 0xc1b80000ff027808 */ /* 0x000fe40000800000 */
[----:B------:R-:W-:Y:S02]  /*120d0*/  FSEL R100, R100, R109, !P0 ;  /* 0x0000006d64647208 */ /* 0x000fe40004000000 */
[----:B------:R-:W-:Y:S01]  /*120e0*/  ISETP.GE.U32.AND P2, PT, R101, 0x7f800000, PT ;  /* 0x7f8000006500780c */ /* 0x000fe20003f46070 */
[----:B0-----:R-:W-:Y:S01]  /*120f0*/  FFMA.FTZ R2, R102, 1.1920928955078125e-07, R2 ;  /* 0x3400000066027823 */ /* 0x001fe20000010002 */
[----:B------:R-:W-:-:S02]  /*12100*/  IADD3 R102, R100, -0x3f3504f3, RZ ;  /* 0xc0cafb0d64667810 */ /* 0x000fc40007ffe0ff */
[----:B------:R-:W-:Y:S02]  /*12110*/  FSETP.NEU.AND P1, PT, R101, RZ, PT ;  /* 0x000000ff6500720b */ /* 0x000fe40003f2d000 */
[----:B------:R-:W-:Y:S01]  /*12120*/  LOP3.LUT R102, R102, 0xff800000, RZ, 0xc0, !PT ;  /* 0xff80000066667812 */ /* 0x000fe200078ec0ff */
[----:B------:R-:W-:-:S03]  /*12130*/  FADD R239, R2, R3 ;  /* 0x0000000302ef7221 */ /* 0x000fc60000000000 */
[----:B------:R-:W-:Y:S02]  /*12140*/  IADD3 R3, R100, -R102, RZ ;  /* 0x8000006664037210 */ /* 0x000fe40007ffe0ff */
[----:B------:R-:W-:Y:S01]  /*12150*/  LOP3.LUT R0, R0, 0xfffffbff, RZ, 0xc0, !PT ;  /* 0xfffffbff00007812 */ /* 0x000fe200078ec0ff */
[----:B------:R-:W-:Y:S02]  /*12160*/  @P2 IMAD.MOV.U32 R2, RZ, RZ, 0x7f800000 ;  /* 0x7f800000ff022424 */ /* 0x000fe400078e00ff */
[----:B------:R-:W-:Y:S02]  /*12170*/  FADD R3, R3, -1 ;  /* 0xbf80000003037421 */ /* 0x000fe40000000000 */
[----:B------:R-:W-:Y:S01]  /*12180*/  @P2 FFMA.FTZ R239, R101, R2, +INF ;  /* 0x7f80000065ef2423 */ /* 0x000fe20000010002 */
[----:B------:R-:W-:Y:S01]  /*12190*/  @P1 LOP3.LUT R0, R0, 0x400, RZ, 0xfc, !PT ;  /* 0x0000040000001812 */ /* 0x000fe200078efcff */
[C---:B------:R-:W-:Y:S01]  /*121a0*/  FMUL R101, R110.reuse, 8388608 ;  /* 0x4b0000006e657820 */ /* 0x040fe20000400000 */
[----:B------:R-:W-:Y:S01]  /*121b0*/  FSETP.GEU.AND P1, PT, R110, 1.175494350822287508e-38, PT ;  /* 0x008000006e00780b */ /* 0x000fe20003f2e000 */
[----:B------:R-:W-:-:S03]  /*121c0*/  FFMA.FTZ R2, R3, R189, -0.16845393180847167969 ;  /* 0xbe2c7f3003027423 */ /* 0x000fc600000100bd */
[----:B------:R-:W-:Y:S01]  /*121d0*/  FSEL R101, R101, R110, !P1 ;  /* 0x0000006e65657208 */ /* 0x000fe20004800000 */
[----:B------:R-:W-:-:S03]  /*121e0*/  FFMA.FTZ R2, R3, R2, 0.1716887056827545166 ;  /* 0x3e2fcf2a03027423 */ /* 0x000fc60000010002 */
[----:B------:R-:W-:Y:S01]  /*121f0*/  IADD3 R105, R101, -0x3f3504f3, RZ ;  /* 0xc0cafb0d65697810 */ /* 0x000fe20007ffe0ff */
[----:B------:R-:W-:-:S03]  /*12200*/  FFMA.FTZ R2, R3, R2, -0.17900948226451873779 ;  /* 0xbe374e4303027423 */ /* 0x000fc60000010002 */
[----:B------:R-:W-:Y:S01]  /*12210*/  LOP3.LUT R105, R105, 0xff800000, RZ, 0xc0, !PT ;  /* 0xff80000069697812 */ /* 0x000fe200078ec0ff */
[----:B------:R-:W-:-:S04]  /*12220*/  FFMA.FTZ R2, R3, R2, 0.20512372255325317383 ;  /* 0x3e520bf403027423 */ /* 0x000fc80000010002 */
[----:B------:R-:W-:Y:S01]  /*12230*/  FFMA.FTZ R103, R3, R2, -0.24046532809734344482 ;  /* 0xbe763c8b03677423 */ /* 0x000fe20000010002 */
[----:B------:R-:W-:-:S03]  /*12240*/  IADD3 R2, R101, -R105, RZ ;  /* 0x8000006965027210 */ /* 0x000fc60007ffe0ff */
[C---:B------:R-:W-:Y:S02]  /*12250*/  FFMA.FTZ R103, R3.reuse, R103, 0.28857114911079406738 ;  /* 0x3e93bf9903677423 */ /* 0x040fe40000010067 */
[----:B------:R-:W-:Y:S02]  /*12260*/  FADD R2, R2, -1 ;  /* 0xbf80000002027421 */ /* 0x000fe40000000000 */
[C---:B------:R-:W-:Y:S02]  /*12270*/  FFMA.FTZ R104, R3.reuse, R103, -0.36067417263984680176 ;  /* 0xbeb8aa4903687423 */ /* 0x040fe40000010067 */
[C---:B------:R-:W-:Y:S02]  /*12280*/  FFMA.FTZ R103, R2.reuse, R189, -0.16845393180847167969 ;  /* 0xbe2c7f3002677423 */ /* 0x040fe400000100bd */
[----:B------:R-:W-:Y:S02]  /*12290*/  FFMA.FTZ R104, R3, R104, 0.48089820146560668945 ;  /* 0x3ef6384a03687423 */ /* 0x000fe40000010068 */
[----:B------:R-:W-:-:S02]  /*122a0*/  FFMA.FTZ R103, R2, R103, 0.1716887056827545166 ;  /* 0x3e2fcf2a02677423 */ /* 0x000fc40000010067 */
[C---:B------:R-:W-:Y:S02]  /*122b0*/  FFMA.FTZ R104, R3.reuse, R104, -0.72134751081466674805 ;  /* 0xbf38aa3b03687423 */ /* 0x040fe40000010068 */
[C---:B------:R-:W-:Y:S01]  /*122c0*/  FFMA.FTZ R103, R2.reuse, R103, -0.17900948226451873779 ;  /* 0xbe374e4302677423 */ /* 0x040fe20000010067 */
[----:B------:R0:W1:Y:S01]  /*122d0*/  I2F R106, R102 ;  /* 0x00000066006a7306 */ /* 0x0000620000201400 */
[C---:B------:R-:W-:Y:S02]  /*122e0*/  FMUL R104, R3.reuse, R104 ;  /* 0x0000006803687220 */ /* 0x040fe40000400000 */
[----:B------:R-:W-:Y:S02]  /*122f0*/  FFMA.FTZ R103, R2, R103, 0.20512372255325317383 ;  /* 0x3e520bf402677423 */ /* 0x000fe40000010067 */
[----:B------:R-:W-:Y:S01]  /*12300*/  FMUL R104, R3, R104 ;  /* 0x0000006803687220 */ /* 0x000fe20000400000 */
[----:B------:R-:W-:Y:S01]  /*12310*/  ISETP.GE.U32.AND P2, PT, R100, 0x7f800000, PT ;  /* 0x7f8000006400780c */ /* 0x000fe20003f46070 */
[----:B0-----:R-:W-:-:S02]  /*12320*/  FFMA.FTZ R102, R2, R103, -0.24046532809734344482 ;  /* 0xbe763c8b02667423 */ /* 0x001fc40000010067 */
[----:B------:R-:W-:Y:S02]  /*12330*/  FFMA.FTZ R104, R3, 1.4426950216293334961, R104 ;  /* 0x3fb8aa3b03687823 */ /* 0x000fe40000010068 */
[----:B------:R-:W-:Y:S01]  /*12340*/  FFMA.FTZ R3, R2, R102, 0.28857114911079406738 ;  /* 0x3e93bf9902037423 */ /* 0x000fe20000010066 */
[----:B------:R-:W-:Y:S02]  /*12350*/  FSEL R102, RZ, -23, P0 ;  /* 0xc1b80000ff667808 */ /* 0x000fe40000000000 */
[----:B------:R-:W-:-:S03]  /*12360*/  FSETP.NEU.AND P0, PT, R100, RZ, PT ;  /* 0x000000ff6400720b */ /* 0x000fc60003f0d000 */
[----:B-1----:R-:W-:Y:S01]  /*12370*/  FFMA.FTZ R102, R106, 1.1920928955078125e-07, R102 ;  /* 0x340000006a667823 */ /* 0x002fe20000010066 */
[----:B------:R-:W-:-:S03]  /*12380*/  LOP3.LUT R0, R0, 0xfffff7ff, RZ, 0xc0, !PT ;  /* 0xfffff7ff00007812 */ /* 0x000fc600078ec0ff */
[----:B------:R-:W-:Y:S02]  /*12390*/  FADD R238, R102, R104 ;  /* 0x0000006866ee7221 */ /* 0x000fe40000000000 */
[----:B------:R-:W-:Y:S02]  /*123a0*/  @P2 IMAD.MOV.U32 R102, RZ, RZ, 0x7f800000 ;  /* 0x7f800000ff662424 */ /* 0x000fe400078e00ff */
[----:B------:R-:W-:Y:S02]  /*123b0*/  FFMA.FTZ R3, R2, R3, -0.36067417263984680176 ;  /* 0xbeb8aa4902037423 */ /* 0x000fe40000010003 */
[----:B------:R-:W-:Y:S01]  /*123c0*/  @P2 FFMA.FTZ R238, R100, R102, +INF ;  /* 0x7f80000064ee2423 */ /* 0x000fe20000010066 */
[----:B------:R-:W-:Y:S01]  /*123d0*/  @P0 LOP3.LUT R0, R0, 0x800, RZ, 0xfc, !PT ;  /* 0x0000080000000812 */ /* 0x000fe200078efcff */
[C---:B------:R-:W-:Y:S01]  /*123e0*/  FMUL R100, R107.reuse, 8388608 ;  /* 0x4b0000006b647820 */ /* 0x040fe20000400000 */
[----:B------:R-:W-:Y:S01]  /*123f0*/  FSETP.GEU.AND P0, PT, R107, 1.175494350822287508e-38, PT ;  /* 0x008000006b00780b */ /* 0x000fe20003f0e000 */
[----:B------:R-:W-:Y:S01]  /*12400*/  FFMA.FTZ R3, R2, R3, 0.48089820146560668945 ;  /* 0x3ef6384a02037423 */ /* 0x000fe20000010003 */
[C---:B------:R-:W-:Y:S01]  /*12410*/  FSETP.GEU.AND P2, PT, R108.reuse, 1.175494350822287508e-38, PT ;  /* 0x008000006c00780b */ /* 0x040fe20003f4e000 */
[----:B------:R-:W-:Y:S01]  /*12420*/  FMUL R102, R108, 8388608 ;  /* 0x4b0000006c667820 */ /* 0x000fe20000400000 */
[----:B------:R-:W-:Y:S01]  /*12430*/  FSEL R100, R100, R107, !P0 ;  /* 0x0000006b64647208 */ /* 0x000fe20004000000 */
[----:B------:R-:W-:-:S02]  /*12440*/  FFMA.FTZ R3, R2, R3, -0.72134751081466674805 ;  /* 0xbf38aa3b02037423 */ /* 0x000fc40000010003 */
[----:B------:R-:W-:Y:S01]  /*12450*/  IMAD.MOV.U32 R215, RZ, RZ, R213 ;  /* 0x000000ffffd77224 */ /* 0x000fe200078e00d5 */
[----:B------:R-:W-:Y:S01]  /*12460*/  FSEL R102, R102, R108, !P2 ;  /* 0x0000006c66667208 */ /* 0x000fe20005000000 */
[----:B------:R-:W-:Y:S01]  /*12470*/  FMUL R3, R2, R3 ;  /* 0x0000000302037220 */ /* 0x000fe20000400000 */
[----:B------:R-:W-:Y:S02]  /*12480*/  IADD3 R103, R100, -0x3f3504f3, RZ ;  /* 0xc0cafb0d64677810 */ /* 0x000fe40007ffe0ff */
[----:B------:R-:W-:Y:S01]  /*12490*/  MOV R213, R211 ;  /* 0x000000d300d57202 */ /* 0x000fe20000000f00 */
[----:B------:R-:W-:Y:S01]  /*124a0*/  IMAD.MOV.U32 R211, RZ, RZ, R209 ;  /* 0x000000ffffd37224 */ /* 0x000fe200078e00d1 */
[----:B------:R-:W-:Y:S01]  /*124b0*/  MOV R209, R208 ;  /* 0x000000d000d17202 */ /* 0x000fe20000000f00 */
[----:B------:R-:W-:Y:S01]  /*124c0*/  IMAD.MOV.U32 R208, RZ, RZ, R206 ;  /* 0x000000ffffd07224 */ /* 0x000fe200078e00ce */
[----:B------:R-:W-:Y:S01]  /*124d0*/  IADD3 R104, R102, -0x3f3504f3, RZ ;  /* 0xc0cafb0d66687810 */ /* 0x000fe20007ffe0ff */
[----:B------:R-:W-:Y:S01]  /*124e0*/  FMUL R3, R2, R3 ;  /* 0x0000000302037220 */ /* 0x000fe20000400000 */
[----:B------:R-:W-:Y:S01]  /*124f0*/  LOP3.LUT R103, R103, 0xff800000, RZ, 0xc0, !PT ;  /* 0xff80000067677812 */ /* 0x000fe200078ec0ff */
[----:B------:R-:W-:Y:S01]  /*12500*/  IMAD.MOV.U32 R206, RZ, RZ, R202 ;  /* 0x000000ffffce7224 */ /* 0x000fe200078e00ca */
[----:B------:R-:W-:Y:S01]  /*12510*/  MOV R202, R200 ;  /* 0x000000c800ca7202 */ /* 0x000fe20000000f00 */
[----:B------:R-:W-:Y:S01]  /*12520*/  IMAD.MOV.U32 R200, RZ, RZ, R188 ;  /* 0x000000ffffc87224 */ /* 0x000fe200078e00bc */
[----:B------:R-:W-:Y:S01]  /*12530*/  LOP3.LUT R104, R104, 0xff800000, RZ, 0xc0, !PT ;  /* 0xff80000068687812 */ /* 0x000fe200078ec0ff */
[----:B------:R-:W-:-:S02]  /*12540*/  FFMA.FTZ R188, R2, 1.4426950216293334961, R3 ;  /* 0x3fb8aa3b02bc7823 */ /* 0x000fc40000010003 */
[----:B------:R-:W-:Y:S02]  /*12550*/  IMAD.IADD R3, R100, 0x1, -R103 ;  /* 0x0000000164037824 */ /* 0x000fe400078e0a67 */
[----:B------:R-:W-:Y:S02]  /*12560*/  IMAD.IADD R2, R102, 0x1, -R104 ;  /* 0x0000000166027824 */ /* 0x000fe400078e0a68 */
[----:B------:R-:W-:Y:S01]  /*12570*/  FADD R3, R3, -1 ;  /* 0xbf80000003037421 */ /* 0x000fe20000000000 */
[----:B------:R-:W-:Y:S01]  /*12580*/  MOV R218, R114 ;  /* 0x0000007200da7202 */ /* 0x000fe20000000f00 */
[----:B------:R-:W-:Y:S02]  /*12590*/  FADD R2, R2, -1 ;  /* 0xbf80000002027421 */ /* 0x000fe40000000000 */
[-C--:B------:R-:W-:Y:S02]  /*125a0*/  FFMA.FTZ R114, R3, R189.reuse, -0.16845393180847167969 ;  /* 0xbe2c7f3003727423 */ /* 0x080fe400000100bd */
[----:B------:R-:W-:-:S02]  /*125b0*/  FFMA.FTZ R106, R2, R189, -0.16845393180847167969 ;  /* 0xbe2c7f30026a7423 */ /* 0x000fc400000100bd */
[C---:B------:R-:W-:Y:S02]  /*125c0*/  FFMA.FTZ R114, R3.reuse, R114, 0.1716887056827545166 ;  /* 0x3e2fcf2a03727423 */ /* 0x040fe40000010072 */
[C---:B------:R-:W-:Y:S02]  /*125d0*/  FFMA.FTZ R106, R2.reuse, R106, 0.1716887056827545166 ;  /* 0x3e2fcf2a026a7423 */ /* 0x040fe4000001006a */
[C---:B------:R-:W-:Y:S02]  /*125e0*/  FFMA.FTZ R114, R3.reuse, R114, -0.17900948226451873779 ;  /* 0xbe374e4303727423 */ /* 0x040fe40000010072 */
[C---:B------:R-:W-:Y:S02]  /*125f0*/  FFMA.FTZ R106, R2.reuse, R106, -0.17900948226451873779 ;  /* 0xbe374e43026a7423 */ /* 0x040fe4000001006a */
[----:B------:R-:W-:Y:S02]  /*12600*/  FFMA.FTZ R114, R3, R114, 0.20512372255325317383 ;  /* 0x3e520bf403727423 */ /* 0x000fe40000010072 */
[----:B------:R-:W-:-:S02]  /*12610*/  FFMA.FTZ R106, R2, R106, 0.20512372255325317383 ;  /* 0x3e520bf4026a7423 */ /* 0x000fc4000001006a */
[C---:B------:R-:W-:Y:S02]  /*12620*/  FFMA.FTZ R114, R3.reuse, R114, -0.24046532809734344482 ;  /* 0xbe763c8b03727423 */ /* 0x040fe40000010072 */
[C---:B------:R-:W-:Y:S02]  /*12630*/  FFMA.FTZ R106, R2.reuse, R106, -0.24046532809734344482 ;  /* 0xbe763c8b026a7423 */ /* 0x040fe4000001006a */
[C---:B------:R-:W-:Y:S02]  /*12640*/  FFMA.FTZ R114, R3.reuse, R114, 0.28857114911079406738 ;  /* 0x3e93bf9903727423 */ /* 0x040fe40000010072 */
[C---:B------:R-:W-:Y:S02]  /*12650*/  FFMA.FTZ R106, R2.reuse, R106, 0.28857114911079406738 ;  /* 0x3e93bf99026a7423 */ /* 0x040fe4000001006a */
[----:B------:R-:W-:Y:S02]  /*12660*/  FFMA.FTZ R114, R3, R114, -0.36067417263984680176 ;  /* 0xbeb8aa4903727423 */ /* 0x000fe40000010072 */
[----:B------:R-:W-:-:S02]  /*12670*/  FFMA.FTZ R106, R2, R106, -0.36067417263984680176 ;  /* 0xbeb8aa49026a7423 */ /* 0x000fc4000001006a */
[C---:B------:R-:W-:Y:S02]  /*12680*/  FFMA.FTZ R114, R3.reuse, R114, 0.48089820146560668945 ;  /* 0x3ef6384a03727423 */ /* 0x040fe40000010072 */
[C---:B------:R-:W-:Y:S02]  /*12690*/  FFMA.FTZ R106, R2.reuse, R106, 0.48089820146560668945 ;  /* 0x3ef6384a026a7423 */ /* 0x040fe4000001006a */
[C---:B------:R-:W-:Y:S02]  /*126a0*/  FFMA.FTZ R114, R3.reuse, R114, -0.72134751081466674805 ;  /* 0xbf38aa3b03727423 */ /* 0x040fe40000010072 */
[----:B------:R-:W-:Y:S02]  /*126b0*/  FFMA.FTZ R106, R2, R106, -0.72134751081466674805 ;  /* 0xbf38aa3b026a7423 */ /* 0x000fe4000001006a */
[----:B------:R-:W-:Y:S02]  /*126c0*/  FMUL R114, R3, R114 ;  /* 0x0000007203727220 */ /* 0x000fe40000400000 */
[----:B------:R-:W-:-:S02]  /*126d0*/  IMAD.MOV.U32 R217, RZ, RZ, R115 ;  /* 0x000000ffffd97224 */ /* 0x000fc400078e0073 */
[----:B------:R0:W-:Y:S02]  /*126e0*/  I2F R115, R105 ;  /* 0x0000006900737306 */ /* 0x0001e40000201400 */
[----:B0-----:R-:W-:Y:S02]  /*126f0*/  FMUL R105, R2, R106 ;  /* 0x0000006a02697220 */ /* 0x001fe40000400000 */
[----:B------:R-:W-:-:S04]  /*12700*/  FMUL R106, R3, R114 ;  /* 0x00000072036a7220 */ /* 0x000fc80000400000 */
[----:B------:R-:W-:Y:S02]  /*12710*/  FFMA.FTZ R184, R3, 1.4426950216293334961, R106 ;  /* 0x3fb8aa3b03b87823 */ /* 0x000fe4000001006a */
[----:B------:R-:W2:Y:S01]  /*12720*/  LDL.LU R106, [R1+0x238] ;  /* 0x00023800016a7983 */ /* 0x000ea20000300800 */
[----:B------:R-:W-:-:S04]  /*12730*/  FMUL R105, R2, R105 ;  /* 0x0000006902697220 */ /* 0x000fc80000400000 */
[----:B------:R-:W-:Y:S02]  /*12740*/  FFMA.FTZ R114, R2, 1.4426950216293334961, R105 ;  /* 0x3fb8aa3b02727823 */ /* 0x000fe40000010069 */
[----:B------:R0:W1:Y:S02]  /*12750*/  I2F R105, R103 ;  /* 0x0000006700697306 */ /* 0x0000640000201400 */
[----:B0-----:R-:W-:-:S05]  /*12760*/  FSEL R103, RZ, -23, P0 ;  /* 0xc1b80000ff677808 */ /* 0x001fca0000000000 */
[----:B-1----:R-:W-:-:S04]  /*12770*/  FFMA.FTZ R105, R105, 1.1920928955078125e-07, R103 ;  /* 0x3400000069697823 */ /* 0x002fc80000010067 */
[----:B------:R-:W-:Y:S02]  /*12780*/  FADD R236, R105, R184 ;  /* 0x000000b869ec7221 */ /* 0x000fe40000000000 */
[----:B------:R-:W3:Y:S01]  /*12790*/  LDL.LU R105, [R1+0x23c] ;  /* 0x00023c0001697983 */ /* 0x000ee20000300800 */
[----:B------:R-:W0:Y:S01]  /*127a0*/  I2F R104, R104 ;  /* 0x0000006800687306 */ /* 0x000e220000201400 */
[----:B------:R-:W-:-:S05]  /*127b0*/  FSEL R2, RZ, -23, P1 ;  /* 0xc1b80000ff027808 */ /* 0x000fca0000800000 */
[----:B------:R-:W-:-:S04]  /*127c0*/  FFMA.FTZ R2, R115, 1.1920928955078125e-07, R2 ;  /* 0x3400000073027823 */ /* 0x000fc80000010002 */
[----:B------:R-:W-:Y:S01]  /*127d0*/  FADD R237, R2, R188 ;  /* 0x000000bc02ed7221 */ /* 0x000fe20000000000 */
[----:B------:R-:W-:-:S05]  /*127e0*/  FSEL R2, RZ, -23, P2 ;  /* 0xc1b80000ff027808 */ /* 0x000fca0001000000 */
[----:B0-----:R-:W-:-:S04]  /*127f0*/  FFMA.FTZ R104, R104, 1.1920928955078125e-07, R2 ;  /* 0x3400000068687823 */ /* 0x001fc80000010002 */
[----:B------:R-:W-:Y:S02]  /*12800*/  FADD R187, R104, R114 ;  /* 0x0000007268bb7221 */ /* 0x000fe40000000000 */
[----:B------:R-:W4:Y:S01]  /*12810*/  LDL.LU R104, [R1+0x240] ;  /* 0x0002400001687983 */ /* 0x000f220000300800 */
[----:B------:R-:W-:-:S13]  /*12820*/  ISETP.GE.U32.AND P0, PT, R101, 0x7f800000, PT ;  /* 0x7f8000006500780c */ /* 0x000fda0003f06070 */
[----:B------:R-:W-:-:S04]  /*12830*/  @P0 IMAD.MOV.U32 R103, RZ, RZ, 0x7f800000 ;  /* 0x7f800000ff670424 */ /* 0x000fc800078e00ff */
[C---:B------:R-:W-:Y:S01]  /*12840*/  @P0 FFMA.FTZ R237, R101.reuse, R103, +INF ;  /* 0x7f80000065ed0423 */ /* 0x040fe20000010067 */
[----:B------:R-:W-:Y:S02]  /*12850*/  ISETP.GE.U32.AND P0, PT, R100, 0x7f800000, PT ;  /* 0x7f8000006400780c */ /* 0x000fe40003f06070 */
[----:B------:R-:W-:Y:S01]  /*12860*/  FSETP.NEU.AND P2, PT, R101, RZ, PT ;  /* 0x000000ff6500720b */ /* 0x000fe20003f4d000 */
[C---:B--2---:R-:W-:Y:S01]  /*12870*/  FMUL R188, R106.reuse, 8388608 ;  /* 0x4b0000006abc7820 */ /* 0x044fe20000400000 */
[----:B------:R-:W-:-:S04]  /*12880*/  FSETP.GEU.AND P1, PT, R106, 1.175494350822287508e-38, PT ;  /* 0x008000006a00780b */ /* 0x000fc80003f2e000 */
[----:B------:R-:W-:-:S04]  /*12890*/  FSEL R188, R188, R106, !P1 ;  /* 0x0000006abcbc7208 */ /* 0x000fc80004800000 */
[----:B------:R-:W-:-:S04]  /*128a0*/  IADD3 R3, R188, -0x3f3504f3, RZ ;  /* 0xc0cafb0dbc037810 */ /* 0x000fc80007ffe0ff */
[----:B------:R-:W-:-:S04]  /*128b0*/  LOP3.LUT R3, R3, 0xff800000, RZ, 0xc0, !PT ;  /* 0xff80000003037812 */ /* 0x000fc800078ec0ff */
[----:B------:R-:W-:-:S05]  /*128c0*/  IADD3 R2, R188, -R3, RZ ;  /* 0x80000003bc027210 */ /* 0x000fca0007ffe0ff */
[----:B------:R-:W-:-:S04]  /*128d0*/  FADD R2, R2, -1 ;  /* 0xbf80000002027421 */ /* 0x000fc80000000000 */
[----:B------:R-:W-:-:S04]  /*128e0*/  FFMA.FTZ R103, R2, R189, -0.16845393180847167969 ;  /* 0xbe2c7f3002677423 */ /* 0x000fc800000100bd */
[----:B------:R-:W-:-:S04]  /*128f0*/  FFMA.FTZ R103, R2, R103, 0.1716887056827545166 ;  /* 0x3e2fcf2a02677423 */ /* 0x000fc80000010067 */
[----:B------:R-:W-:-:S04]  /*12900*/  FFMA.FTZ R103, R2, R103, -0.17900948226451873779 ;  /* 0xbe374e4302677423 */ /* 0x000fc80000010067 */
[----:B------:R-:W-:-:S04]  /*12910*/  FFMA.FTZ R103, R2, R103, 0.20512372255325317383 ;  /* 0x3e520bf402677423 */ /* 0x000fc80000010067 */
[----:B------:R-:W-:-:S04]  /*12920*/  FFMA.FTZ R103, R2, R103, -0.24046532809734344482 ;  /* 0xbe763c8b02677423 */ /* 0x000fc80000010067 */
[----:B------:R-:W-:-:S04]  /*12930*/  FFMA.FTZ R103, R2, R103, 0.28857114911079406738 ;  /* 0x3e93bf9902677423 */ /* 0x000fc80000010067 */
[----:B------:R-:W-:-:S04]  /*12940*/  FFMA.FTZ R103, R2, R103, -0.36067417263984680176 ;  /* 0xbeb8aa4902677423 */ /* 0x000fc80000010067 */
[----:B------:R-:W-:-:S04]  /*12950*/  FFMA.FTZ R103, R2, R103, 0.48089820146560668945 ;  /* 0x3ef6384a02677423 */ /* 0x000fc80000010067 */
[C---:B------:R-:W-:Y:S01]  /*12960*/  FFMA.FTZ R103, R2.reuse, R103, -0.72134751081466674805 ;  /* 0xbf38aa3b02677423 */ /* 0x040fe20000010067 */
[----:B------:R-:W0:Y:S03]  /*12970*/  I2F R101, R3 ;  /* 0x0000000300657306 */ /* 0x000e260000201400 */
[----:B------:R-:W-:-:S04]  /*12980*/  FMUL R103, R2, R103 ;  /* 0x0000006702677220 */ /* 0x000fc80000400000 */
[----:B------:R-:W-:-:S04]  /*12990*/  FMUL R103, R2, R103 ;  /* 0x0000006702677220 */ /* 0x000fc80000400000 */
[----:B------:R-:W-:Y:S02]  /*129a0*/  FFMA.FTZ R115, R2, 1.4426950216293334961, R103 ;  /* 0x3fb8aa3b02737823 */ /* 0x000fe40000010067 */
[----:B------:R-:W-:-:S04]  /*129b0*/  @P0 IMAD.MOV.U32 R2, RZ, RZ, 0x7f800000 ;  /* 0x7f800000ff020424 */ /* 0x000fc800078e00ff */
[----:B------:R-:W-:Y:S01]  /*129c0*/  @P0 FFMA.FTZ R236, R100, R2, +INF ;  /* 0x7f80000064ec0423 */ /* 0x000fe20000010002 */
[----:B------:R-:W-:-:S05]  /*129d0*/  FSEL R2, RZ, -23, P1 ;  /* 0xc1b80000ff027808 */ /* 0x000fca0000800000 */
[----:B0-----:R-:W-:-:S04]  /*129e0*/  FFMA.FTZ R103, R101, 1.1920928955078125e-07, R2 ;  /* 0x3400000065677823 */ /* 0x001fc80000010002 */
[----:B------:R-:W-:Y:S02]  /*129f0*/  FADD R186, R103, R115 ;  /* 0x0000007367ba7221 */ /* 0x000fe40000000000 */
[----:B------:R-:W2:Y:S01]  /*12a00*/  LDL.LU R103, [R1+0x244] ;  /* 0x0002440001677983 */ /* 0x000ea20000300800 */
[C---:B---3--:R-:W-:Y:S01]  /*12a10*/  FMUL R114, R105.reuse, 8388608 ;  /* 0x4b00000069727820 */ /* 0x048fe20000400000 */
[----:B------:R-:W-:-:S04]  /*12a20*/  FSETP.GEU.AND P0, PT, R105, 1.175494350822287508e-38, PT ;  /* 0x008000006900780b */ /* 0x000fc80003f0e000 */
[----:B------:R-:W-:Y:S02]  /*12a30*/  FSEL R114, R114, R105, !P0 ;  /* 0x0000006972727208 */ /* 0x000fe40004000000 */
[----:B------:R-:W-:Y:S02]  /*12a40*/  ISETP.GE.U32.AND P1, PT, R102, 0x7f800000, PT ;  /* 0x7f8000006600780c */ /* 0x000fe40003f26070 */
[----:B------:R-:W-:-:S04]  /*12a50*/  IADD3 R3, R114, -0x3f3504f3, RZ ;  /* 0xc0cafb0d72037810 */ /* 0x000fc80007ffe0ff */
[----:B------:R-:W-:-:S04]  /*12a60*/  LOP3.LUT R3, R3, 0xff800000, RZ, 0xc0, !PT ;  /* 0xff80000003037812 */ /* 0x000fc800078ec0ff */
[----:B------:R-:W-:-:S03]  /*12a70*/  IADD3 R2, R114, -R3, RZ ;  /* 0x8000000372027210 */ /* 0x000fc60007ffe0ff */
[----:B------:R-:W-:Y:S02]  /*12a80*/  @P1 IMAD.MOV.U32 R101, RZ, RZ, 0x7f800000 ;  /* 0x7f800000ff651424 */ /* 0x000fe400078e00ff */
[----:B------:R-:W-:Y:S02]  /*12a90*/  FADD R2, R2, -1 ;  /* 0xbf80000002027421 */ /* 0x000fe40000000000 */
[----:B------:R-:W-:Y:S02]  /*12aa0*/  @P1 FFMA.FTZ R187, R102, R101, +INF ;  /* 0x7f80000066bb1423 */ /* 0x000fe40000010065 */
[----:B------:R-:W-:-:S04]  /*12ab0*/  FFMA.FTZ R101, R2, R189, -0.16845393180847167969 ;  /* 0xbe2c7f3002657423 */ /* 0x000fc800000100bd */
[----:B------:R-:W-:-:S04]  /*12ac0*/  FFMA.FTZ R101, R2, R101, 0.1716887056827545166 ;  /* 0x3e2fcf2a02657423 */ /* 0x000fc80000010065 */
[----:B------:R-:W-:-:S04]  /*12ad0*/  FFMA.FTZ R101, R2, R101, -0.17900948226451873779 ;  /* 0xbe374e4302657423 */ /* 0x000fc80000010065 */
[----:B------:R-:W-:-:S04]  /*12ae0*/  FFMA.FTZ R101, R2, R101, 0.20512372255325317383 ;  /* 0x3e520bf402657423 */ /* 0x000fc80000010065 */
[----:B------:R-:W-:-:S04]  /*12af0*/  FFMA.FTZ R101, R2, R101, -0.24046532809734344482 ;  /* 0xbe763c8b02657423 */ /* 0x000fc80000010065 */
[----:B------:R-:W-:-:S04]  /*12b00*/  FFMA.FTZ R101, R2, R101, 0.28857114911079406738 ;  /* 0x3e93bf9902657423 */ /* 0x000fc80000010065 */
[----:B------:R-:W-:-:S04]  /*12b10*/  FFMA.FTZ R101, R2, R101, -0.36067417263984680176 ;  /* 0xbeb8aa4902657423 */ /* 0x000fc80000010065 */
[----:B------:R-:W-:Y:S01]  /*12b20*/  FFMA.FTZ R101, R2, R101, 0.48089820146560668945 ;  /* 0x3ef6384a02657423 */ /* 0x000fe20000010065 */
[----:B------:R-:W-:-:S03]  /*12b30*/  ISETP.GE.U32.AND P1, PT, R188, 0x7f800000, PT ;  /* 0x7f800000bc00780c */ /* 0x000fc60003f26070 */
[C---:B------:R-:W-:Y:S01]  /*12b40*/  FFMA.FTZ R101, R2.reuse, R101, -0.72134751081466674805 ;  /* 0xbf38aa3b02657423 */ /* 0x040fe20000010065 */
[----:B------:R-:W0:Y:S03]  /*12b50*/  I2F R3, R3 ;  /* 0x0000000300037306 */ /* 0x000e260000201400 */
[----:B------:R-:W-:-:S04]  /*12b60*/  FMUL R101, R2, R101 ;  /* 0x0000006502657220 */ /* 0x000fc80000400000 */
[----:B------:R-:W-:-:S04]  /*12b70*/  FMUL R101, R2, R101 ;  /* 0x0000006502657220 */ /* 0x000fc80000400000 */
[----:B------:R-:W-:Y:S02]  /*12b80*/  FFMA.FTZ R101, R2, 1.4426950216293334961, R101 ;  /* 0x3fb8aa3b02657823 */ /* 0x000fe40000010065 */
[----:B------:R-:W-:Y:S02]  /*12b90*/  @P1 IMAD.MOV.U32 R2, RZ, RZ, 0x7f800000 ;  /* 0x7f800000ff021424 */ /* 0x000fe400078e00ff */
[----:B----4-:R-:W-:Y:S02]  /*12ba0*/  FMUL R184, R104, 8388608 ;  /* 0x4b00000068b87820 */ /* 0x010fe40000400000 */
[----:B------:R-:W-:Y:S01]  /*12bb0*/  @P1 FFMA.FTZ R186, R188, R2, +INF ;  /* 0x7f800000bcba1423 */ /* 0x000fe20000010002 */
[----:B------:R-:W-:Y:S02]  /*12bc0*/  FSEL R2, RZ, -23, P0 ;  /* 0xc1b80000ff027808 */ /* 0x000fe40000000000 */
[----:B------:R-:W-:-:S03]  /*12bd0*/  FSETP.GEU.AND P0, PT, R104, 1.175494350822287508e-38, PT ;  /* 0x008000006800780b */ /* 0x000fc60003f0e000 */
[----:B0-----:R-:W-:Y:S01]  /*12be0*/  FFMA.FTZ R2, R3, 1.1920928955078125e-07, R2 ;  /* 0x3400000003027823 */ /* 0x001fe20000010002 */
[----:B------:R-:W-:Y:S02]  /*12bf0*/  FSEL R184, R184, R104, !P0 ;  /* 0x00000068b8b87208 */ /* 0x000fe40004000000 */
[----:B------:R-:W-:Y:S01]  /*12c00*/  ISETP.GE.U32.AND P1, PT, R114, 0x7f800000, PT ;  /* 0x7f8000007200780c */ /* 0x000fe20003f26070 */
[----:B------:R-:W-:Y:S01]  /*12c10*/  FADD R185, R2, R101 ;  /* 0x0000006502b97221 */ /* 0x000fe20000000000 */
[----:B------:R-:W-:-:S04]  /*12c20*/  IADD3 R2, R184, -0x3f3504f3, RZ ;  /* 0xc0cafb0db8027810 */ /* 0x000fc80007ffe0ff */
[----:B------:R-:W-:-:S04]  /*12c30*/  LOP3.LUT R2, R2, 0xff800000, RZ, 0xc0, !PT ;  /* 0xff80000002027812 */ /* 0x000fc800078ec0ff */
[----:B------:R0:W1:Y:S03]  /*12c40*/  I2F R101, R2 ;  /* 0x0000000200657306 */ /* 0x0000660000201400 */
[----:B------:R-:W-:-:S05]  /*12c50*/  @P1 MOV R3, 0x7f800000 ;  /* 0x7f80000000031802 */ /* 0x000fca0000000f00 */
[----:B------:R-:W-:Y:S02]  /*12c60*/  @P1 FFMA.FTZ R185, R114, R3, +INF ;  /* 0x7f80000072b91423 */ /* 0x000fe40000010003 */
[----:B0-----:R-:W-:Y:S01]  /*12c70*/  IMAD.IADD R2, R184, 0x1, -R2 ;  /* 0x00000001b8027824 */ /* 0x001fe200078e0a02 */
[----:B------:R-:W-:-:S03]  /*12c80*/  FSEL R3, RZ, -23, P0 ;  /* 0xc1b80000ff037808 */ /* 0x000fc60000000000 */
[----:B------:R-:W-:Y:S02]  /*12c90*/  FADD R2, R2, -1 ;  /* 0xbf80000002027421 */ /* 0x000fe40000000000 */
[----:B-1----:R-:W-:Y:S02]  /*12ca0*/  FFMA.FTZ R101, R101, 1.1920928955078125e-07, R3 ;  /* 0x3400000065657823 */ /* 0x002fe40000010003 */
        /* <DEDUP_REMOVED lines=8> */
[----:B------:R-:W-:Y:S01]  /*12d30*/  FFMA.FTZ R3, R2, R3, -0.72134751081466674805 ;  /* 0xbf38aa3b02037423 */ /* 0x000fe20000010003 */
[----:B------:R-:W-:-:S03]  /*12d40*/  ISETP.GE.U32.AND P0, PT, R184, 0x7f800000, PT ;  /* 0x7f800000b800780c */ /* 0x000fc60003f06070 */
[----:B------:R-:W-:-:S04]  /*12d50*/  FMUL R3, R2, R3 ;  /* 0x0000000302037220 */ /* 0x000fc80000400000 */
[----:B------:R-:W-:-:S04]  /*12d60*/  FMUL R3, R2, R3 ;  /* 0x0000000302037220 */ /* 0x000fc80000400000 */
[----:B------:R-:W-:-:S04]  /*12d70*/  FFMA.FTZ R2, R2, 1.4426950216293334961, R3 ;  /* 0x3fb8aa3b02027823 */ /* 0x000fc80000010003 */
[----:B------:R-:W-:Y:S02]  /*12d80*/  FADD R115, R101, R2 ;  /* 0x0000000265737221 */ /* 0x000fe40000000000 */
[----:B------:R-:W-:-:S04]  /*12d90*/  @P0 IMAD.MOV.U32 R2, RZ, RZ, 0x7f800000 ;  /* 0x7f800000ff020424 */ /* 0x000fc800078e00ff */
[----:B------:R-:W-:-:S05]  /*12da0*/  @P0 FFMA.FTZ R115, R184, R2, +INF ;  /* 0x7f800000b8730423 */ /* 0x000fca0000010002 */
[----:B------:R2:W-:Y:S01]  /*12db0*/  STL [R1+0x1fc], R115 ;  /* 0x0001fc7301007387 */ /* 0x0005e20000100800 */
[----:B------:R-:W-:Y:S01]  /*12dc0*/  FSETP.NEU.AND P1, PT, R100, RZ, PT ;  /* 0x000000ff6400720b */ /* 0x000fe20003f2d000 */
[C---:B--2---:R-:W-:Y:S01]  /*12dd0*/  FMUL R115, R103.reuse, 8388608 ;  /* 0x4b00000067737820 */ /* 0x044fe20000400000 */
[----:B------:R-:W-:-:S04]  /*12de0*/  FSETP.GEU.AND P0, PT, R103, 1.175494350822287508e-38, PT ;  /* 0x008000006700780b */ /* 0x000fc80003f0e000 */
[----:B------:R-:W-:-:S04]  /*12df0*/  FSEL R115, R115, R103, !P0 ;  /* 0x0000006773737208 */ /* 0x000fc80004000000 */
[----:B------:R-:W-:-:S04]  /*12e00*/  IADD3 R2, R115, -0x3f3504f3, RZ ;  /* 0xc0cafb0d73027810 */ /* 0x000fc80007ffe0ff */
[----:B------:R-:W-:-:S04]  /*12e10*/  LOP3.LUT R2, R2, 0xff800000, RZ, 0xc0, !PT ;  /* 0xff80000002027812 */ /* 0x000fc800078ec0ff */
[----:B------:R0:W1:Y:S01]  /*12e20*/  I2F R100, R2 ;  /* 0x0000000200647306 */ /* 0x0000620000201400 */
[----:B------:R-:W-:Y:S02]  /*12e30*/  FSEL R3, RZ, -23, P0 ;  /* 0xc1b80000ff037808 */ /* 0x000fe40000000000 */
[----:B0-----:R-:W-:-:S05]  /*12e40*/  IADD3 R2, R115, -R2, RZ ;  /* 0x8000000273027210 */ /* 0x001fca0007ffe0ff */
        /* <DEDUP_REMOVED lines=17> */
[----:B------:R-:W-:Y:S01]  /*12f60*/  @P0 FFMA.FTZ R101, R115, R2, +INF ;  /* 0x7f80000073650423 */ /* 0x000fe20000010002 */
[----:B------:R-:W-:-:S04]  /*12f70*/  FSETP.NEU.AND P0, PT, R102, RZ, PT ;  /* 0x000000ff6600720b */ /* 0x000fc80003f0d000 */
[----:B------:R0:W-:Y:S04]  /*12f80*/  STL [R1+0x1f8], R101 ;  /* 0x0001f86501007387 */ /* 0x0001e80000100800 */
[----:B------:R-:W2:Y:S01]  /*12f90*/  LDL.LU R102, [R1+0x248] ;  /* 0x0002480001667983 */ /* 0x000ea20000300800 */
[----:B------:R-:W-:-:S04]  /*12fa0*/  LOP3.LUT R0, R0, 0xffffefff, RZ, 0xc0, !PT ;  /* 0xffffefff00007812 */ /* 0x000fc800078ec0ff */
[----:B------:R-:W-:-:S04]  /*12fb0*/  @P2 LOP3.LUT R0, R0, 0x1000, RZ, 0xfc, !PT ;  /* 0x0000100000002812 */ /* 0x000fc800078efcff */
[----:B------:R-:W-:-:S04]  /*12fc0*/  LOP3.LUT R0, R0, 0xffff7fff, RZ, 0xc0, !PT ;  /* 0xffff7fff00007812 */ /* 0x000fc800078ec0ff */
[----:B------:R-:W-:-:S04]  /*12fd0*/  @P1 LOP3.LUT R0, R0, 0x8000, RZ, 0xfc, !PT ;  /* 0x0000800000001812 */ /* 0x000fc800078efcff */
[----:B------:R-:W-:-:S04]  /*12fe0*/  LOP3.LUT R0, R0, 0xffbfffff, RZ, 0xc0, !PT ;  /* 0xffbfffff00007812 */ /* 0x000fc800078ec0ff */
[----:B------:R-:W-:Y:S01]  /*12ff0*/  @P0 LOP3.LUT R0, R0, 0x400000, RZ, 0xfc, !PT ;  /* 0x0040000000000812 */ /* 0x000fe200078efcff */
[C---:B--2---:R-:W-:Y:S01]  /*13000*/  FMUL R3, R102.reuse, 8388608 ;  /* 0x4b00000066037820 */ /* 0x044fe20000400000 */
[----:B------:R-:W-:-:S04]  /*13010*/  FSETP.GEU.AND P0, PT, R102, 1.175494350822287508e-38, PT ;  /* 0x008000006600780b */ /* 0x000fc80003f0e000 */
[----:B------:R-:W-:-:S04]  /*13020*/  FSEL R3, R3, R102, !P0 ;  /* 0x0000006603037208 */ /* 0x000fc80004000000 */
[----:B------:R-:W-:-:S04]  /*13030*/  IADD3 R2, R3, -0x3f3504f3, RZ ;  /* 0xc0cafb0d03027810 */ /* 0x000fc80007ffe0ff */
[----:B------:R-:W-:-:S04]  /*13040*/  LOP3.LUT R2, R2, 0xff800000, RZ, 0xc0, !PT ;  /* 0xff80000002027812 */ /* 0x000fc800078ec0ff */
[----:B------:R1:W2:Y:S01]  /*13050*/  I2F R100, R2 ;  /* 0x0000000200647306 */ /* 0x0002a20000201400 */
[----:B0-----:R-:W-:Y:S01]  /*13060*/  FSEL R101, RZ, -23, P0 ;  /* 0xc1b80000ff657808 */ /* 0x001fe20000000000 */
[----:B-1----:R-:W-:-:S04]  /*13070*/  IMAD.IADD R2, R3, 0x1, -R2 ;  /* 0x0000000103027824 */ /* 0x002fc800078e0a02 */
[----:B------:R-:W-:Y:S02]  /*13080*/  FADD R2, R2, -1 ;  /* 0xbf80000002027421 */ /* 0x000fe40000000000 */
[----:B--2---:R-:W-:Y:S02]  /*13090*/  FFMA.FTZ R101, R100, 1.1920928955078125e-07, R101 ;  /* 0x3400000064657823 */ /* 0x004fe40000010065 */
        /* <DEDUP_REMOVED lines=8> */
[----:B------:R-:W-:-:S04]  /*13120*/  FFMA.FTZ R100, R2, R100, -0.72134751081466674805 ;  /* 0xbf38aa3b02647423 */ /* 0x000fc80000010064 */
[----:B------:R-:W-:-:S04]  /*13130*/  FMUL R100, R2, R100 ;  /* 0x0000006402647220 */ /* 0x000fc80000400000 */
[----:B------:R-:W-:-:S04]  /*13140*/  FMUL R100, R2, R100 ;  /* 0x0000006402647220 */ /* 0x000fc80000400000 */
[----:B------:R-:W-:-:S04]  /*13150*/  FFMA.FTZ R2, R2, 1.4426950216293334961, R100 ;  /* 0x3fb8aa3b02027823 */ /* 0x000fc80000010064 */
[----:B------:R-:W-:Y:S02]  /*13160*/  FADD R219, R101, R2 ;  /* 0x0000000265db7221 */ /* 0x000fe40000000000 */
[----:B------:R-:W2:Y:S01]  /*13170*/  LDL.LU R101, [R1+0x24c] ;  /* 0x00024c0001657983 */ /* 0x000ea20000300800 */
[----:B------:R-:W-:Y:S02]  /*13180*/  FSETP.NEU.AND P0, PT, R188, RZ, PT ;  /* 0x000000ffbc00720b */ /* 0x000fe40003f0d000 */
[----:B------:R-:W-:-:S11]  /*13190*/  LOP3.LUT R0, R0, 0xffdfffff, RZ, 0xc0, !PT ;  /* 0xffdfffff00007812 */ /* 0x000fd600078ec0ff */
[----:B------:R-:W-:Y:S02]  /*131a0*/  @P0 LOP3.LUT R0, R0, 0x200000, RZ, 0xfc, !PT ;  /* 0x0020000000000812 */ /* 0x000fe400078efcff */
[----:B------:R-:W-:-:S13]  /*131b0*/  ISETP.GE.U32.AND P0, PT, R3, 0x7f800000, PT ;  /* 0x7f8000000300780c */ /* 0x000fda0003f06070 */
[----:B------:R-:W-:-:S05]  /*131c0*/  @P0 MOV R2, 0x7f800000 ;  /* 0x7f80000000020802 */ /* 0x000fca0000000f00 */
[----:B------:R-:W-:-:S05]  /*131d0*/  @P0 FFMA.FTZ R219, R3, R2, +INF ;  /* 0x7f80000003db0423 */ /* 0x000fca0000010002 */
[----:B------:R0:W-:Y:S01]  /*131e0*/  STL [R1+0x1f4], R219 ;  /* 0x0001f4db01007387 */ /* 0x0001e20000100800 */
[----:B------:R-:W-:-:S03]  /*131f0*/  FSETP.NEU.AND P1, PT, R114, RZ, PT ;  /* 0x000000ff7200720b */ /* 0x000fc60003f2d000 */
[----:B0-----:R-:W3:Y:S01]  /*13200*/  LDL.LU R219, [R1+0x250] ;  /* 0x0002500001db7983 */ /* 0x001ee20000300800 */
[----:B------:R-:W-:-:S09]  /*13210*/  LOP3.LUT R0, R0, 0xffefffff, RZ, 0xc0, !PT ;  /* 0xffefffff00007812 */ /* 0x000fd200078ec0ff */
[----:B------:R-:W-:-:S04]  /*13220*/  @P1 LOP3.LUT R0, R0, 0x100000, RZ, 0xfc, !PT ;  /* 0x0010000000001812 */ /* 0x000fc800078efcff */
[----:B------:R-:W-:Y:S01]  /*13230*/  LOP3.LUT R0, R0, 0xfff7ffff, RZ, 0xc0, !PT ;  /* 0xfff7ffff00007812 */ /* 0x000fe200078ec0ff */
[C---:B--2---:R-:W-:Y:S01]  /*13240*/  FMUL R2, R101.reuse, 8388608 ;  /* 0x4b00000065027820 */ /* 0x044fe20000400000 */
[----:B------:R-:W-:-:S04]  /*13250*/  FSETP.GEU.AND P0, PT, R101, 1.175494350822287508e-38, PT ;  /* 0x008000006500780b */ /* 0x000fc80003f0e000 */
[----:B------:R-:W-:-:S04]  /*13260*/  FSEL R114, R2, R101, !P0 ;  /* 0x0000006502727208 */ /* 0x000fc80004000000 */
[----:B------:R-:W-:-:S04]  /*13270*/  IADD3 R2, R114, -0x3f3504f3, RZ ;  /* 0xc0cafb0d72027810 */ /* 0x000fc80007ffe0ff */
[----:B------:R-:W-:-:S04]  /*13280*/  LOP3.LUT R2, R2, 0xff800000, RZ, 0xc0, !PT ;  /* 0xff80000002027812 */ /* 0x000fc800078ec0ff */
[----:B------:R0:W1:Y:S01]  /*13290*/  I2F R100, R2 ;  /* 0x0000000200647306 */ /* 0x0000620000201400 */
[----:B------:R-:W-:Y:S01]  /*132a0*/  FSEL R188, RZ, -23, P0 ;  /* 0xc1b80000ffbc7808 */ /* 0x000fe20000000000 */
[----:B0-----:R-:W-:-:S04]  /*132b0*/  IMAD.IADD R2, R114, 0x1, -R2 ;  /* 0x0000000172027824 */ /* 0x001fc800078e0a02 */
[----:B------:R-:W-:Y:S02]  /*132c0*/  FADD R2, R2, -1 ;  /* 0xbf80000002027421 */ /* 0x000fe40000000000 */
[----:B-1----:R-:W-:Y:S02]  /*132d0*/  FFMA.FTZ R188, R100, 1.1920928955078125e-07, R188 ;  /* 0x3400000064bc7823 */ /* 0x002fe400000100bc */
[----:B------:R-:W-:-:S04]  /*132e0*/  FFMA.FTZ R100, R2, R189, -0.16845393180847167969 ;  /* 0xbe2c7f3002647423 */ /* 0x000fc800000100bd */
[----:B------:R-:W-:-:S04]  /*132f0*/  FFMA.FTZ R100, R2, R100, 0.1716887056827545166 ;  /* 0x3e2fcf2a02647423 */ /* 0x000fc80000010064 */
[----:B------:R-:W-:-:S04]  /*13300*/  FFMA.FTZ R100, R2, R100, -0.17900948226451873779 ;  /* 0xbe374e4302647423 */ /* 0x000fc80000010064 */
[----:B------:R-:W-:-:S04]  /*13310*/  FFMA.FTZ R100, R2, R100, 0.20512372255325317383 ;  /* 0x3e520bf402647423 */ /* 0x000fc80000010064 */
[----:B------:R-:W-:Y:S01]  /*13320*/  FFMA.FTZ R100, R2, R100, -0.24046532809734344482 ;  /* 0xbe763c8b02647423 */ /* 0x000fe20000010064 */
[----:B------:R-:W-:-:S03]  /*13330*/  FSETP.NEU.AND P0, PT, R184, RZ, PT ;  /* 0x000000ffb800720b */ /* 0x000fc60003f0d000 */
[----:B------:R-:W-:-:S04]  /*13340*/  FFMA.FTZ R100, R2, R100, 0.28857114911079406738 ;  /* 0x3e93bf9902647423 */ /* 0x000fc80000010064 */
[----:B------:R-:W-:-:S04]  /*13350*/  FFMA.FTZ R100, R2, R100, -0.36067417263984680176 ;  /* 0xbeb8aa4902647423 */ /* 0x000fc80000010064 */
[----:B------:R-:W-:-:S04]  /*13360*/  FFMA.FTZ R100, R2, R100, 0.48089820146560668945 ;  /* 0x3ef6384a02647423 */ /* 0x000fc80000010064 */
[----:B------:R-:W-:Y:S01]  /*13370*/  FFMA.FTZ R100, R2, R100, -0.72134751081466674805 ;  /* 0xbf38aa3b02647423 */ /* 0x000fe20000010064 */
[----:B------:R-:W-:Y:S02]  /*13380*/  @P0 LOP3.LUT R0, R0, 0x80000, RZ, 0xfc, !PT ;  /* 0x0008000000000812 */ /* 0x000fe400078efcff */
[----:B------:R-:W-:Y:S01]  /*13390*/  ISETP.GE.U32.AND P0, PT, R114, 0x7f800000, PT ;  /* 0x7f8000007200780c */ /* 0x000fe20003f06070 */
[----:B------:R-:W-:-:S04]  /*133a0*/  FMUL R100, R2, R100 ;  /* 0x0000006402647220 */ /* 0x000fc80000400000 */
[----:B------:R-:W-:-:S04]  /*133b0*/  FMUL R100, R2, R100 ;  /* 0x0000006402647220 */ /* 0x000fc80000400000 */
[----:B------:R-:W-:-:S04]  /*133c0*/  FFMA.FTZ R2, R2, 1.4426950216293334961, R100 ;  /* 0x3fb8aa3b02027823 */ /* 0x000fc80000010064 */
[----:B------:R-:W-:Y:S02]  /*133d0*/  FADD R220, R188, R2 ;  /* 0x00000002bcdc7221 */ /* 0x000fe40000000000 */
[----:B------:R-:W-:-:S04]  /*133e0*/  @P0 IMAD.MOV.U32 R2, RZ, RZ, 0x7f800000 ;  /* 0x7f800000ff020424 */ /* 0x000fc800078e00ff */
[----:B------:R-:W-:-:S05]  /*133f0*/  @P0 FFMA.FTZ R220, R114, R2, +INF ;  /* 0x7f80000072dc0423 */ /* 0x000fca0000010002 */
[----:B------:R0:W-:Y:S04]  /*13400*/  STL [R1+0x1f0], R220 ;  /* 0x0001f0dc01007387 */ /* 0x0001e80000100800 */
[----:B0-----:R-:W2:Y:S01]  /*13410*/  LDL.LU R220, [R1+0x254] ;  /* 0x0002540001dc7983 */ /* 0x001ea20000300800 */
[----:B---3--:R-:W-:Y:S01]  /*13420*/  MOV R100, R219 ;  /* 0x000000db00647202 */ /* 0x008fe20000000f00 */
[----:B------:R-:W-:Y:S02]  /*13430*/  IMAD.MOV.U32 R219, RZ, RZ, R215 ;  /* 0x000000ffffdb7224 */ /* 0x000fe400078e00d7 */
[----:B------:R-:W-:Y:S01]  /*13440*/  IMAD.MOV.U32 R215, RZ, RZ, R213 ;  /* 0x000000ffffd77224 */ /* 0x000fe200078e00d5 */
[----:B------:R-:W-:Y:S01]  /*13450*/  MOV R213, R211 ;  /* 0x000000d300d57202 */ /* 0x000fe20000000f00 */
[----:B------:R-:W-:-:S02]  /*13460*/  IMAD.MOV.U32 R211, RZ, RZ, R205 ;  /* 0x000000ffffd37224 */ /* 0x000fc400078e00cd */
[----:B------:R-:W-:Y:S01]  /*13470*/  IMAD.MOV.U32 R205, RZ, RZ, R202 ;  /* 0x000000ffffcd7224 */ /* 0x000fe200078e00ca */
[C---:B------:R-:W-:Y:S01]  /*13480*/  FSETP.GEU.AND P0, PT, R100.reuse, 1.175494350822287508e-38, PT ;  /* 0x008000006400780b */ /* 0x040fe20003f0e000 */
[----:B------:R-:W-:-:S05]  /*13490*/  FMUL R202, R100, 8388608 ;  /* 0x4b00000064ca7820 */ /* 0x000fca0000400000 */
[----:B------:R-:W-:-:S04]  /*134a0*/  FSEL R202, R202, R100, !P0 ;  /* 0x00000064caca7208 */ /* 0x000fc80004000000 */
[----:B------:R-:W-:Y:S02]  /*134b0*/  IADD3 R2, R202, -0x3f3504f3, RZ ;  /* 0xc0cafb0dca027810 */ /* 0x000fe40007ffe0ff */
[----:B------:R-:W-:Y:S02]  /*134c0*/  FSETP.NEU.AND P1, PT, R115, RZ, PT ;  /* 0x000000ff7300720b */ /* 0x000fe40003f2d000 */
[----:B------:R-:W-:Y:S02]  /*134d0*/  LOP3.LUT R2, R2, 0xff800000, RZ, 0xc0, !PT ;  /* 0xff80000002027812 */ /* 0x000fe400078ec0ff */
[----:B------:R-:W-:Y:S02]  /*134e0*/  FSEL R115, RZ, -23, P0 ;  /* 0xc1b80000ff737808 */ /* 0x000fe40000000000 */
[----:B------:R-:W-:Y:S02]  /*134f0*/  FSETP.NEU.AND P0, PT, R3, RZ, PT ;  /* 0x000000ff0300720b */ /* 0x000fe40003f0d000 */
[----:B------:R0:W1:Y:S02]  /*13500*/  I2F R3, R2 ;  /* 0x0000000200037306 */ /* 0x0000640000201400 */
[----:B0-----:R-:W-:-:S05]  /*13510*/  IADD3 R2, R202, -R2, RZ ;  /* 0x80000002ca027210 */ /* 0x001fca0007ffe0ff */
[----:B------:R-:W-:Y:S02]  /*13520*/  FADD R2, R2, -1 ;  /* 0xbf80000002027421 */ /* 0x000fe40000000000 */
[----:B-1----:R-:W-:Y:S02]  /*13530*/  FFMA.FTZ R115, R3, 1.1920928955078125e-07, R115 ;  /* 0x3400000003737823 */ /* 0x002fe40000010073 */
[----:B------:R-:W-:-:S04]  /*13540*/  FFMA.FTZ R3, R2, R189, -0.16845393180847167969 ;  /* 0xbe2c7f3002037423 */ /* 0x000fc800000100bd */
[----:B------:R-:W-:-:S04]  /*13550*/  FFMA.FTZ R3, R2, R3, 0.1716887056827545166 ;  /* 0x3e2fcf2a02037423 */ /* 0x000fc80000010003 */
[----:B------:R-:W-:-:S04]  /*13560*/  FFMA.FTZ R3, R2, R3, -0.17900948226451873779 ;  /* 0xbe374e4302037423 */ /* 0x000fc80000010003 */
[----:B------:R-:W-:-:S04]  /*13570*/  FFMA.FTZ R3, R2, R3, 0.20512372255325317383 ;  /* 0x3e520bf402037423 */ /* 0x000fc80000010003 */
[----:B------:R-:W-:Y:S01]  /*13580*/  FFMA.FTZ R3, R2, R3, -0.24046532809734344482 ;  /* 0xbe763c8b02037423 */ /* 0x000fe20000010003 */
[----:B------:R-:W-:-:S03]  /*13590*/  LOP3.LUT R0, R0, 0xfffbffff, RZ, 0xc0, !PT ;  /* 0xfffbffff00007812 */ /* 0x000fc600078ec0ff */
[----:B------:R-:W-:Y:S01]  /*135a0*/  FFMA.FTZ R3, R2, R3, 0.28857114911079406738 ;  /* 0x3e93bf9902037423 */ /* 0x000fe20000010003 */
[----:B------:R-:W-:-:S03]  /*135b0*/  @P1 LOP3.LUT R0, R0, 0x40000, RZ, 0xfc, !PT ;  /* 0x0004000000001812 */ /* 0x000fc600078efcff */
[----:B------:R-:W-:Y:S01]  /*135c0*/  FFMA.FTZ R3, R2, R3, -0.36067417263984680176 ;  /* 0xbeb8aa4902037423 */ /* 0x000fe20000010003 */
[----:B------:R-:W-:-:S03]  /*135d0*/  LOP3.LUT R0, R0, 0xfffdffff, RZ, 0xc0, !PT ;  /* 0xfffdffff00007812 */ /* 0x000fc600078ec0ff */
[----:B------:R-:W-:Y:S01]  /*135e0*/  FFMA.FTZ R3, R2, R3, 0.48089820146560668945 ;  /* 0x3ef6384a02037423 */ /* 0x000fe20000010003 */
[----:B------:R-:W-:-:S03]  /*135f0*/  @P0 LOP3.LUT R0, R0, 0x20000, RZ, 0xfc, !PT ;  /* 0x0002000000000812 */ /* 0x000fc600078efcff */
        /* <DEDUP_REMOVED lines=8> */
[----:B------:R-:W-:Y:S01]  /*13680*/  FSETP.NEU.AND P1, PT, R114, RZ, PT ;  /* 0x000000ff7200720b */ /* 0x000fe20003f2d000 */
[----:B------:R-:W-:-:S03]  /*13690*/  IMAD.MOV.U32 R221, RZ, RZ, R203 ;  /* 0x000000ffffdd7224 */ /* 0x000fc600078e00cb */
[----:B------:R0:W-:Y:S04]  /*136a0*/  STL [R1+0x1ec], R184 ;  /* 0x0001ecb801007387 */ /* 0x0001e80000100800 */
[----:B------:R-:W3:Y:S01]  /*136b0*/  LDL.LU R203, [R1+0x1a4] ;  /* 0x0001a40001cb7983 */ /* 0x000ee20000300800 */
[----:B--2---:R-:W-:Y:S01]  /*136c0*/  IMAD.MOV.U32 R2, RZ, RZ, R220 ;  /* 0x000000ffff027224 */ /* 0x004fe200078e00dc */
[----:B------:R-:W-:Y:S01]  /*136d0*/  MOV R220, R219 ;  /* 0x000000db00dc7202 */ /* 0x000fe20000000f00 */
[----:B------:R-:W-:Y:S02]  /*136e0*/  IMAD.MOV.U32 R219, RZ, RZ, R218 ;  /* 0x000000ffffdb7224 */ /* 0x000fe400078e00da */
[----:B------:R-:W-:Y:S01]  /*136f0*/  IMAD.MOV.U32 R218, RZ, RZ, R217 ;  /* 0x000000ffffda7224 */ /* 0x000fe200078e00d9 */
[----:B------:R-:W-:Y:S01]  /*13700*/  MOV R217, R216 ;  /* 0x000000d800d97202 */ /* 0x000fe20000000f00 */
[----:B------:R-:W-:Y:S01]  /*13710*/  IMAD.MOV.U32 R216, RZ, RZ, R204 ;  /* 0x000000ffffd87224 */ /* 0x000fe200078e00cc */
[----:B------:R-:W-:Y:S01]  /*13720*/  MOV R204, R201 ;  /* 0x000000c900cc7202 */ /* 0x000fe20000000f00 */
[C---:B------:R-:W-:Y:S01]  /*13730*/  FMUL R201, R2.reuse, 8388608 ;  /* 0x4b00000002c97820 */ /* 0x040fe20000400000 */
[----:B------:R-:W-:-:S04]  /*13740*/  FSETP.GEU.AND P0, PT, R2, 1.175494350822287508e-38, PT ;  /* 0x008000000200780b */ /* 0x000fc80003f0e000 */
[----:B------:R-:W-:-:S04]  /*13750*/  FSEL R201, R201, R2, !P0 ;  /* 0x00000002c9c97208 */ /* 0x000fc80004000000 */
[----:B------:R-:W-:-:S04]  /*13760*/  IADD3 R3, R201, -0x3f3504f3, RZ ;  /* 0xc0cafb0dc9037810 */ /* 0x000fc80007ffe0ff */
[----:B------:R-:W-:-:S04]  /*13770*/  LOP3.LUT R3, R3, 0xff800000, RZ, 0xc0, !PT ;  /* 0xff80000003037812 */ /* 0x000fc800078ec0ff */
[----:B------:R1:W2:Y:S01]  /*13780*/  I2F R114, R3 ;  /* 0x0000000300727306 */ /* 0x0002a20000201400 */
[----:B------:R-:W-:Y:S01]  /*13790*/  FSEL R115, RZ, -23, P0 ;  /* 0xc1b80000ff737808 */ /* 0x000fe20000000000 */
        /* <DEDUP_REMOVED lines=16> */
[----:B0-----:R-:W-:Y:S02]  /*138a0*/  FADD R184, R115, R3 ;  /* 0x0000000373b87221 */ /* 0x001fe40000000000 */
[----:B------:R-:W-:-:S04]  /*138b0*/  @P0 IMAD.MOV.U32 R3, RZ, RZ, 0x7f800000 ;  /* 0x7f800000ff030424 */ /* 0x000fc800078e00ff */
[----:B------:R-:W-:Y:S01]  /*138c0*/  @P0 FFMA.FTZ R184, R201, R3, +INF ;  /* 0x7f800000c9b80423 */ /* 0x000fe20000010003 */
[----:B------:R-:W-:Y:S01]  /*138d0*/  MOV R3, R221 ;  /* 0x000000dd00037202 */ /* 0x000fe20000000f00 */
[----:B------:R-:W-:Y:S02]  /*138e0*/  IMAD.MOV.U32 R221, RZ, RZ, R216 ;  /* 0x000000ffffdd7224 */ /* 0x000fe400078e00d8 */
[----:B------:R-:W-:Y:S01]  /*138f0*/  IMAD.MOV.U32 R216, RZ, RZ, R211 ;  /* 0x000000ffffd87224 */ /* 0x000fe200078e00d3 */
[----:B------:R-:W-:Y:S01]  /*13900*/  MOV R211, R208 ;  /* 0x000000d000d37202 */ /* 0x000fe20000000f00 */
[----:B------:R0:W-:Y:S01]  /*13910*/  STL [R1+0x1e8], R184 ;  /* 0x0001e8b801007387 */ /* 0x0001e20000100800 */
[----:B------:R-:W-:-:S03]  /*13920*/  IMAD.MOV.U32 R208, RZ, RZ, R205 ;  /* 0x000000ffffd07224 */ /* 0x000fc600078e00cd */
[----:B------:R-:W2:Y:S01]  /*13930*/  LDL.LU R205, [R1+0x150] ;  /* 0x0001500001cd7983 */ /* 0x000ea20000300800 */
[C---:B------:R-:W-:Y:S01]  /*13940*/  FMUL R114, R3.reuse, 8388608 ;  /* 0x4b00000003727820 */ /* 0x040fe20000400000 */
[----:B------:R-:W-:-:S04]  /*13950*/  FSETP.GEU.AND P0, PT, R3, 1.175494350822287508e-38, PT ;  /* 0x008000000300780b */ /* 0x000fc80003f0e000 */
[----:B------:R-:W-:-:S04]  /*13960*/  FSEL R248, R114, R3, !P0 ;  /* 0x0000000372f87208 */ /* 0x000fc80004000000 */
[----:B------:R-:W-:-:S04]  /*13970*/  IADD3 R114, R248, -0x3f3504f3, RZ ;  /* 0xc0cafb0df8727810 */ /* 0x000fc80007ffe0ff */
[----:B------:R-:W-:-:S04]  /*13980*/  LOP3.LUT R114, R114, 0xff800000, RZ, 0xc0, !PT ;  /* 0xff80000072727812 */ /* 0x000fc800078ec0ff */
[----:B------:R1:W4:Y:S01]  /*13990*/  I2F R115, R114 ;  /* 0x0000007200737306 */ /* 0x0003220000201400 */
[----:B0-----:R-:W-:Y:S01]  /*139a0*/  FSEL R184, RZ, -23, P0 ;  /* 0xc1b80000ffb87808 */ /* 0x001fe20000000000 */
[----:B-1----:R-:W-:-:S04]  /*139b0*/  IMAD.IADD R114, R248, 0x1, -R114 ;  /* 0x00000001f8727824 */ /* 0x002fc800078e0a72 */
[----:B------:R-:W-:Y:S02]  /*139c0*/  FADD R114, R114, -1 ;  /* 0xbf80000072727421 */ /* 0x000fe40000000000 */
[----:B----4-:R-:W-:Y:S02]  /*139d0*/  FFMA.FTZ R184, R115, 1.1920928955078125e-07, R184 ;  /* 0x3400000073b87823 */ /* 0x010fe400000100b8 */
        /* <DEDUP_REMOVED lines=12> */
[----:B------:R-:W-:Y:S01]  /*13aa0*/  FADD R114, R184, R114 ;  /* 0x00000072b8727221 */ /* 0x000fe20000000000 */
[----:B------:R-:W-:Y:S01]  /*13ab0*/  MOV R230, R209 ;  /* 0x000000d100e67202 */ /* 0x000fe20000000f00 */
[----:B------:R-:W-:-:S03]  /*13ac0*/  IMAD.MOV.U32 R231, RZ, RZ, R208 ;  /* 0x000000ffffe77224 */ /* 0x000fc600078e00d0 */
[----:B------:R0:W-:Y:S01]  /*13ad0*/  STL [R1+0x1e4], R114 ;  /* 0x0001e47201007387 */ /* 0x0001e20000100800 */
[----:B------:R-:W-:-:S03]  /*13ae0*/  IMAD.MOV.U32 R229, RZ, RZ, R210 ;  /* 0x000000ffffe57224 */ /* 0x000fc600078e00d2 */
[----:B------:R-:W4:Y:S01]  /*13af0*/  LDL.LU R209, [R1+0x1b0] ;  /* 0x0001b00001d17983 */ /* 0x000f220000300800 */
[----:B------:R-:W-:-:S03]  /*13b00*/  IMAD.MOV.U32 R225, RZ, RZ, R215 ;  /* 0x000000ffffe17224 */ /* 0x000fc600078e00d7 */
[----:B------:R-:W3:Y:S01]  /*13b10*/  LDL.LU R208, [R1+0x1b4] ;  /* 0x0001b40001d07983 */ /* 0x000ee20000300800 */
[----:B------:R-:W-:-:S03]  /*13b20*/  IMAD.MOV.U32 R228, RZ, RZ, R212 ;  /* 0x000000ffffe47224 */ /* 0x000fc600078e00d4 */
[----:B------:R-:W3:Y:S01]  /*13b30*/  LDL.LU R210, [R1+0x19c] ;  /* 0x00019c0001d27983 */ /* 0x000ee20000300800 */
[----:B------:R-:W-:Y:S01]  /*13b40*/  IMAD.MOV.U32 R226, RZ, RZ, R214 ;  /* 0x000000ffffe27224 */ /* 0x000fe200078e00d6 */
[----:B------:R-:W-:Y:S01]  /*13b50*/  MOV R227, R213 ;  /* 0x000000d500e37202 */ /* 0x000fe20000000f00 */
[----:B------:R-:W-:Y:S01]  /*13b60*/  IMAD.MOV.U32 R223, RZ, RZ, R218 ;  /* 0x000000ffffdf7224 */ /* 0x000fe200078e00da */
[----:B------:R-:W-:Y:S01]  /*13b70*/  MOV R224, R217 ;  /* 0x000000d900e07202 */ /* 0x000fe20000000f00 */
[----:B------:R-:W-:Y:S01]  /*13b80*/  IMAD.MOV.U32 R222, RZ, RZ, R219 ;  /* 0x000000ffffde7224 */ /* 0x000fe200078e00db */
[----:B------:R-:W-:Y:S01]  /*13b90*/  MOV R189, R220 ;  /* 0x000000dc00bd7202 */ /* 0x000fe20000000f00 */
[----:B--2---:R-:W-:Y:S01]  /*13ba0*/  IMAD.MOV.U32 R232, RZ, RZ, R205 ;  /* 0x000000ffffe87224 */ /* 0x004fe200078e00cd */
[----:B------:R-:W-:Y:S02]  /*13bb0*/  MOV R205, R204 ;  /* 0x000000cc00cd7202 */ /* 0x000fe40000000f00 */
        /* <DEDUP_REMOVED lines=8> */
[----:B------:R-:W3:Y:S04]  /*13c40*/  LDL.LU R115, [R1+0xe8] ;  /* 0x0000e80001737983 */ /* 0x000ee80000300800 */
[----:B0-----:R-:W4:Y:S04]  /*13c50*/  LDL.LU R114, [R1+0xec] ;  /* 0x0000ec0001727983 */ /* 0x001f280000300800 */
[----:B------:R-:W4:Y:S04]  /*13c60*/  LDL.LU R217, [R1+0xe4] ;  /* 0x0000e40001d97983 */ /* 0x000f280000300800 */
[----:B------:R-:W4:Y:S04]  /*13c70*/  LDL.LU R220, [R1+0xf0] ;  /* 0x0000f00001dc7983 */ /* 0x000f280000300800 */
[----:B------:R-:W4:Y:S01]  /*13c80*/  LDL.LU R219, [R1+0xf4] ;  /* 0x0000f40001db7983 */ /* 0x000f220000300800 */
[----:B------:R-:W-:-:S02]  /*13c90*/  LOP3.LUT R0, R0, 0xfffeffff, RZ, 0xc0, !PT ;  /* 0xfffeffff00007812 */ /* 0x000fc400078ec0ff */
[C---:B------:R-:W-:Y:S02]  /*13ca0*/  FSETP.GT.AND P0, PT, |R3|.reuse, 8.50705917302346158658e+37, PT ;  /* 0x7e8000000300780b */ /* 0x040fe40003f04200 */
[----:B------:R-:W-:Y:S02]  /*13cb0*/  @P1 LOP3.LUT R0, R0, 0x10000, RZ, 0xfc, !PT ;  /* 0x0001000000001812 */ /* 0x000fe400078efcff */
[----:B------:R-:W-:-:S09]  /*13cc0*/  FSETP.GEU.AND P1, PT, |R3|, 1.175494350822287508e-38, PT ;  /* 0x008000000300780b */ /* 0x000fd20003f2e200 */
[----:B------:R-:W-:-:S04]  /*13cd0*/  @P0 FMUL R3, R3, 0.25 ;  /* 0x3e80000003030820 */ /* 0x000fc80000400000 */
[----:B------:R-:W-:-:S06]  /*13ce0*/  @!P1 FMUL R3, R3, 16777216 ;  /* 0x4b80000003039820 */ /* 0x000fcc0000400000 */
[----:B------:R-:W0:Y:S01]  /*13cf0*/  MUFU.RCP R3, R3 ;  /* 0x0000000300037308 */ /* 0x000e220000001000 */
[----:B------:R-:W-:Y:S02]  /*13d00*/  @P0 FMUL R189, R189, 0.25 ;  /* 0x3e800000bdbd0820 */ /* 0x000fe40000400000 */
[----:B------:R-:W-:Y:S02]  /*13d10*/  @P0 FMUL R190, R190, 0.25 ;  /* 0x3e800000bebe0820 */ /* 0x000fe40000400000 */
[----:B------:R-:W-:Y:S02]  /*13d20*/  @!P1 FMUL R189, R189, 16777216 ;  /* 0x4b800000bdbd9820 */ /* 0x000fe40000400000 */
[----:B------:R-:W-:Y:S02]  /*13d30*/  @!P1 FMUL R190, R190, 16777216 ;  /* 0x4b800000bebe9820 */ /* 0x000fe40000400000 */
[----:B------:R-:W-:Y:S02]  /*13d40*/  @P0 FMUL R191, R191, 0.25 ;  /* 0x3e800000bfbf0820 */ /* 0x000fe40000400000 */
[----:B------:R-:W-:-:S02]  /*13d50*/  @P0 FMUL R192, R192, 0.25 ;  /* 0x3e800000c0c00820 */ /* 0x000fc40000400000 */
[----:B------:R-:W-:Y:S02]  /*13d60*/  @!P1 FMUL R191, R191, 16777216 ;  /* 0x4b800000bfbf9820 */ /* 0x000fe40000400000 */
[----:B0-----:R-:W-:Y:S02]  /*13d70*/  FMUL R245, R3, R189 ;  /* 0x000000bd03f57220 */ /* 0x001fe40000400000 */
[----:B------:R-:W-:Y:S02]  /*13d80*/  @!P1 FMUL R192, R192, 16777216 ;  /* 0x4b800000c0c09820 */ /* 0x000fe40000400000 */
[----:B------:R-:W-:Y:S02]  /*13d90*/  @P0 FMUL R193, R193, 0.25 ;  /* 0x3e800000c1c10820 */ /* 0x000fe40000400000 */
[----:B------:R-:W-:Y:S02]  /*13da0*/  @P0 FMUL R194, R194, 0.25 ;  /* 0x3e800000c2c20820 */ /* 0x000fe40000400000 */
[----:B------:R-:W-:-:S02]  /*13db0*/  FMUL R244, R3, R191 ;  /* 0x000000bf03f47220 */ /* 0x000fc40000400000 */
[----:B------:R-:W-:Y:S02]  /*13dc0*/  @!P1 FMUL R193, R193, 16777216 ;  /* 0x4b800000c1c19820 */ /* 0x000fe40000400000 */
[----:B------:R-:W-:Y:S02]  /*13dd0*/  @!P1 FMUL R194, R194, 16777216 ;  /* 0x4b800000c2c29820 */ /* 0x000fe40000400000 */
[----:B------:R-:W-:Y:S02]  /*13de0*/  @P0 FMUL R195, R195, 0.25 ;  /* 0x3e800000c3c30820 */ /* 0x000fe40000400000 */
[----:B------:R-:W-:Y:S02]  /*13df0*/  @P0 FMUL R196, R196, 0.25 ;  /* 0x3e800000c4c40820 */ /* 0x000fe40000400000 */
[----:B------:R-:W-:Y:S02]  /*13e00*/  FMUL R247, R3, R193 ;  /* 0x000000c103f77220 */ /* 0x000fe40000400000 */
[----:B------:R-:W-:-:S02]  /*13e10*/  @!P1 FMUL R195, R195, 16777216 ;  /* 0x4b800000c3c39820 */ /* 0x000fc40000400000 */
[----:B------:R-:W-:Y:S02]  /*13e20*/  @!P1 FMUL R196, R196, 16777216 ;  /* 0x4b800000c4c49820 */ /* 0x000fe40000400000 */
[----:B------:R-:W-:Y:S02]  /*13e30*/  @P0 FMUL R197, R197, 0.25 ;  /* 0x3e800000c5c50820 */ /* 0x000fe40000400000 */
[----:B------:R-:W-:Y:S02]  /*13e40*/  @P0 FMUL R198, R198, 0.25 ;  /* 0x3e800000c6c60820 */ /* 0x000fe40000400000 */
[----:B------:R-:W-:Y:S02]  /*13e50*/  @P0 FMUL R199, R199, 0.25 ;  /* 0x3e800000c7c70820 */ /* 0x000fe40000400000 */
[----:B------:R-:W-:Y:S02]  /*13e60*/  FMUL R246, R3, R195 ;  /* 0x000000c303f67220 */ /* 0x000fe40000400000 */
[----:B------:R-:W-:-:S02]  /*13e70*/  @P0 FMUL R200, R200, 0.25 ;  /* 0x3e800000c8c80820 */ /* 0x000fc40000400000 */
[----:B------:R-:W-:Y:S02]  /*13e80*/  @!P1 FMUL R197, R197, 16777216 ;  /* 0x4b800000c5c59820 */ /* 0x000fe40000400000 */
[----:B------:R-:W-:Y:S02]  /*13e90*/  @!P1 FMUL R198, R198, 16777216 ;  /* 0x4b800000c6c69820 */ /* 0x000fe40000400000 */
[----:B------:R-:W-:Y:S02]  /*13ea0*/  @!P1 FMUL R199, R199, 16777216 ;  /* 0x4b800000c7c79820 */ /* 0x000fe40000400000 */
[----:B------:R-:W-:Y:S01]  /*13eb0*/  @!P1 FMUL R200, R200, 16777216 ;  /* 0x4b800000c8c89820 */ /* 0x000fe20000400000 */
[----:B------:R-:W-:Y:S01]  /*13ec0*/  MOV R191, R224 ;  /* 0x000000e000bf7202 */ /* 0x000fe20000000f00 */
[----:B------:R-:W-:Y:S02]  /*13ed0*/  IMAD.MOV.U32 R189, RZ, RZ, R222 ;  /* 0x000000ffffbd7224 */ /* 0x000fe400078e00de */
[----:B------:R-:W-:-:S02]  /*13ee0*/  IMAD.MOV.U32 R193, RZ, RZ, R226 ;  /* 0x000000ffffc17224 */ /* 0x000fc400078e00e2 */
[----:B------:R-:W-:Y:S02]  /*13ef0*/  IMAD.MOV.U32 R222, RZ, RZ, R216 ;  /* 0x000000ffffde7224 */ /* 0x000fe400078e00d8 */
[----:B--2---:R-:W-:Y:S02]  /*13f00*/  @P0 FMUL R188, R188, 0.25 ;  /* 0x3e800000bcbc0820 */ /* 0x004fe40000400000 */
[----:B---3--:R-:W-:Y:S02]  /*13f10*/  @P0 FMUL R115, R115, 0.25 ;  /* 0x3e80000073730820 */ /* 0x008fe40000400000 */
[----:B----4-:R-:W-:Y:S02]  /*13f20*/  @P0 FMUL R114, R114, 0.25 ;  /* 0x3e80000072720820 */ /* 0x010fe40000400000 */
[----:B------:R-:W-:Y:S02]  /*13f30*/  @!P1 FMUL R115, R115, 16777216 ;  /* 0x4b80000073739820 */ /* 0x000fe40000400000 */
[----:B------:R-:W-:-:S02]  /*13f40*/  @!P1 FMUL R114, R114, 16777216 ;  /* 0x4b80000072729820 */ /* 0x000fc40000400000 */
[----:B------:R-:W-:Y:S02]  /*13f50*/  @P0 FMUL R184, R184, 0.25 ;  /* 0x3e800000b8b80820 */ /* 0x000fe40000400000 */
[C---:B------:R-:W-:Y:S02]  /*13f60*/  FMUL R243, R3.reuse, R114 ;  /* 0x0000007203f37220 */ /* 0x040fe40000400000 */
[C---:B------:R-:W-:Y:S02]  /*13f70*/  FMUL R114, R3.reuse, R115 ;  /* 0x0000007303727220 */ /* 0x040fe40000400000 */
[----:B------:R-:W-:Y:S02]  /*13f80*/  @!P1 FMUL R184, R184, 16777216 ;  /* 0x4b800000b8b89820 */ /* 0x000fe40000400000 */
[----:B------:R-:W-:Y:S01]  /*13f90*/  @!P1 FMUL R188, R188, 16777216 ;  /* 0x4b800000bcbc9820 */ /* 0x000fe20000400000 */
[----:B------:R-:W-:Y:S01]  /*13fa0*/  STL [R1+0x630], R243 ;  /* 0x000630f301007387 */ /* 0x000fe20000100800 */
[----:B------:R-:W-:-:S03]  /*13fb0*/  FMUL R242, R3, R184 ;  /* 0x000000b803f27220 */ /* 0x000fc60000400000 */
[----:B------:R0:W-:Y:S04]  /*13fc0*/  STL [R1+0x13c], R114 ;  /* 0x00013c7201007387 */ /* 0x0001e80000100800 */
[----:B------:R-:W-:Y:S01]  /*13fd0*/  STL [R1+0x634], R242 ;  /* 0x000634f201007387 */ /* 0x000fe20000100800 */
[----:B0-----:R-:W-:-:S05]  /*13fe0*/  FMUL R114, R3, R188 ;  /* 0x000000bc03727220 */ /* 0x001fca0000400000 */
        /* <DEDUP_REMOVED lines=9> */
[----:B------:R0:W-:Y:S01]  /*14080*/  STL [R1+0xfc], R114 ;  /* 0x0000fc7201007387 */ /* 0x0001e20000100800 */
[----:B------:R-:W-:-:S03]  /*14090*/  FMUL R242, R3, R197 ;  /* 0x000000c503f27220 */ /* 0x000fc60000400000 */
[----:B------:R-:W-:Y:S01]  /*140a0*/  STL [R1+0x644], R246 ;  /* 0x000644f601007387 */ /* 0x000fe20000100800 */
[C---:B0-----:R-:W-:Y:S02]  /*140b0*/  FMUL R114, R3.reuse, R196 ;  /* 0x000000c403727220 */ /* 0x041fe40000400000 */
[----:B------:R-:W-:-:S03]  /*140c0*/  FMUL R243, R3, R199 ;  /* 0x000000c703f37220 */ /* 0x000fc60000400000 */
[----:B------:R0:W-:Y:S01]  /*140d0*/  STL [R1+0xf8], R114 ;  /* 0x0000f87201007387 */ /* 0x0001e20000100800 */
[----:B------:R-:W-:-:S03]  /*140e0*/  IMAD.MOV.U32 R190, RZ, RZ, R223 ;  /* 0x000000ffffbe7224 */ /* 0x000fc600078e00df */
[----:B------:R-:W-:Y:S01]  /*140f0*/  STL [R1+0x648], R242 ;  /* 0x000648f201007387 */ /* 0x000fe20000100800 */
[C---:B0-----:R-:W-:Y:S02]  /*14100*/  FMUL R114, R3.reuse, R198 ;  /* 0x000000c603727220 */ /* 0x041fe40000400000 */
[----:B------:R-:W-:Y:S02]  /*14110*/  FMUL R3, R3, R200 ;  /* 0x000000c803037220 */ /* 0x000fe40000400000 */
[----:B------:R-:W-:Y:S01]  /*14120*/  IMAD.MOV.U32 R223, RZ, RZ, R210 ;  /* 0x000000ffffdf7224 */ /* 0x000fe200078e00d2 */
[----:B------:R-:W-:Y:S01]  /*14130*/  STL [R1+0xec], R114 ;  /* 0x0000ec7201007387 */ /* 0x000fe20000100800 */
[----:B------:R-:W-:-:S03]  /*14140*/  IMAD.MOV.U32 R210, RZ, RZ, R205 ;  /* 0x000000ffffd27224 */ /* 0x000fc600078e00cd */
[----:B------:R-:W-:Y:S01]  /*14150*/  STL [R1+0x64c], R243 ;  /* 0x00064cf301007387 */ /* 0x000fe20000100800 */
[----:B------:R-:W-:-:S03]  /*14160*/  IMAD.MOV.U32 R192, RZ, RZ, R225 ;  /* 0x000000ffffc07224 */ /* 0x000fc600078e00e1 */
[----:B------:R0:W-:Y:S01]  /*14170*/  STL [R1+0xe8], R3 ;  /* 0x0000e80301007387 */ /* 0x0001e20000100800 */
[----:B------:R-:W-:-:S03]  /*14180*/  MOV R194, R227 ;  /* 0x000000e300c27202 */ /* 0x000fc60000000f00 */
[----:B------:R-:W4:Y:S01]  /*14190*/  LDL.LU R205, [R1+0x194] ;  /* 0x0001940001cd7983 */ /* 0x000f220000300800 */
[----:B------:R-:W-:-:S03]  /*141a0*/  MOV R188, R221 ;  /* 0x000000dd00bc7202 */ /* 0x000fc60000000f00 */
[----:B------:R-:W3:Y:S01]  /*141b0*/  LDL.LU R224, [R1+0x198] ;  /* 0x0001980001e07983 */ /* 0x000ee20000300800 */
[----:B------:R-:W-:Y:S01]  /*141c0*/  MOV R216, R212 ;  /* 0x000000d400d87202 */ /* 0x000fe20000000f00 */
[----:B------:R-:W-:Y:S02]  /*141d0*/  IMAD.MOV.U32 R221, RZ, RZ, R211 ;  /* 0x000000ffffdd7224 */ /* 0x000fe400078e00d3 */
[----:B------:R-:W4:Y:S01]  /*141e0*/  LDL.LU R225, [R1+0x1ac] ;  /* 0x0001ac0001e17983 */ /* 0x000f220000300800 */
[----:B------:R-:W-:Y:S01]  /*141f0*/  MOV R212, R209 ;  /* 0x000000d100d47202 */ /* 0x000fe20000000f00 */
[----:B------:R-:W-:Y:S02]  /*14200*/  IMAD.MOV.U32 R211, RZ, RZ, R208 ;  /* 0x000000ffffd37224 */ /* 0x000fe400078e00d0 */
[----:B------:R-:W4:Y:S01]  /*14210*/  LDL.LU R226, [R1+0x1a8] ;  /* 0x0001a80001e27983 */ /* 0x000f220000300800 */
[----:B------:R-:W-:-:S03]  /*14220*/  IMAD.MOV.U32 R184, RZ, RZ, R220 ;  /* 0x000000ffffb87224 */ /* 0x000fc600078e00dc */
[----:B------:R-:W4:Y:S01]  /*14230*/  LDL.LU R227, [R1+0x1bc] ;  /* 0x0001bc0001e37983 */ /* 0x000f220000300800 */
[----:B------:R-:W-:-:S03]  /*14240*/  IMAD.MOV.U32 R115, RZ, RZ, R219 ;  /* 0x000000ffff737224 */ /* 0x000fc600078e00db */
[----:B------:R-:W4:Y:S01]  /*14250*/  LDL.LU R209, [R1+0x174] ;  /* 0x0001740001d17983 */ /* 0x000f220000300800 */
[----:B0-----:R-:W-:-:S03]  /*14260*/  IMAD.MOV.U32 R3, RZ, RZ, R217 ;  /* 0x000000ffff037224 */ /* 0x001fc600078e00d9 */
[----:B------:R-:W4:Y:S01]  /*14270*/  LDL.LU R208, [R1+0x170] ;  /* 0x0001700001d07983 */ /* 0x000f220000300800 */
[----:B------:R-:W-:-:S03]  /*14280*/  MOV R114, R218 ;  /* 0x000000da00727202 */ /* 0x000fc60000000f00 */
[----:B------:R-:W4:Y:S04]  /*14290*/  LDL.LU R220, [R1+0x178] ;  /* 0x0001780001dc7983 */ /* 0x000f280000300800 */
[----:B------:R-:W4:Y:S04]  /*142a0*/  LDL.LU R219, [R1+0x17c] ;  /* 0x00017c0001db7983 */ /* 0x000f280000300800 */
[----:B------:R-:W4:Y:S04]  /*142b0*/  LDL.LU R217, [R1+0x16c] ;  /* 0x00016c0001d97983 */ /* 0x000f280000300800 */
[----:B------:R-:W4:Y:S01]  /*142c0*/  LDL.LU R218, [R1+0x168] ;  /* 0x0001680001da7983 */ /* 0x000f220000300800 */
[----:B------:R-:W-:-:S02]  /*142d0*/  FSETP.GT.AND P0, PT, |R2|, 8.50705917302346158658e+37, PT ;  /* 0x7e8000000200780b */ /* 0x000fc40003f04200 */
[----:B------:R-:W-:-:S11]  /*142e0*/  FSETP.GEU.AND P1, PT, |R2|, 1.175494350822287508e-38, PT ;  /* 0x008000000200780b */ /* 0x000fd60003f2e200 */
[----:B------:R-:W-:-:S04]  /*142f0*/  @P0 FMUL R2, R2, 0.25 ;  /* 0x3e80000002020820 */ /* 0x000fc80000400000 */
[----:B------:R-:W-:-:S06]  /*14300*/  @!P1 FMUL R2, R2, 16777216 ;  /* 0x4b80000002029820 */ /* 0x000fcc0000400000 */
[----:B------:R-:W0:Y:S01]  /*14310*/  MUFU.RCP R2, R2 ;  /* 0x0000000200027308 */ /* 0x000e220000001000 */
[----:B------:R-:W-:Y:S02]  /*14320*/  @P0 FMUL R3, R3, 0.25 ;  /* 0x3e80000003030820 */ /* 0x000fe40000400000 */
[----:B------:R-:W-:Y:S02]  /*14330*/  @P0 FMUL R114, R114, 0.25 ;  /* 0x3e80000072720820 */ /* 0x000fe40000400000 */
[----:B------:R-:W-:Y:S02]  /*14340*/  @!P1 FMUL R3, R3, 16777216 ;  /* 0x4b80000003039820 */ /* 0x000fe40000400000 */
[----:B------:R-:W-:Y:S02]  /*14350*/  @P0 FMUL R115, R115, 0.25 ;  /* 0x3e80000073730820 */ /* 0x000fe40000400000 */
[----:B------:R-:W-:Y:S02]  /*14360*/  @!P1 FMUL R114, R114, 16777216 ;  /* 0x4b80000072729820 */ /* 0x000fe40000400000 */
[----:B------:R-:W-:-:S02]  /*14370*/  @P0 FMUL R188, R188, 0.25 ;  /* 0x3e800000bcbc0820 */ /* 0x000fc40000400000 */
[----:B------:R-:W-:Y:S02]  /*14380*/  @P0 FMUL R184, R184, 0.25 ;  /* 0x3e800000b8b80820 */ /* 0x000fe40000400000 */
[----:B------:R-:W-:Y:S02]  /*14390*/  @!P1 FMUL R115, R115, 16777216 ;  /* 0x4b80000073739820 */ /* 0x000fe40000400000 */
[C---:B0-----:R-:W-:Y:S02]  /*143a0*/  FMUL R244, R2.reuse, R3 ;  /* 0x0000000302f47220 */ /* 0x041fe40000400000 */
[----:B------:R-:W-:Y:S02]  /*143b0*/  FMUL R3, R2, R114 ;  /* 0x0000007202037220 */ /* 0x000fe40000400000 */
[----:B------:R-:W-:Y:S02]  /*143c0*/  @!P1 FMUL R188, R188, 16777216 ;  /* 0x4b800000bcbc9820 */ /* 0x000fe40000400000 */
[----:B------:R-:W-:Y:S01]  /*143d0*/  @!P1 FMUL R184, R184, 16777216 ;  /* 0x4b800000b8b89820 */ /* 0x000fe20000400000 */
[----:B------:R-:W-:Y:S01]  /*143e0*/  STL [R1+0x650], R244 ;  /* 0x000650f401007387 */ /* 0x000fe20000100800 */
[----:B------:R-:W-:-:S02]  /*143f0*/  @P0 FMUL R189, R189, 0.25 ;  /* 0x3e800000bdbd0820 */ /* 0x000fc40000400000 */
[C---:B------:R-:W-:Y:S01]  /*14400*/  FMUL R245, R2.reuse, R115 ;  /* 0x0000007302f57220 */ /* 0x040fe20000400000 */
[----:B------:R0:W-:Y:S01]  /*14410*/  STL [R1+0xc4], R3 ;  /* 0x0000c40301007387 */ /* 0x0001e20000100800 */
[----:B------:R-:W-:Y:S02]  /*14420*/  FMUL R246, R2, R188 ;  /* 0x000000bc02f67220 */ /* 0x000fe40000400000 */
[----:B------:R-:W-:Y:S01]  /*14430*/  @P0 FMUL R190, R190, 0.25 ;  /* 0x3e800000bebe0820 */ /* 0x000fe20000400000 */
[----:B------:R-:W-:Y:S01]  /*14440*/  STL [R1+0x654], R245 ;  /* 0x000654f501007387 */ /* 0x000fe20000100800 */
[----:B------:R-:W-:Y:S02]  /*14450*/  @P0 FMUL R191, R191, 0.25 ;  /* 0x3e800000bfbf0820 */ /* 0x000fe40000400000 */
[----:B------:R-:W-:Y:S02]  /*14460*/  @!P1 FMUL R189, R189, 16777216 ;  /* 0x4b800000bdbd9820 */ /* 0x000fe40000400000 */
[----:B0-----:R-:W-:Y:S01]  /*14470*/  FMUL R3, R2, R184 ;  /* 0x000000b802037220 */ /* 0x001fe20000400000 */
[----:B------:R-:W-:Y:S01]  /*14480*/  STL [R1+0x658], R246 ;  /* 0x000658f601007387 */ /* 0x000fe20000100800 */
[----:B------:R-:W-:Y:S01]  /*14490*/  @P0 FMUL R192, R192, 0.25 ;  /* 0x3e800000c0c00820 */ /* 0x000fe20000400000 */
[----:B------:R-:W-:Y:S01]  /*144a0*/  MOV R197, R230 ;  /* 0x000000e600c57202 */ /* 0x000fe20000000f00 */
[----:B------:R-:W-:Y:S01]  /*144b0*/  IMAD.MOV.U32 R195, RZ, RZ, R228 ;  /* 0x000000ffffc37224 */ /* 0x000fe200078e00e4 */
[----:B------:R0:W-:Y:S01]  /*144c0*/  STL [R1+0xbc], R3 ;  /* 0x0000bc0301007387 */ /* 0x0001e20000100800 */
[----:B------:R-:W-:-:S02]  /*144d0*/  @P0 FMUL R193, R193, 0.25 ;  /* 0x3e800000c1c10820 */ /* 0x000fc40000400000 */
[----:B------:R-:W-:Y:S02]  /*144e0*/  IMAD.MOV.U32 R196, RZ, RZ, R229 ;  /* 0x000000ffffc47224 */ /* 0x000fe400078e00e5 */
[----:B------:R-:W-:Y:S02]  /*144f0*/  @!P1 FMUL R190, R190, 16777216 ;  /* 0x4b800000bebe9820 */ /* 0x000fe40000400000 */
[----:B------:R-:W-:Y:S02]  /*14500*/  @!P1 FMUL R191, R191, 16777216 ;  /* 0x4b800000bfbf9820 */ /* 0x000fe40000400000 */
[----:B------:R-:W-:Y:S02]  /*14510*/  IMAD.MOV.U32 R198, RZ, RZ, R231 ;  /* 0x000000ffffc67224 */ /* 0x000fe400078e00e7 */
[----:B0-----:R-:W-:Y:S02]  /*14520*/  FMUL R3, R2, R189 ;  /* 0x000000bd02037220 */ /* 0x001fe40000400000 */
[----:B------:R-:W-:-:S02]  /*14530*/  @P0 FMUL R194, R194, 0.25 ;  /* 0x3e800000c2c20820 */ /* 0x000fc40000400000 */
[----:B------:R-:W-:Y:S02]  /*14540*/  @!P1 FMUL R192, R192, 16777216 ;  /* 0x4b800000c0c09820 */ /* 0x000fe40000400000 */
[----:B------:R-:W-:Y:S02]  /*14550*/  IMAD.MOV.U32 R199, RZ, RZ, R232 ;  /* 0x000000ffffc77224 */ /* 0x000fe400078e00e8 */
[----:B------:R-:W-:Y:S02]  /*14560*/  @P0 FMUL R195, R195, 0.25 ;  /* 0x3e800000c3c30820 */ /* 0x000fe40000400000 */
[----:B------:R-:W-:Y:S02]  /*14570*/  @!P1 FMUL R193, R193, 16777216 ;  /* 0x4b800000c1c19820 */ /* 0x000fe40000400000 */
[----:B------:R-:W-:Y:S02]  /*14580*/  @P0 FMUL R196, R196, 0.25 ;  /* 0x3e800000c4c40820 */ /* 0x000fe40000400000 */
[----:B------:R-:W-:Y:S01]  /*14590*/  FMUL R247, R2, R190 ;  /* 0x000000be02f77220 */ /* 0x000fe20000400000 */
[----:B------:R0:W-:Y:S01]  /*145a0*/  STL [R1+0xb4], R3 ;  /* 0x0000b40301007387 */ /* 0x0001e20000100800 */
[----:B------:R-:W-:-:S02]  /*145b0*/  @P0 FMUL R197, R197, 0.25 ;  /* 0x3e800000c5c50820 */ /* 0x000fc40000400000 */
[----:B------:R-:W-:Y:S02]  /*145c0*/  FMUL R246, R2, R191 ;  /* 0x000000bf02f67220 */ /* 0x000fe40000400000 */
[----:B------:R-:W-:Y:S02]  /*145d0*/  @P0 FMUL R198, R198, 0.25 ;  /* 0x3e800000c6c60820 */ /* 0x000fe40000400000 */
[----:B------:R-:W-:Y:S02]  /*145e0*/  @!P1 FMUL R194, R194, 16777216 ;  /* 0x4b800000c2c29820 */ /* 0x000fe40000400000 */
[----:B------:R-:W-:Y:S02]  /*145f0*/  FMUL R243, R2, R192 ;  /* 0x000000c002f37220 */ /* 0x000fe40000400000 */
[----:B------:R-:W-:Y:S02]  /*14600*/  @P0 FMUL R199, R199, 0.25 ;  /* 0x3e800000c7c70820 */ /* 0x000fe40000400000 */
[----:B------:R-:W-:-:S02]  /*14610*/  @!P1 FMUL R195, R195, 16777216 ;  /* 0x4b800000c3c39820 */ /* 0x000fc40000400000 */
[----:B0-----:R-:W-:Y:S01]  /*14620*/  FMUL R3, R2, R193 ;  /* 0x000000c102037220 */ /* 0x001fe20000400000 */
[----:B------:R0:W-:Y:S01]  /*14630*/  STL [R1+0x65c], R247 ;  /* 0x00065cf701007387 */ /* 0x0001e20000100800 */
[----:B------:R-:W-:Y:S02]  /*14640*/  @!P1 FMUL R196, R196, 16777216 ;  /* 0x4b800000c4c49820 */ /* 0x000fe40000400000 */
[----:B------:R-:W-:Y:S01]  /*14650*/  @!P1 FMUL R197, R197, 16777216 ;  /* 0x4b800000c5c59820 */ /* 0x000fe20000400000 */
[----:B------:R-:W-:Y:S01]  /*14660*/  STL [R1+0x664], R246 ;  /* 0x000664f601007387 */ /* 0x000fe20000100800 */
[----:B------:R-:W-:Y:S02]  /*14670*/  @!P1 FMUL R198, R198, 16777216 ;  /* 0x4b800000c6c69820 */ /* 0x000fe40000400000 */
[----:B------:R-:W-:Y:S01]  /*14680*/  FMUL R242, R2, R194 ;  /* 0x000000c202f27220 */ /* 0x000fe20000400000 */
[----:B------:R1:W-:Y:S01]  /*14690*/  STL [R1+0x660], R243 ;  /* 0x000660f301007387 */ /* 0x0003e20000100800 */
[----:B------:R-:W-:-:S02]  /*146a0*/  @!P1 FMUL R199, R199, 16777216 ;  /* 0x4b800000c7c79820 */ /* 0x000fc40000400000 */
[C---:B0-----:R-:W-:Y:S01]  /*146b0*/  FMUL R247, R2.reuse, R195 ;  /* 0x000000c302f77220 */ /* 0x041fe20000400000 */
[----:B------:R-:W0:Y:S01]  /*146c0*/  S2R R228, SR_CTAID.X ;  /* 0x0000000000e47919 */ /* 0x000e220000002500 */
[----:B------:R-:W-:-:S03]  /*146d0*/  FMUL R245, R2, R196 ;  /* 0x000000c402f57220 */ /* 0x000fc60000400000 */
[----:B------:R1:W-:Y:S01]  /*146e0*/  STL [R1+0xa4], R3 ;  /* 0x0000a40301007387 */ /* 0x0003e20000100800 */
[C---:B------:R-:W-:Y:S02]  /*146f0*/  FMUL R244, R2.reuse, R198 ;  /* 0x000000c602f47220 */ /* 0x040fe40000400000 */
[C---:B-1----:R-:W-:Y:S01]  /*14700*/  FMUL R243, R2.reuse, R199 ;  /* 0x000000c702f37220 */ /* 0x042fe20000400000 */
[----:B------:R-:W-:Y:S04]  /*14710*/  STL [R1+0x668], R242 ;  /* 0x000668f201007387 */ /* 0x000fe80000100800 */
[----:B------:R-:W1:Y:S01]  /*14720*/  S2R R229, SR_TID.X ;  /* 0x0000000000e57919 */ /* 0x000e620000002100 */
[----:B------:R-:W-:-:S03]  /*14730*/  FMUL R3, R2, R197 ;  /* 0x000000c502037220 */ /* 0x000fc60000400000 */
[----:B------:R-:W-:Y:S04]  /*14740*/  STL [R1+0x66c], R247 ;  /* 0x00066cf701007387 */ /* 0x000fe80000100800 */
[----:B------:R-:W-:Y:S04]  /*14750*/  STL [R1+0x670], R245 ;  /* 0x000670f501007387 */ /* 0x000fe80000100800 */
[----:B------:R-:W-:Y:S04]  /*14760*/  STL [R1+0x9c], R3 ;  /* 0x00009c0301007387 */ /* 0x000fe80000100800 */
[----:B------:R-:W-:Y:S01]  /*14770*/  STL [R1+0x674], R244 ;  /* 0x000674f401007387 */ /* 0x000fe20000100800 */
[----:B------:R-:W-:-:S03]  /*14780*/  FSETP.NEU.AND P0, PT, R202, RZ, PT ;  /* 0x000000ffca00720b */ /* 0x000fc60003f0d000 */
[----:B------:R-:W0:Y:S04]  /*14790*/  S2R R114, SR_CTAID.Y ;  /* 0x0000000000727919 */ /* 0x000e280000002600 */
[----:B------:R1:W-:Y:S04]  /*147a0*/  STL [R1+0x678], R243 ;  /* 0x000678f301007387 */ /* 0x0003e80000100800 */
[----:B-1----:R-:W2:Y:S04]  /*147b0*/  LDL.LU R243, [R1+0x1d8] ;  /* 0x0001d80001f37983 */ /* 0x002ea80000300800 */
[----:B------:R-:W2:Y:S04]  /*147c0*/  LDL.LU R244, [R1+0x1dc] ;  /* 0x0001dc0001f47983 */ /* 0x000ea80000300800 */
[----:B------:R-:W2:Y:S04]  /*147d0*/  LDL.LU R246, [R1+0x1c8] ;  /* 0x0001c80001f67983 */ /* 0x000ea80000300800 */
[----:B------:R-:W2:Y:S04]  /*147e0*/  LDL.LU R242, [R1+0x1cc] ;  /* 0x0001cc0001f27983 */ /* 0x000ea80000300800 */
[----:B------:R-:W2:Y:S01]  /*147f0*/  LDL.LU R245, [R1+0x1b8] ;  /* 0x0001b80001f57983 */ /* 0x000ea20000300800 */
[----:B------:R-:W-:-:S02]  /*14800*/  LOP3.LUT R0, R0, 0xffffdfff, RZ, 0xc0, !PT ;  /* 0xffffdfff00007812 */ /* 0x000fc400078ec0ff */
[----:B0-----:R-:W-:Y:S01]  /*14810*/  SHF.L.U32 R228, R228, 0x7, RZ ;  /* 0x00000007e4e47819 */ /* 0x001fe200000006ff */
[----:B------:R-:W-:Y:S01]  /*14820*/  IMAD.MOV.U32 R202, RZ, RZ, R210 ;  /* 0x000000ffffca7224 */ /* 0x000fe200078e00d2 */
[----:B------:R-:W-:Y:S01]  /*14830*/  @P0 LOP3.LUT R0, R0, 0x2000, RZ, 0xfc, !PT ;  /* 0x0000200000000812 */ /* 0x000fe200078efcff */
[----:B------:R-:W2:Y:S01]  /*14840*/  LDL.LU R210, [R1+0x160] ;  /* 0x0001600001d27983 */ /* 0x000ea20000300800 */
[----:B------:R-:W-:Y:S01]  /*14850*/  FSETP.NEU.AND P0, PT, R201, RZ, PT ;  /* 0x000000ffc900720b */ /* 0x000fe20003f0d000 */
[----:B------:R-:W-:Y:S01]  /*14860*/  IMAD.MOV.U32 R201, RZ, RZ, R211 ;  /* 0x000000ffffc97224 */ /* 0x000fe200078e00d3 */
[----:B------:R-:W-:Y:S01]  /*14870*/  LOP3.LUT R3, R228, 0x7f, R229, 0xf8, !PT ;  /* 0x0000007fe4037812 */ /* 0x000fe200078ef8e5 */
[----:B------:R-:W2:Y:S01]  /*14880*/  LDL.LU R211, [R1+0x164] ;  /* 0x0001640001d37983 */ /* 0x000ea20000300800 */
[----:B------:R-:W-:Y:S01]  /*14890*/  MOV R200, R212 ;  /* 0x000000d400c87202 */ /* 0x000fe20000000f00 */
[----:B------:R-:W-:Y:S02]  /*148a0*/  IMAD.MOV.U32 R199, RZ, RZ, R213 ;  /* 0x000000ffffc77224 */ /* 0x000fe400078e00d5 */
[----:B------:R-:W2:Y:S01]  /*148b0*/  LDL.LU R212, [R1+0xd8] ;  /* 0x0000d80001d47983 */ /* 0x000ea20000300800 */
[----:B------:R-:W-:Y:S01]  /*148c0*/  IMAD.MOV.U32 R198, RZ, RZ, R214 ;  /* 0x000000ffffc67224 */ /* 0x000fe200078e00d6 */
[----:B------:R-:W-:Y:S01]  /*148d0*/  MOV R197, R215 ;  /* 0x000000d700c57202 */ /* 0x000fe20000000f00 */
[----:B------:R-:W-:Y:S01]  /*148e0*/  IMAD R114, R114, c[0x0][0x1c0], RZ ;  /* 0x0000700072727a24 */ /* 0x000fe200078e02ff */
[----:B------:R-:W2:Y:S01]  /*148f0*/  LDL.LU R213, [R1+0xdc] ;  /* 0x0000dc0001d57983 */ /* 0x000ea20000300800 */
[----:B------:R-:W-:-:S02]  /*14900*/  IMAD R3, R3, c[0x0][0x1c4], RZ ;  /* 0x0000710003037a24 */ /* 0x000fc400078e02ff */
[----:B------:R-:W-:Y:S01]  /*14910*/  IMAD.MOV.U32 R196, RZ, RZ, R216 ;  /* 0x000000ffffc47224 */ /* 0x000fe200078e00d8 */
[----:B------:R-:W2:Y:S01]  /*14920*/  LDL.LU R214, [R1+0x58] ;  /* 0x0000580001d67983 */ /* 0x000ea20000300800 */
[----:B------:R-:W-:-:S03]  /*14930*/  IMAD.SHL.U32 R115, R114, 0x2, RZ ;  /* 0x0000000272737824 */ /* 0x000fc600078e00ff */
[----:B------:R-:W2:Y:S01]  /*14940*/  LDL.LU R215, [R1+0x5c] ;  /* 0x00005c0001d77983 */ /* 0x000ea20000300800 */
[----:B------:R-:W-:Y:S01]  /*14950*/  IMAD.SHL.U32 R2, R3, 0x2, RZ ;  /* 0x0000000203027824 */ /* 0x000fe200078e00ff */
[----:B------:R-:W-:Y:S02]  /*14960*/  LOP3.LUT R0, R0, 0xffffbfff, RZ, 0xc0, !PT ;  /* 0xffffbfff00007812 */ /* 0x000fe400078ec0ff */
[----:B------:R-:W2:Y:S01]  /*14970*/  LDL.LU R216, [R1+0x48] ;  /* 0x0000480001d87983 */ /* 0x000ea20000300800 */
[----:B------:R-:W-:Y:S01]  /*14980*/  MOV R191, R221 ;  /* 0x000000dd00bf7202 */ /* 0x000fe20000000f00 */
[----:B------:R-:W-:Y:S01]  /*14990*/  IMAD.MOV.U32 R190, RZ, RZ, R222 ;  /* 0x000000ffffbe7224 */ /* 0x000fe200078e00de */
[----:B------:R-:W-:Y:S01]  /*149a0*/  @P0 LOP3.LUT R0, R0, 0x4000, RZ, 0xfc, !PT ;  /* 0x0000400000000812 */ /* 0x000fe200078efcff */
[----:B------:R-:W-:Y:S01]  /*149b0*/  IMAD.HI R114, R114, 0x2, RZ ;  /* 0x0000000272727827 */ /* 0x000fe200078e02ff */
[----:B------:R-:W-:-:S03]  /*149c0*/  IADD3 R2, P0, P1, R2, c[0x0][0x178], R115 ;  /* 0x00005e0002027a10 */ /* 0x000fc6000791e073 */
[----:B------:R-:W-:-:S04]  /*149d0*/  IMAD.HI R3, R3, 0x2, RZ ;  /* 0x0000000203037827 */ /* 0x000fc800078e02ff */
[----:B------:R-:W-:Y:S01]  /*149e0*/  IMAD.MOV.U32 R189, RZ, RZ, R223 ;  /* 0x000000ffffbd7224 */ /* 0x000fe200078e00df */
[----:B------:R-:W-:Y:S02]  /*149f0*/  IADD3.X R3, R3, c[0x0][0x17c], R114, P0, P1 ;  /* 0x00005f0003037a10 */ /* 0x000fe400007e2472 */
[----:B---3--:R-:W-:Y:S01]  /*14a00*/  MOV R188, R224 ;  /* 0x000000e000bc7202 */ /* 0x008fe20000000f00 */
[----:B----4-:R-:W-:Y:S02]  /*14a10*/  IMAD.MOV.U32 R184, RZ, RZ, R225 ;  /* 0x000000ffffb87224 */ /* 0x010fe400078e00e1 */
[----:B------:R-:W-:Y:S01]  /*14a20*/  IMAD.MOV.U32 R115, RZ, RZ, R226 ;  /* 0x000000ffff737224 */ /* 0x000fe200078e00e2 */
[----:B------:R-:W-:Y:S01]  /*14a30*/  MOV R114, R227 ;  /* 0x000000e300727202 */ /* 0x000fe20000000f00 */
[----:B------:R-:W-:Y:S02]  /*14a40*/  IMAD.MOV.U32 R192, RZ, RZ, R220 ;  /* 0x000000ffffc07224 */ /* 0x000fe400078e00dc */
[----:B------:R-:W-:-:S02]  /*14a50*/  IMAD.MOV.U32 R193, RZ, RZ, R219 ;  /* 0x000000ffffc17224 */ /* 0x000fc400078e00db */
[----:B------:R-:W-:Y:S02]  /*14a60*/  IMAD.MOV.U32 R195, RZ, RZ, R217 ;  /* 0x000000ffffc37224 */ /* 0x000fe400078e00d9 */
[----:B------:R-:W3:Y:S01]  /*14a70*/  LDL.LU R217, [R1+0x4c] ;  /* 0x00004c0001d97983 */ /* 0x000ee20000300800 */
[----:B------:R-:W-:-:S03]  /*14a80*/  MOV R194, R218 ;  /* 0x000000da00c27202 */ /* 0x000fc60000000f00 */
        /* <DEDUP_REMOVED lines=20> */
[----:B------:R-:W4:Y:S04]  /*14bd0*/  LDL.LU R251, [R1] ;  /* 0x0000000001fb7983 */ /* 0x000f280000300800 */
[----:B------:R-:W4:Y:S01]  /*14be0*/  LDL.LU R252, [R1+0x4] ;  /* 0x0000040001fc7983 */ /* 0x000f220000300800 */
[----:B------:R-:W-:-:S02]  /*14bf0*/  FSETP.GEU.AND P1, PT, |R100|, 1.175494350822287508e-38, PT ;  /* 0x008000006400780b */ /* 0x000fc40003f2e200 */
[----:B------:R-:W-:Y:S02]  /*14c00*/  FSETP.GT.AND P0, PT, |R100|, 8.50705917302346158658e+37, PT ;  /* 0x7e8000006400780b */ /* 0x000fe40003f04200 */
[----:B------:R-:W-:-:S09]  /*14c10*/  LOP3.LUT R0, R0, 0xffffff7f, RZ, 0xc0, !PT ;  /* 0xffffff7f00007812 */ /* 0x000fd200078ec0ff */
[----:B------:R-:W-:Y:S02]  /*14c20*/  @P1 LOP3.LUT R0, R0, 0x80, RZ, 0xfc, !PT ;  /* 0x0000008000001812 */ /* 0x000fe400078efcff */
[----:B------:R-:W-:Y:S01]  /*14c30*/  FSETP.GEU.AND P1, PT, |R101|, 1.175494350822287508e-38, PT ;  /* 0x008000006500780b */ /* 0x000fe20003f2e200 */
[----:B------:R-:W-:Y:S02]  /*14c40*/  @P0 FMUL R195, R195, 0.25 ;  /* 0x3e800000c3c30820 */ /* 0x000fe40000400000 */
[----:B------:R-:W-:Y:S02]  /*14c50*/  @P0 FMUL R194, R194, 0.25 ;  /* 0x3e800000c2c20820 */ /* 0x000fe40000400000 */
[----:B------:R-:W-:Y:S02]  /*14c60*/  @P0 FMUL R193, R193, 0.25 ;  /* 0x3e800000c1c10820 */ /* 0x000fe40000400000 */
[----:B------:R-:W-:Y:S02]  /*14c70*/  @P0 FMUL R192, R192, 0.25 ;  /* 0x3e800000c0c00820 */ /* 0x000fe40000400000 */
[----:B------:R-:W-:-:S02]  /*14c80*/  @P0 FMUL R191, R191, 0.25 ;  /* 0x3e800000bfbf0820 */ /* 0x000fc40000400000 */
[----:B------:R-:W-:Y:S02]  /*14c90*/  @P0 FMUL R190, R190, 0.25 ;  /* 0x3e800000bebe0820 */ /* 0x000fe40000400000 */
[----:B------:R-:W-:Y:S02]  /*14ca0*/  @P0 FMUL R189, R189, 0.25 ;  /* 0x3e800000bdbd0820 */ /* 0x000fe40000400000 */
[----:B------:R-:W-:Y:S02]  /*14cb0*/  @P0 FMUL R188, R188, 0.25 ;  /* 0x3e800000bcbc0820 */ /* 0x000fe40000400000 */
[----:B------:R-:W-:Y:S02]  /*14cc0*/  @P0 FMUL R184, R184, 0.25 ;  /* 0x3e800000b8b80820 */ /* 0x000fe40000400000 */
[----:B------:R-:W-:Y:S02]  /*14cd0*/  @P0 FMUL R115, R115, 0.25 ;  /* 0x3e80000073730820 */ /* 0x000fe40000400000 */
[----:B------:R-:W-:-:S02]  /*14ce0*/  @P0 FMUL R114, R114, 0.25 ;  /* 0x3e80000072720820 */ /* 0x000fc40000400000 */
[----:B------:R-:W-:Y:S01]  /*14cf0*/  @P0 FMUL R100, R100, 0.25 ;  /* 0x3e80000064640820 */ /* 0x000fe20000400000 */
[----:B------:R-:W-:-:S04]  /*14d00*/  LOP3.LUT R0, R0, 0xffffffbf, RZ, 0xc0, !PT ;  /* 0xffffffbf00007812 */ /* 0x000fc800078ec0ff */
[----:B------:R-:W-:Y:S02]  /*14d10*/  @P1 LOP3.LUT R0, R0, 0x40, RZ, 0xfc, !PT ;  /* 0x0000004000001812 */ /* 0x000fe400078efcff */
[----:B------:R-:W-:Y:S02]  /*14d20*/  FSETP.GEU.AND P1, PT, |R102|, 1.175494350822287508e-38, PT ;  /* 0x008000006600780b */ /* 0x000fe40003f2e200 */
[----:B------:R-:W-:-:S11]  /*14d30*/  LOP3.LUT R0, R0, 0xffffffef, RZ, 0xc0, !PT ;  /* 0xffffffef00007812 */ /* 0x000fd600078ec0ff */
[----:B------:R-:W-:Y:S01]  /*14d40*/  @P1 LOP3.LUT R0, R0, 0x10, RZ, 0xfc, !PT ;  /* 0x0000001000001812 */ /* 0x000fe200078efcff */
[----:B--2---:R-:W-:Y:S02]  /*14d50*/  @P0 FMUL R243, R243, 0.25 ;  /* 0x3e800000f3f30820 */ /* 0x004fe40000400000 */
[----:B------:R-:W-:Y:S02]  /*14d60*/  @P0 FMUL R244, R244, 0.25 ;  /* 0x3e800000f4f40820 */ /* 0x000fe40000400000 */
[----:B------:R-:W-:Y:S02]  /*14d70*/  @P0 FMUL R246, R246, 0.25 ;  /* 0x3e800000f6f60820 */ /* 0x000fe40000400000 */
[----:B------:R-:W-:Y:S02]  /*14d80*/  @P0 FMUL R242, R242, 0.25 ;  /* 0x3e800000f2f20820 */ /* 0x000fe40000400000 */
[----:B------:R-:W-:Y:S01]  /*14d90*/  @P0 FMUL R245, R245, 0.25 ;  /* 0x3e800000f5f50820 */ /* 0x000fe20000400000 */
[----:B------:R-:W-:-:S02]  /*14da0*/  FSETP.GT.AND P0, PT, |R101|, 8.50705917302346158658e+37, PT ;  /* 0x7e8000006500780b */ /* 0x000fc40003f04200 */
[----:B------:R-:W-:-:S11]  /*14db0*/  FSETP.GEU.AND P1, PT, |R103|, 1.175494350822287508e-38, PT ;  /* 0x008000006700780b */ /* 0x000fd60003f2e200 */
[----:B------:R-:W-:Y:S02]  /*14dc0*/  @P0 FMUL R211, R211, 0.25 ;  /* 0x3e800000d3d30820 */ /* 0x000fe40000400000 */
        /* <DEDUP_REMOVED lines=15> */
[----:B------:R-:W-:Y:S01]  /*14ec0*/  @P0 FMUL R101, R101, 0.25 ;  /* 0x3e80000065650820 */ /* 0x000fe20000400000 */
[----:B------:R-:W-:Y:S02]  /*14ed0*/  FSETP.GT.AND P0, PT, |R102|, 8.50705917302346158658e+37, PT ;  /* 0x7e8000006600780b */ /* 0x000fe40003f04200 */
[----:B------:R-:W-:-:S04]  /*14ee0*/  LOP3.LUT R0, R0, 0xfffffff7, RZ, 0xc0, !PT ;  /* 0xfffffff700007812 */ /* 0x000fc800078ec0ff */
[----:B------:R-:W-:-:S07]  /*14ef0*/  @P1 LOP3.LUT R0, R0, 0x8, RZ, 0xfc, !PT ;  /* 0x0000000800001812 */ /* 0x000fce00078efcff */
        /* <DEDUP_REMOVED lines=9> */
[----:B------:R-:W-:Y:S01]  /*14f90*/  @P0 FMUL R102, R102, 0.25 ;  /* 0x3e80000066660820 */ /* 0x000fe20000400000 */
[----:B------:R-:W-:Y:S02]  /*14fa0*/  FSETP.GEU.AND P1, PT, |R104|, 1.175494350822287508e-38, PT ;  /* 0x008000006800780b */ /* 0x000fe40003f2e200 */
[----:B------:R-:W-:-:S11]  /*14fb0*/  LOP3.LUT R0, R0, 0xfffffffb, RZ, 0xc0, !PT ;  /* 0xfffffffb00007812 */ /* 0x000fd600078ec0ff */
[----:B------:R-:W-:Y:S01]  /*14fc0*/  @P1 LOP3.LUT R0, R0, 0x4, RZ, 0xfc, !PT ;  /* 0x0000000400001812 */ /* 0x000fe200078efcff */
[----:B---3--:R-:W-:Y:S02]  /*14fd0*/  @P0 FMUL R217, R217, 0.25 ;  /* 0x3e800000d9d90820 */ /* 0x008fe40000400000 */
[----:B----4-:R-:W-:Y:S02]  /*14fe0*/  @P0 FMUL R218, R218, 0.25 ;  /* 0x3e800000dada0820 */ /* 0x010fe40000400000 */
[----:B------:R-:W-:Y:S02]  /*14ff0*/  @P0 FMUL R219, R219, 0.25 ;  /* 0x3e800000dbdb0820 */ /* 0x000fe40000400000 */
[----:B------:R-:W-:Y:S02]  /*15000*/  @P0 FMUL R220, R220, 0.25 ;  /* 0x3e800000dcdc0820 */ /* 0x000fe40000400000 */
[----:B------:R-:W-:Y:S02]  /*15010*/  @P0 FMUL R221, R221, 0.25 ;  /* 0x3e800000dddd0820 */ /* 0x000fe40000400000 */
[----:B------:R-:W-:-:S02]  /*15020*/  @P0 FMUL R222, R222, 0.25 ;  /* 0x3e800000dede0820 */ /* 0x000fc40000400000 */
[----:B------:R-:W-:Y:S01]  /*15030*/  @P0 FMUL R223, R223, 0.25 ;  /* 0x3e800000dfdf0820 */ /* 0x000fe20000400000 */
[----:B------:R-:W-:Y:S02]  /*15040*/  FSETP.GT.AND P0, PT, |R103|, 8.50705917302346158658e+37, PT ;  /* 0x7e8000006700780b */ /* 0x000fe40003f04200 */
        /* <DEDUP_REMOVED lines=39> */
[----:B------:R-:W-:-:S02]  /*152c0*/  FSETP.GEU.AND P1, PT, |R106|, 1.175494350822287508e-38, PT ;  /* 0x008000006a00780b */ /* 0x000fc40003f2e200 */
[----:B------:R-:W-:-:S09]  /*152d0*/  LOP3.LUT R0, R0, 0xfffffffe, RZ, 0xc0, !PT ;  /* 0xfffffffe00007812 */ /* 0x000fd200078ec0ff */
        /* <DEDUP_REMOVED lines=18> */
[----:B------:R-:W-:-:S02]  /*15400*/  @P1 LOP3.LUT R0, R0, 0x1, RZ, 0xfc, !PT ;  /* 0x0000000100001812 */ /* 0x000fc400078efcff */
[----:B------:R-:W-:Y:S02]  /*15410*/  FSETP.GT.AND P1, PT, |R108|, 8.50705917302346158658e+37, PT ;  /* 0x7e8000006c00780b */ /* 0x000fe40003f24200 */
[----:B------:R-:W-:Y:S02]  /*15420*/  FSETP.GT.AND P2, PT, |R107|, 8.50705917302346158658e+37, PT ;  /* 0x7e8000006b00780b */ /* 0x000fe40003f44200 */
[----:B------:R-:W-:Y:S02]  /*15430*/  FSETP.GT.AND P3, PT, |R110|, 8.50705917302346158658e+37, PT ;  /* 0x7e8000006e00780b */ /* 0x000fe40003f64200 */
[----:B------:R-:W-:-:S03]  /*15440*/  FSETP.GT.AND P4, PT, |R109|, 8.50705917302346158658e+37, PT ;  /* 0x7e8000006d00780b */ /* 0x000fc60003f84200 */
        /* <DEDUP_REMOVED lines=17> */
[----:B------:R-:W-:Y:S02]  /*15560*/  FSETP.GEU.AND P0, PT, |R108|, 1.175494350822287508e-38, PT ;  /* 0x008000006c00780b */ /* 0x000fe40003f0e200 */
[----:B------:R-:W-:-:S02]  /*15570*/  FSETP.GT.AND P5, PT, |R112|, 8.50705917302346158658e+37, PT ;  /* 0x7e8000007000780b */ /* 0x000fc40003fa4200 */
[----:B------:R-:W-:Y:S01]  /*15580*/  FSETP.GT.AND P6, PT, |R111|, 8.50705917302346158658e+37, PT ;  /* 0x7e8000006f00780b */ /* 0x000fe20003fc4200 */
        /* <DEDUP_REMOVED lines=17> */
[----:B------:R-:W-:Y:S01]  /*156a0*/  FSETP.GEU.AND P1, PT, |R107|, 1.175494350822287508e-38, PT ;  /* 0x008000006b00780b */ /* 0x000fe20003f2e200 */
[----:B------:R-:W-:Y:S01]  /*156b0*/  @P2 FMUL R163, R163, 0.25 ;  /* 0x3e800000a3a32820 */ /* 0x000fe20000400000 */
[----:B------:R-:W-:Y:S01]  /*156c0*/  LOP3.LUT R0, R0, 0xfbffffff, RZ, 0xc0, !PT ;  /* 0xfbffffff00007812 */ /* 0x000fe200078ec0ff */
        /* <DEDUP_REMOVED lines=15> */
[----:B------:R-:W-:Y:S01]  /*157c0*/  @P2 FMUL R107, R107, 0.25 ;  /* 0x3e8000006b6b2820 */ /* 0x000fe20000400000 */
[----:B------:R-:W-:Y:S01]  /*157d0*/  FSETP.GEU.AND P2, PT, |R110|, 1.175494350822287508e-38, PT ;  /* 0x008000006e00780b */ /* 0x000fe20003f4e200 */
        /* <DEDUP_REMOVED lines=16> */
[----:B------:R-:W-:Y:S01]  /*158e0*/  @P3 FMUL R110, R110, 0.25 ;  /* 0x3e8000006e6e3820 */ /* 0x000fe20000400000 */
[----:B------:R-:W-:Y:S01]  /*158f0*/  FSETP.GEU.AND P3, PT, |R109|, 1.175494350822287508e-38, PT ;  /* 0x008000006d00780b */ /* 0x000fe20003f6e200 */
[----:B------:R-:W-:Y:S01]  /*15900*/  @P4 FMUL R47, R47, 0.25 ;  /* 0x3e8000002f2f4820 */ /* 0x000fe20000400000 */
[----:B------:R-:W-:Y:S01]  /*15910*/  @P0 LOP3.LUT R0, R0, 0x4000000, RZ, 0xfc, !PT ;  /* 0x0400000000000812 */ /* 0x000fe200078efcff */
        /* <DEDUP_REMOVED lines=53> */
[----:B------:R-:W-:Y:S02]  /*15c70*/  FSETP.GEU.AND P6, PT, |R113|, 1.175494350822287508e-38, PT ;  /* 0x008000007100780b */ /* 0x000fe40003fce200 */
[----:B------:R-:W-:-:S04]  /*15c80*/  @P1 LOP3.LUT R0, R0, 0x8000000, RZ, 0xfc, !PT ;  /* 0x0800000000001812 */ /* 0x000fc800078efcff */
[C---:B------:R-:W-:Y:S02]  /*15c90*/  LOP3.LUT P1, RZ, R0.reuse, 0x40, RZ, 0xc0, !PT ;  /* 0x0000004000ff7812 */ /* 0x040fe4000782c0ff */
[----:B------:R-:W-:-:S05]  /*15ca0*/  LOP3.LUT R0, R0, 0xff7fffff, RZ, 0xc0, !PT ;  /* 0xff7fffff00007812 */ /* 0x000fca00078ec0ff */
[----:B------:R-:W-:-:S04]  /*15cb0*/  @P6 LOP3.LUT R0, R0, 0x800000, RZ, 0xfc, !PT ;  /* 0x0080000000006812 */ /* 0x000fc800078efcff */
[----:B------:R-:W-:Y:S02]  /*15cc0*/  LOP3.LUT P6, RZ, R0, 0x80, RZ, 0xc0, !PT ;  /* 0x0000008000ff7812 */ /* 0x000fe400078cc0ff */
[----:B------:R-:W-:-:S11]  /*15cd0*/  FSETP.GT.AND P0, PT, |R113|, 8.50705917302346158658e+37, PT ;  /* 0x7e8000007100780b */ /* 0x000fd60003f04200 */
[----:B------:R-:W-:Y:S02]  /*15ce0*/  @!P6 FMUL R195, R195, 16777216 ;  /* 0x4b800000c3c3e820 */ /* 0x000fe40000400000 */
[----:B------:R-:W-:Y:S02]  /*15cf0*/  @!P6 FMUL R194, R194, 16777216 ;  /* 0x4b800000c2c2e820 */ /* 0x000fe40000400000 */
[----:B------:R-:W-:Y:S02]  /*15d00*/  @!P6 FMUL R193, R193, 16777216 ;  /* 0x4b800000c1c1e820 */ /* 0x000fe40000400000 */
[----:B------:R-:W-:Y:S02]  /*15d10*/  @!P6 FMUL R192, R192, 16777216 ;  /* 0x4b800000c0c0e820 */ /* 0x000fe40000400000 */
[----:B------:R-:W-:Y:S02]  /*15d20*/  @!P6 FMUL R191, R191, 16777216 ;  /* 0x4b800000bfbfe820 */ /* 0x000fe40000400000 */
[----:B------:R-:W-:-:S02]  /*15d30*/  @!P6 FMUL R190, R190, 16777216 ;  /* 0x4b800000bebee820 */ /* 0x000fc40000400000 */
        /* <DEDUP_REMOVED lines=10> */
[----:B------:R-:W-:Y:S01]  /*15de0*/  @!P6 FMUL R100, R100, 16777216 ;  /* 0x4b8000006464e820 */ /* 0x000fe20000400000 */
[----:B------:R-:W-:Y:S01]  /*15df0*/  LOP3.LUT P6, RZ, R0, 0x8, RZ, 0xc0, !PT ;  /* 0x0000000800ff7812 */ /* 0x000fe200078cc0ff */
        /* <DEDUP_REMOVED lines=17> */
[----:B------:R-:W-:Y:S01]  /*15f10*/  LOP3.LUT P0, RZ, R0, 0x10, RZ, 0xc0, !PT ;  /* 0x0000001000ff7812 */ /* 0x000fe2000780c0ff */
        /* <DEDUP_REMOVED lines=16> */
[----:B------:R-:W-:Y:S01]  /*16020*/  @!P6 FMUL R103, R103, 16777216 ;  /* 0x4b8000006767e820 */ /* 0x000fe20000400000 */
[----:B------:R-:W-:Y:S01]  /*16030*/  LOP3.LUT P6, RZ, R0, 0x1, RZ, 0xc0, !PT ;  /* 0x0000000100ff7812 */ /* 0x000fe200078cc0ff */
        /* <DEDUP_REMOVED lines=16> */
[----:B------:R-:W-:Y:S01]  /*16140*/  @!P1 FMUL R101, R101, 16777216 ;  /* 0x4b80000065659820 */ /* 0x000fe20000400000 */
[----:B------:R-:W-:Y:S01]  /*16150*/  LOP3.LUT P1, RZ, R0, 0x4, RZ, 0xc0, !PT ;  /* 0x0000000400ff7812 */ /* 0x000fe2000782c0ff */
        /* <DEDUP_REMOVED lines=16> */
[----:B------:R-:W-:Y:S01]  /*16260*/  @!P0 FMUL R102, R102, 16777216 ;  /* 0x4b80000066668820 */ /* 0x000fe20000400000 */
[----:B------:R-:W-:Y:S01]  /*16270*/  LOP3.LUT P0, RZ, R0, 0x2, RZ, 0xc0, !PT ;  /* 0x0000000200ff7812 */ /* 0x000fe2000780c0ff */
        /* <DEDUP_REMOVED lines=16> */
[----:B------:R-:W-:Y:S01]  /*16380*/  @!P6 FMUL R106, R106, 16777216 ;  /* 0x4b8000006a6ae820 */ /* 0x000fe20000400000 */
[----:B------:R-:W-:Y:S01]  /*16390*/  LOP3.LUT P6, RZ, R0, 0x400, RZ, 0xc0, !PT ;  /* 0x0000040000ff7812 */ /* 0x000fe200078cc0ff */
        /* <DEDUP_REMOVED lines=16> */
[----:B------:R-:W-:Y:S01]  /*164a0*/  @!P1 FMUL R104, R104, 16777216 ;  /* 0x4b80000068689820 */ /* 0x000fe20000400000 */
        /* <DEDUP_REMOVED lines=18> */
[C---:B------:R-:W-:Y:S02]  /*165d0*/  LOP3.LUT P0, RZ, R0.reuse, 0x4000000, RZ, 0xc0, !PT ;  /* 0x0400000000ff7812 */ /* 0x040fe4000780c0ff */
[----:B------:R-:W-:-:S04]  /*165e0*/  LOP3.LUT R0, R0, 0xfeffffff, RZ, 0xc0, !PT ;  /* 0xfeffffff00007812 */ /* 0x000fc800078ec0ff */
[----:B------:R-:W-:-:S04]  /*165f0*/  @P6 LOP3.LUT R0, R0, 0x1000000, RZ, 0xfc, !PT ;  /* 0x0100000000006812 */ /* 0x000fc800078efcff */
[C---:B------:R-:W-:Y:S02]  /*16600*/  LOP3.LUT P6, RZ, R0.reuse, 0x200, RZ, 0xc0, !PT ;  /* 0x0000020000ff7812 */ /* 0x040fe400078cc0ff */
[----:B------:R-:W-:Y:S01]  /*16610*/  LOP3.LUT R0, R0, 0xfdffffff, RZ, 0xc0, !PT ;  /* 0xfdffffff00007812 */ /* 0x000fe200078ec0ff */
[----:B------:R-:W0:Y:S10]  /*16620*/  MUFU.RCP R100, R100 ;  /* 0x0000006400647308 */ /* 0x000e340000001000 */
[----:B------:R-:W-:-:S04]  /*16630*/  @P6 LOP3.LUT R0, R0, 0x2000000, RZ, 0xfc, !PT ;  /* 0x0200000000006812 */ /* 0x000fc800078efcff */
[----:B------:R-:W-:-:S04]  /*16640*/  LOP3.LUT P6, RZ, R0, 0x100, RZ, 0xc0, !PT ;  /* 0x0000010000ff7812 */ /* 0x000fc800078cc0ff */
[----:B------:R-:W-:Y:S02]  /*16650*/  FSEL R241, R241, -INF , P6 ;  /* 0xff800000f1f17808 */ /* 0x000fe40003000000 */
[----:B------:R-:W-:Y:S01]  /*16660*/  LOP3.LUT P6, RZ, R0, 0x2000000, RZ, 0xc0, !PT ;  /* 0x0200000000ff7812 */ /* 0x000fe200078cc0ff */
[----:B------:R-:W-:Y:S02]  /*16670*/  @!P5 FMUL R71, R71, 16777216 ;  /* 0x4b8000004747d820 */ /* 0x000fe40000400000 */
[----:B------:R-:W-:Y:S01]  /*16680*/  @!P5 FMUL R70, R70, 16777216 ;  /* 0x4b8000004646d820 */ /* 0x000fe20000400000 */
[----:B------:R-:W-:Y:S01]  /*16690*/  FSEL R240, R240, -INF , P6 ;  /* 0xff800000f0f07808 */ /* 0x000fe20003000000 */
        /* <DEDUP_REMOVED lines=89> */
[----:B------:R-:W-:Y:S01]  /*16c30*/  @!P0 FMUL R153, R153, 16777216 ;  /* 0x4b80000099998820 */ /* 0x000fe20000400000 */
[----:B------:R-:W-:Y:S01]  /*16c40*/  FSEL R239, R239, -INF , P6 ;  /* 0xff800000efef7808 */ /* 0x000fe20003000000 */
        /* <DEDUP_REMOVED lines=22> */
[----:B------:R-:W1:Y:S01]  /*16db0*/  MUFU.RCP R101, R101 ;  /* 0x0000006500657308 */ /* 0x000e620000001000 */
[----:B------:R-:W-:Y:S02]  /*16dc0*/  STL.64 [R1+0x538], R240 ;  /* 0x000538f001007387 */ /* 0x000fe40000100a00 */
[----:B------:R-:W-:-:S02]  /*16dd0*/  FSEL R185, R185, -INF , P0 ;  /* 0xff800000b9b97808 */ /* 0x000fc40000000000 */
[----:B------:R2:W-:Y:S04]  /*16de0*/  STL.64 [R1+0x540], R238 ;  /* 0x000540ee01007387 */ /* 0x0005e80000100a00 */
[----:B------:R-:W-:Y:S01]  /*16df0*/  STL.64 [R1+0x548], R236 ;  /* 0x000548ec01007387 */ /* 0x000fe20000100a00 */
[----:B------:R-:W3:Y:S03]  /*16e00*/  MUFU.RCP R102, R102 ;  /* 0x0000006600667308 */ /* 0x000ee60000001000 */
[----:B------:R4:W-:Y:S01]  /*16e10*/  STL.64 [R1+0x550], R186 ;  /* 0x000550ba01007387 */ /* 0x0009e20000100a00 */
[C---:B0-----:R-:W-:Y:S02]  /*16e20*/  FMUL R247, R100.reuse, R192 ;  /* 0x000000c064f77220 */ /* 0x041fe40000400000 */
[----:B--2---:R-:W-:-:S02]  /*16e30*/  FMUL R239, R100, R195 ;  /* 0x000000c364ef7220 */ /* 0x004fc40000400000 */
[----:B------:R-:W0:Y:S01]  /*16e40*/  MUFU.RCP R195, R108 ;  /* 0x0000006c00c37308 */ /* 0x000e220000001000 */
[C---:B------:R-:W-:Y:S01]  /*16e50*/  FMUL R238, R100.reuse, R193 ;  /* 0x000000c164ee7220 */ /* 0x040fe20000400000 */
[----:B------:R-:W-:Y:S01]  /*16e60*/  STL [R1+0x67c], R185 ;  /* 0x00067cb901007387 */ /* 0x000fe20000100800 */
[----:B----4-:R-:W-:Y:S02]  /*16e70*/  IMAD.MOV.U32 R186, RZ, RZ, R245 ;  /* 0x000000ffffba7224 */ /* 0x010fe400078e00f5 */
[----:B------:R-:W-:-:S03]  /*16e80*/  FMUL R245, R100, R194 ;  /* 0x000000c264f57220 */ /* 0x000fc60000400000 */
[----:B------:R-:W2:Y:S01]  /*16e90*/  MUFU.RCP R110, R110 ;  /* 0x0000006e006e7308 */ /* 0x000ea20000001000 */
[----:B------:R-:W-:Y:S01]  /*16ea0*/  MOV R237, R246 ;  /* 0x000000f600ed7202 */ /* 0x000fe20000000f00 */
[----:B------:R-:W-:Y:S04]  /*16eb0*/  STL [R1+0x680], R0 ;  /* 0x0006800001007387 */ /* 0x000fe80000100800 */
[----:B------:R-:W-:Y:S04]  /*16ec0*/  STL [R1+0x684], R239 ;  /* 0x000684ef01007387 */ /* 0x000fe80000100800 */
[----:B------:R-:W-:Y:S04]  /*16ed0*/  STL [R1+0x688], R245 ;  /* 0x000688f501007387 */ /* 0x000fe80000100800 */
[----:B------:R-:W-:Y:S04]  /*16ee0*/  STL [R1+0x68c], R238 ;  /* 0x00068cee01007387 */ /* 0x000fe80000100800 */
[----:B------:R4:W-:Y:S01]  /*16ef0*/  STL [R1+0x690], R247 ;  /* 0x000690f701007387 */ /* 0x0009e20000100800 */
[----:B------:R-:W0:Y:S01]  /*16f00*/  MUFU.RCP R103, R103 ;  /* 0x0000006700677308 */ /* 0x000e220000001000 */
[----:B----4-:R-:W-:-:S02]  /*16f10*/  FMUL R247, R100, R237 ;  /* 0x000000ed64f77220 */ /* 0x010fc40000400000 */
[----:B------:R-:W-:Y:S02]  /*16f20*/  FMUL R237, R100, R244 ;  /* 0x000000f464ed7220 */ /* 0x000fe40000400000 */
[C---:B-1----:R-:W-:Y:S02]  /*16f30*/  FMUL R244, R101.reuse, R209 ;  /* 0x000000d165f47220 */ /* 0x042fe40000400000 */
[C---:B------:R-:W-:Y:S02]  /*16f40*/  FMUL R209, R101.reuse, R208 ;  /* 0x000000d065d17220 */ /* 0x040fe40000400000 */
[C---:B------:R-:W-:Y:S02]  /*16f50*/  FMUL R208, R101.reuse, R206 ;  /* 0x000000ce65d07220 */ /* 0x040fe40000400000 */
[C---:B------:R-:W-:Y:S02]  /*16f60*/  FMUL R206, R101.reuse, R202 ;  /* 0x000000ca65ce7220 */ /* 0x040fe40000400000 */
[----:B------:R-:W-:-:S02]  /*16f70*/  FMUL R202, R101, R198 ;  /* 0x000000c665ca7220 */ /* 0x000fc40000400000 */
[----:B---3--:R-:W-:Y:S02]  /*16f80*/  FMUL R198, R102, R118 ;  /* 0x0000007666c67220 */ /* 0x008fe40000400000 */
[----:B0-----:R-:W-:Y:S02]  /*16f90*/  FMUL R118, R195, R4 ;  /* 0x00000004c3767220 */ /* 0x001fe40000400000 */
[----:B------:R2:W-:Y:S02]  /*16fa0*/  MUFU.RCP R4, R109 ;  /* 0x0000006d00047308 */ /* 0x0005e40000001000 */
[----:B--2---:R-:W-:Y:S02]  /*16fb0*/  FMUL R109, R110, R36 ;  /* 0x000000246e6d7220 */ /* 0x004fe40000400000 */
[----:B------:R-:W0:Y:S01]  /*16fc0*/  S2R R36, SR_TID.X ;  /* 0x0000000000247919 */ /* 0x000e220000002100 */
[----:B------:R-:W-:Y:S02]  /*16fd0*/  FMUL R241, R100, R188 ;  /* 0x000000bc64f17220 */ /* 0x000fe40000400000 */
[----:B------:R-:W-:Y:S01]  /*16fe0*/  FMUL R188, R103, R117 ;  /* 0x0000007567bc7220 */ /* 0x000fe20000400000 */
[----:B------:R-:W-:Y:S08]  /*16ff0*/  MUFU.RCP R112, R112 ;  /* 0x0000007000707308 */ /* 0x000ff00000001000 */
[----:B------:R-:W1:Y:S01]  /*17000*/  MUFU.RCP R117, R106 ;  /* 0x0000006a00757308 */ /* 0x000e620000001000 */
[----:B------:R-:W-:Y:S01]  /*17010*/  LOP3.LUT P6, RZ, R0, 0x800000, RZ, 0xc0, !PT ;  /* 0x0080000000ff7812 */ /* 0x000fe200078cc0ff */
[----:B------:R-:W-:Y:S01]  /*17020*/  FMUL R161, R110, R161 ;  /* 0x000000a16ea17220 */ /* 0x000fe20000400000 */
[----:B------:R-:W-:Y:S01]  /*17030*/  LOP3.LUT P1, RZ, R0, 0x80000, RZ, 0xc0, !PT ;  /* 0x0008000000ff7812 */ /* 0x000fe2000782c0ff */
[----:B------:R-:W-:Y:S01]  /*17040*/  FMUL R160, R110, R160 ;  /* 0x000000a06ea07220 */ /* 0x000fe20000400000 */
[----:B------:R-:W-:Y:S01]  /*17050*/  LOP3.LUT P2, RZ, R0, 0x40000, RZ, 0xc0, !PT ;  /* 0x0004000000ff7812 */ /* 0x000fe2000784c0ff */
        /* <DEDUP_REMOVED lines=12> */
[----:B------:R-:W-:Y:S01]  /*17120*/  FMUL R40, R110, R40 ;  /* 0x000000286e287220 */ /* 0x000fe20000400000 */
[----:B0-----:R-:W-:Y:S01]  /*17130*/  LOP3.LUT R110, R36, 0x1c, RZ, 0xc0, !PT ;  /* 0x0000001c246e7812 */ /* 0x001fe200078ec0ff */
[----:B------:R-:W-:-:S02]  /*17140*/  FMUL R0, R100, R190 ;  /* 0x000000be64007220 */ /* 0x000fc40000400000 */
[----:B-1----:R-:W-:Y:S02]  /*17150*/  FMUL R106, R117, R23 ;  /* 0x00000017756a7220 */ /* 0x002fe40000400000 */
[----:B------:R-:W-:Y:S01]  /*17160*/  FMUL R23, R112, R44 ;  /* 0x0000002c70177220 */ /* 0x000fe20000400000 */
[----:B------:R-:W-:Y:S01]  /*17170*/  STL [R1+0x2c], R0 ;  /* 0x00002c0001007387 */ /* 0x000fe20000100800 */
[----:B------:R-:W-:-:S03]  /*17180*/  IMAD.SHL.U32 R44, R110, 0x4, RZ ;  /* 0x000000046e2c7824 */ /* 0x000fc600078e00ff */
[----:B------:R0:W2:Y:S01]  /*17190*/  LDL R110, [R1+0x1e4] ;  /* 0x0001e400016e7983 */ /* 0x0000a20000100800 */
[----:B------:R-:W-:-:S03]  /*171a0*/  FMUL R239, R100, R186 ;  /* 0x000000ba64ef7220 */ /* 0x000fc60000400000 */
[----:B------:R-:W1:Y:S01]  /*171b0*/  S2R R186, SR_TID.X ;  /* 0x0000000000ba7919 */ /* 0x000e620000002100 */
[----:B------:R-:W3:Y:S01]  /*171c0*/  MUFU.RCP R104, R104 ;  /* 0x0000006800687308 */ /* 0x000ee20000001000 */
[----:B------:R-:W-:Y:S02]  /*171d0*/  FMUL R108, R117, R27 ;  /* 0x0000001b756c7220 */ /* 0x000fe40000400000 */
[----:B------:R-:W-:Y:S01]  /*171e0*/  FMUL R27, R112, R45 ;  /* 0x0000002d701b7220 */ /* 0x000fe20000400000 */
[----:B------:R-:W-:-:S04]  /*171f0*/  LOP3.LUT R45, R36, 0x3, RZ, 0xc0, !PT ;  /* 0x00000003242d7812 */ /* 0x000fc800078ec0ff */
[----:B------:R-:W4:Y:S01]  /*17200*/  MUFU.RCP R111, R111 ;  /* 0x0000006f006f7308 */ /* 0x000f220000001000 */
[----:B------:R-:W-:Y:S02]  /*17210*/  IMAD.SHL.U32 R45, R45, 0x20, RZ ;  /* 0x000000202d2d7824 */ /* 0x000fe400078e00ff */
[C---:B------:R-:W-:Y:S02]  /*17220*/  FMUL R246, R100.reuse, R191 ;  /* 0x000000bf64f67220 */ /* 0x040fe40000400000 */
[----:B------:R-:W-:Y:S02]  /*17230*/  FMUL R245, R100, R115 ;  /* 0x0000007364f57220 */ /* 0x000fe40000400000 */
[----:B------:R-:W-:Y:S02]  /*17240*/  FMUL R115, R117, R18 ;  /* 0x0000001275737220 */ /* 0x000fe40000400000 */
[----:B---3--:R-:W-:Y:S01]  /*17250*/  FMUL R127, R104, R127 ;  /* 0x0000007f687f7220 */ /* 0x008fe20000400000 */
[----:B-1----:R-:W-:Y:S01]  /*17260*/  SHF.L.U32 R36, R186, 0x7, RZ ;  /* 0x00000007ba247819 */ /* 0x002fe200000006ff */
[----:B------:R-:W-:-:S03]  /*17270*/  FMUL R126, R104, R126 ;  /* 0x0000007e687e7220 */ /* 0x000fc60000400000 */
[----:B------:R-:W-:Y:S01]  /*17280*/  LOP3.LUT R36, R45, 0x7000, R36, 0xf8, !PT ;  /* 0x000070002d247812 */ /* 0x000fe200078ef824 */
        /* <DEDUP_REMOVED lines=13> */
[----:B------:R-:W-:Y:S01]  /*17360*/  FMUL R249, R104, R249 ;  /* 0x000000f968f97220 */ /* 0x000fe20000400000 */
[----:B------:R-:W-:Y:S01]  /*17370*/  LOP3.LUT R36, R36, R44, RZ, 0x3c, !PT ;  /* 0x0000002c24247212 */ /* 0x000fe200078e3cff */
[----:B------:R-:W-:Y:S01]  /*17380*/  FMUL R104, R117, R19 ;  /* 0x0000001375687220 */ /* 0x000fe20000400000 */
[----:B------:R-:W-:Y:S01]  /*17390*/  LOP3.LUT R45, R186, 0x18, RZ, 0xc0, !PT ;  /* 0x00000018ba2d7812 */ /* 0x000fe200078ec0ff */
[C---:B------:R-:W-:Y:S02]  /*173a0*/  FMUL R190, R195.reuse, R17 ;  /* 0x00000011c3be7220 */ /* 0x040fe40000400000 */
[----:B------:R-:W-:Y:S02]  /*173b0*/  FMUL R191, R195, R16 ;  /* 0x00000010c3bf7220 */ /* 0x000fe40000400000 */
[----:B----4-:R-:W-:-:S02]  /*173c0*/  FMUL R19, R111, R71 ;  /* 0x000000476f137220 */ /* 0x010fc40000400000 */
[C---:B------:R-:W-:Y:S02]  /*173d0*/  FMUL R75, R111.reuse, R75 ;  /* 0x0000004b6f4b7220 */ /* 0x040fe40000400000 */
[C---:B------:R-:W-:Y:S02]  /*173e0*/  FMUL R18, R111.reuse, R79 ;  /* 0x0000004f6f127220 */ /* 0x040fe40000400000 */
[C---:B------:R-:W-:Y:S02]  /*173f0*/  FMUL R83, R111.reuse, R83 ;  /* 0x000000536f537220 */ /* 0x040fe40000400000 */
[C---:B------:R-:W-:Y:S02]  /*17400*/  FMUL R17, R111.reuse, R87 ;  /* 0x000000576f117220 */ /* 0x040fe40000400000 */
[C---:B------:R-:W-:Y:S02]  /*17410*/  FMUL R91, R111.reuse, R91 ;  /* 0x0000005b6f5b7220 */ /* 0x040fe40000400000 */
[----:B------:R-:W-:-:S02]  /*17420*/  FMUL R16, R111, R95 ;  /* 0x0000005f6f107220 */ /* 0x000fc40000400000 */
[----:B------:R-:W-:Y:S01]  /*17430*/  FMUL R99, R111, R99 ;  /* 0x000000636f637220 */ /* 0x000fe20000400000 */
[----:B------:R-:W-:Y:S01]  /*17440*/  ISETP.GE.U32.AND P0, PT, R248, 0x7f800000, PT ;  /* 0x7f800000f800780c */ /* 0x000fe20003f06070 */
[----:B------:R-:W-:Y:S01]  /*17450*/  IMAD R36, R45, 0x1000, R36 ;  /* 0x000010002d247824 */ /* 0x000fe200078e0224 */
[----:B------:R-:W-:Y:S02]  /*17460*/  F2FP.PACK_AB R17, R17, R91 ;  /* 0x0000005b1111723e */ /* 0x000fe400000000ff */
[----:B------:R-:W-:Y:S02]  /*17470*/  F2FP.PACK_AB R16, R16, R99 ;  /* 0x000000631010723e */ /* 0x000fe400000000ff */
[----:B------:R-:W-:Y:S02]  /*17480*/  F2FP.PACK_AB R18, R18, R83 ;  /* 0x000000531212723e */ /* 0x000fe400000000ff */
[----:B------:R-:W-:-:S05]  /*17490*/  F2FP.PACK_AB R19, R19, R75 ;  /* 0x0000004b1313723e */ /* 0x000fca00000000ff */
[----:B------:R1:W-:Y:S02]  /*174a0*/  STS.128 [R36+0x880], R16 ;  /* 0x0008801024007388 */ /* 0x0003e40000000c00 */
[----:B-1----:R-:W-:Y:S02]  /*174b0*/  F2FP.PACK_AB R16, R37, R41 ;  /* 0x000000292510723e */ /* 0x002fe400000000ff */
[----:B------:R-:W-:Y:S02]  /*174c0*/  F2FP.PACK_AB R17, R29, R33 ;  /* 0x000000211d11723e */ /* 0x000fe400000000ff */
[----:B------:R-:W-:Y:S02]  /*174d0*/  F2FP.PACK_AB R18, R169, R173 ;  /* 0x000000ada912723e */ /* 0x000fe400000000ff */
[----:B------:R-:W-:-:S05]  /*174e0*/  F2FP.PACK_AB R19, R161, R165 ;  /* 0x000000a5a113723e */ /* 0x000fca00000000ff */
[----:B------:R1:W-:Y:S02]  /*174f0*/  STS.128 [R36+0xa00], R16 ;  /* 0x000a001024007388 */ /* 0x0003e40000000c00 */
[----:B-1----:R-:W-:-:S05]  /*17500*/  @P0 MOV R16, 0x7f800000 ;  /* 0x7f80000000100802 */ /* 0x002fca0000000f00 */
[----:B--2---:R-:W-:-:S05]  /*17510*/  @P0 FFMA.FTZ R110, R248, R16, +INF ;  /* 0x7f800000f86e0423 */ /* 0x004fca0000010010 */
[----:B------:R1:W-:Y:S04]  /*17520*/  @P0 STL [R1+0x1e4], R110 ;  /* 0x0001e46e01000387 */ /* 0x0003e80000100800 */
[----:B-1----:R-:W2:Y:S01]  /*17530*/  LDL.LU R110, [R1+0x2c] ;  /* 0x00002c00016e7983 */ /* 0x002ea20000300800 */
[----:B------:R-:W-:Y:S01]  /*17540*/  @!P6 FMUL R113, R113, 16777216 ;  /* 0x4b8000007171e820 */ /* 0x000fe20000400000 */
[----:B------:R-:W1:Y:S02]  /*17550*/  MUFU.RCP R105, R105 ;  /* 0x0000006900697308 */ /* 0x000e640000001000 */
[----:B------:R-:W3:Y:S06]  /*17560*/  S2R R45, SR_TID.X ;  /* 0x00000000002d7919 */ /* 0x000eec0000002100 */
[----:B------:R-:W4:Y:S01]  /*17570*/  MUFU.RCP R113, R113 ;  /* 0x0000007100717308 */ /* 0x000f220000001000 */
        /* <DEDUP_REMOVED lines=18> */
[----:B------:R-:W-:-:S02]  /*176a0*/  FMUL R203, R101, R199 ;  /* 0x000000c765cb7220 */ /* 0x000fc40000400000 */
[----:B------:R-:W-:Y:S02]  /*176b0*/  FMUL R200, R101, R196 ;  /* 0x000000c465c87220 */ /* 0x000fe40000400000 */
[C---:B------:R-:W-:Y:S02]  /*176c0*/  FMUL R197, R102.reuse, R123 ;  /* 0x0000007b66c57220 */ /* 0x040fe40000400000 */
[C---:B------:R-:W-:Y:S02]  /*176d0*/  FMUL R199, R102.reuse, R119 ;  /* 0x0000007766c77220 */ /* 0x040fe40000400000 */
[----:B------:R-:W-:Y:S02]  /*176e0*/  FMUL R196, R102, R122 ;  /* 0x0000007a66c47220 */ /* 0x000fe40000400000 */
        /* <DEDUP_REMOVED lines=15> */
[C---:B-1----:R-:W-:Y:S02]  /*177e0*/  FMUL R125, R105.reuse, R125 ;  /* 0x0000007d697d7220 */ /* 0x042fe40000400000 */
        /* <DEDUP_REMOVED lines=15> */
[----:B------:R-:W-:-:S02]  /*178e0*/  FMUL R103, R117, R6 ;  /* 0x0000000675677220 */ /* 0x000fc40000400000 */
[C---:B------:R-:W-:Y:S01]  /*178f0*/  FMUL R101, R117.reuse, R11 ;  /* 0x0000000b75657220 */ /* 0x040fe20000400000 */
[----:B------:R1:W0:Y:S01]  /*17900*/  MUFU.RCP R6, R107 ;  /* 0x0000006b00067308 */ /* 0x0002220000001000 */
[----:B------:R-:W-:Y:S02]  /*17910*/  FMUL R105, R117, R10 ;  /* 0x0000000a75697220 */ /* 0x000fe40000400000 */
[C---:B------:R-:W-:Y:S02]  /*17920*/  FMUL R119, R195.reuse, R9 ;  /* 0x00000009c3777220 */ /* 0x040fe40000400000 */
[----:B------:R-:W-:Y:S02]  /*17930*/  FMUL R122, R195, R8 ;  /* 0x00000008c37a7220 */ /* 0x000fe40000400000 */
[C---:B----4-:R-:W-:Y:S02]  /*17940*/  FMUL R11, R113.reuse, R69 ;  /* 0x00000045710b7220 */ /* 0x050fe40000400000 */
[----:B------:R-:W-:-:S02]  /*17950*/  FMUL R73, R113, R73 ;  /* 0x0000004971497220 */ /* 0x000fc40000400000 */
[C---:B------:R-:W-:Y:S02]  /*17960*/  FMUL R10, R113.reuse, R77 ;  /* 0x0000004d710a7220 */ /* 0x040fe40000400000 */
[C---:B------:R-:W-:Y:S02]  /*17970*/  FMUL R81, R113.reuse, R81 ;  /* 0x0000005171517220 */ /* 0x040fe40000400000 */
[C---:B------:R-:W-:Y:S02]  /*17980*/  FMUL R9, R113.reuse, R85 ;  /* 0x0000005571097220 */ /* 0x040fe40000400000 */
[C---:B------:R-:W-:Y:S02]  /*17990*/  FMUL R8, R113.reuse, R93 ;  /* 0x0000005d71087220 */ /* 0x040fe40000400000 */
[C---:B------:R-:W-:Y:S02]  /*179a0*/  FMUL R97, R113.reuse, R97 ;  /* 0x0000006171617220 */ /* 0x040fe40000400000 */
[----:B------:R-:W-:Y:S01]  /*179b0*/  FMUL R89, R113, R89 ;  /* 0x0000005971597220 */ /* 0x000fe20000400000 */
[----:B------:R-:W-:Y:S01]  /*179c0*/  F2FP.PACK_AB R10, R10, R81 ;  /* 0x000000510a0a723e */ /* 0x000fe200000000ff */
[----:B------:R-:W-:Y:S01]  /*179d0*/  FMUL R47, R4, R47 ;  /* 0x0000002f042f7220 */ /* 0x000fe20000400000 */
[----:B------:R-:W-:Y:S01]  /*179e0*/  F2FP.PACK_AB R8, R8, R97 ;  /* 0x000000610808723e */ /* 0x000fe200000000ff */
[C---:B------:R-:W-:Y:S01]  /*179f0*/  FMUL R51, R4.reuse, R51 ;  /* 0x0000003304337220 */ /* 0x040fe20000400000 */
[----:B------:R-:W-:Y:S01]  /*17a00*/  F2FP.PACK_AB R9, R9, R89 ;  /* 0x000000590909723e */ /* 0x000fe200000000ff */
[C---:B------:R-:W-:Y:S01]  /*17a10*/  FMUL R179, R4.reuse, R179 ;  /* 0x000000b304b37220 */ /* 0x040fe20000400000 */
[----:B------:R-:W-:Y:S01]  /*17a20*/  F2FP.PACK_AB R11, R11, R73 ;  /* 0x000000490b0b723e */ /* 0x000fe200000000ff */
[----:B------:R-:W-:-:S02]  /*17a30*/  FMUL R183, R4, R183 ;  /* 0x000000b704b77220 */ /* 0x000fc40000400000 */
[C---:B------:R-:W-:Y:S02]  /*17a40*/  FMUL R55, R4.reuse, R55 ;  /* 0x0000003704377220 */ /* 0x040fe40000400000 */
[C---:B------:R-:W-:Y:S02]  /*17a50*/  FMUL R59, R4.reuse, R59 ;  /* 0x0000003b043b7220 */ /* 0x040fe40000400000 */
[C---:B------:R-:W-:Y:S02]  /*17a60*/  FMUL R63, R4.reuse, R63 ;  /* 0x0000003f043f7220 */ /* 0x040fe40000400000 */
[----:B------:R-:W-:Y:S01]  /*17a70*/  FMUL R67, R4, R67 ;  /* 0x0000004304437220 */ /* 0x000fe20000400000 */
[----:B------:R4:W-:Y:S01]  /*17a80*/  STS.128 [R36+0x800], R8 ;  /* 0x0008000824007388 */ /* 0x0009e20000000c00 */
[----:B---3--:R-:W-:Y:S01]  /*17a90*/  SHF.R.U32.HI R44, RZ, 0x7, R45 ;  /* 0x00000007ff2c7819 */ /* 0x008fe2000001162d */
[----:B------:R-:W-:Y:S02]  /*17aa0*/  FMUL R236, R100, R184 ;  /* 0x000000b864ec7220 */ /* 0x000fe40000400000 */
[----:B------:R-:W-:-:S02]  /*17ab0*/  FMUL R153, R195, R153 ;  /* 0x00000099c3997220 */ /* 0x000fc40000400000 */
[C---:B------:R-:W-:Y:S02]  /*17ac0*/  FMUL R157, R195.reuse, R157 ;  /* 0x0000009dc39d7220 */ /* 0x040fe40000400000 */
[C---:B-1----:R-:W-:Y:S02]  /*17ad0*/  FMUL R107, R195.reuse, R5 ;  /* 0x00000005c36b7220 */ /* 0x042fe40000400000 */
[C---:B------:R-:W-:Y:S02]  /*17ae0*/  FMUL R184, R195.reuse, R13 ;  /* 0x0000000dc3b87220 */ /* 0x040fe40000400000 */
[C---:B------:R-:W-:Y:S02]  /*17af0*/  FMUL R192, R195.reuse, R21 ;  /* 0x00000015c3c07220 */ /* 0x040fe40000400000 */
[----:B------:R-:W-:Y:S01]  /*17b00*/  FMUL R194, R195, R25 ;  /* 0x00000019c3c27220 */ /* 0x000fe20000400000 */
[----:B----4-:R-:W-:Y:S02]  /*17b10*/  F2FP.PACK_AB R8, R63, R67 ;  /* 0x000000433f08723e */ /* 0x010fe400000000ff */
[----:B------:R-:W-:-:S02]  /*17b20*/  F2FP.PACK_AB R9, R55, R59 ;  /* 0x0000003b3709723e */ /* 0x000fc400000000ff */
[----:B------:R-:W-:Y:S02]  /*17b30*/  F2FP.PACK_AB R10, R179, R183 ;  /* 0x000000b7b30a723e */ /* 0x000fe400000000ff */
[----:B------:R-:W-:Y:S01]  /*17b40*/  F2FP.PACK_AB R11, R47, R51 ;  /* 0x000000332f0b723e */ /* 0x000fe200000000ff */
[----:B------:R-:W-:Y:S01]  /*17b50*/  @!P6 FMUL R68, R68, 16777216 ;  /* 0x4b8000004444e820 */ /* 0x000fe20000400000 */
[----:B------:R-:W-:Y:S01]  /*17b60*/  SGXT.U32 R44, R44, 0x1 ;  /* 0x000000012c2c781a */ /* 0x000fe20000000000 */
[----:B------:R-:W-:Y:S02]  /*17b70*/  @!P6 FMUL R72, R72, 16777216 ;  /* 0x4b8000004848e820 */ /* 0x000fe40000400000 */
[----:B------:R-:W-:Y:S02]  /*17b80*/  @!P6 FMUL R76, R76, 16777216 ;  /* 0x4b8000004c4ce820 */ /* 0x000fe40000400000 */
[----:B------:R-:W-:Y:S02]  /*17b90*/  @!P6 FMUL R80, R80, 16777216 ;  /* 0x4b8000005050e820 */ /* 0x000fe40000400000 */
[----:B------:R-:W-:-:S02]  /*17ba0*/  @!P6 FMUL R84, R84, 16777216 ;  /* 0x4b8000005454e820 */ /* 0x000fc40000400000 */
[----:B------:R-:W-:Y:S02]  /*17bb0*/  @!P6 FMUL R88, R88, 16777216 ;  /* 0x4b8000005858e820 */ /* 0x000fe40000400000 */
[----:B------:R-:W-:Y:S02]  /*17bc0*/  @!P6 FMUL R92, R92, 16777216 ;  /* 0x4b8000005c5ce820 */ /* 0x000fe40000400000 */
[----:B------:R-:W-:Y:S01]  /*17bd0*/  @!P6 FMUL R96, R96, 16777216 ;  /* 0x4b8000006060e820 */ /* 0x000fe20000400000 */
[----:B------:R1:W-:Y:S01]  /*17be0*/  STS.128 [R36+0x980], R8 ;  /* 0x0009800824007388 */ /* 0x0003e20000000c00 */
[C---:B------:R-:W-:Y:S02]  /*17bf0*/  FMUL R240, R100.reuse, R189 ;  /* 0x000000bd64f07220 */ /* 0x040fe40000400000 */
[C---:B------:R-:W-:Y:S02]  /*17c00*/  FMUL R187, R100.reuse, R114 ;  /* 0x0000007264bb7220 */ /* 0x040fe40000400000 */
[----:B------:R-:W-:-:S02]  /*17c10*/  FMUL R242, R100, R242 ;  /* 0x000000f264f27220 */ /* 0x000fc40000400000 */
[----:B------:R-:W-:Y:S02]  /*17c20*/  FMUL R100, R117, R7 ;  /* 0x0000000775647220 */ /* 0x000fe40000400000 */
[C---:B0-----:R-:W-:Y:S02]  /*17c30*/  FMUL R163, R6.reuse, R163 ;  /* 0x000000a306a37220 */ /* 0x041fe40000400000 */
[C---:B------:R-:W-:Y:S02]  /*17c40*/  FMUL R162, R6.reuse, R162 ;  /* 0x000000a206a27220 */ /* 0x040fe40000400000 */
[C---:B------:R-:W-:Y:S02]  /*17c50*/  FMUL R167, R6.reuse, R167 ;  /* 0x000000a706a77220 */ /* 0x040fe40000400000 */
[----:B------:R-:W-:Y:S01]  /*17c60*/  FMUL R166, R6, R166 ;  /* 0x000000a606a67220 */ /* 0x000fe20000400000 */
[----:B-1----:R-:W-:Y:S01]  /*17c70*/  F2FP.PACK_AB R8, R192, R194 ;  /* 0x000000c2c008723e */ /* 0x002fe200000000ff */
        /* <DEDUP_REMOVED lines=14> */
[----:B------:R-:W-:Y:S02]  /*17d60*/  FMUL R42, R6, R42 ;  /* 0x0000002a062a7220 */ /* 0x000fe40000400000 */
[C---:B------:R-:W-:Y:S02]  /*17d70*/  FMUL R46, R4.reuse, R46 ;  /* 0x0000002e042e7220 */ /* 0x040fe40000400000 */
[C---:B------:R-:W-:Y:S02]  /*17d80*/  FMUL R50, R4.reuse, R50 ;  /* 0x0000003204327220 */ /* 0x040fe40000400000 */
[C---:B------:R-:W-:Y:S02]  /*17d90*/  FMUL R178, R4.reuse, R178 ;  /* 0x000000b204b27220 */ /* 0x040fe40000400000 */
[----:B------:R-:W-:-:S02]  /*17da0*/  FMUL R182, R4, R182 ;  /* 0x000000b604b67220 */ /* 0x000fc40000400000 */
[C---:B------:R-:W-:Y:S02]  /*17db0*/  FMUL R54, R4.reuse, R54 ;  /* 0x0000003604367220 */ /* 0x040fe40000400000 */
        /* <DEDUP_REMOVED lines=13> */
[----:B------:R-:W-:Y:S02]  /*17e90*/  IMAD R17, R44, c[0x0][0x1c8], RZ ;  /* 0x000072002c117a24 */ /* 0x000fe400078e02ff */
[----:B------:R-:W-:Y:S01]  /*17ea0*/  IMAD.MOV.U32 R184, RZ, RZ, c[0x0][0x1c8] ;  /* 0x00007200ffb87624 */ /* 0x000fe200078e00ff */
[----:B------:R-:W-:Y:S01]  /*17eb0*/  F2FP.PACK_AB R4, R4, R96 ;  /* 0x000000600404723e */ /* 0x000fe200000000ff */
[C---:B------:R-:W-:Y:S01]  /*17ec0*/  FMUL R223, R102.reuse, R223 ;  /* 0x000000df66df7220 */ /* 0x040fe20000400000 */
[----:B------:R-:W-:Y:S01]  /*17ed0*/  F2FP.PACK_AB R5, R5, R88 ;  /* 0x000000580505723e */ /* 0x000fe200000000ff */
[----:B------:R-:W-:Y:S01]  /*17ee0*/  FMUL R222, R102, R222 ;  /* 0x000000de66de7220 */ /* 0x000fe20000400000 */
[----:B------:R-:W-:Y:S01]  /*17ef0*/  F2FP.PACK_AB R6, R6, R80 ;  /* 0x000000500606723e */ /* 0x000fe200000000ff */
[C---:B------:R-:W-:Y:S01]  /*17f00*/  FMUL R221, R102.reuse, R221 ;  /* 0x000000dd66dd7220 */ /* 0x040fe20000400000 */
[----:B------:R-:W-:Y:S01]  /*17f10*/  F2FP.PACK_AB R7, R7, R72 ;  /* 0x000000480707723e */ /* 0x000fe200000000ff */
[C---:B------:R-:W-:Y:S01]  /*17f20*/  FMUL R220, R102.reuse, R220 ;  /* 0x000000dc66dc7220 */ /* 0x040fe20000400000 */
[----:B------:R0:W-:Y:S01]  /*17f30*/  STS.128 [R36+0xb00], R8 ;  /* 0x000b000824007388 */ /* 0x0001e20000000c00 */
        /* <DEDUP_REMOVED lines=8> */
[----:B------:R-:W-:Y:S01]  /*17fc0*/  FMUL R212, R102, R212 ;  /* 0x000000d466d47220 */ /* 0x000fe20000400000 */
[----:B0-----:R-:W-:Y:S01]  /*17fd0*/  F2FP.PACK_AB R8, R149, R252 ;  /* 0x000000fc9508723e */ /* 0x001fe200000000ff */
[C---:B------:R-:W-:Y:S01]  /*17fe0*/  FMUL R25, R112.reuse, R53 ;  /* 0x0000003570197220 */ /* 0x040fe20000400000 */
[----:B------:R-:W-:Y:S01]  /*17ff0*/  F2FP.PACK_AB R9, R141, R145 ;  /* 0x000000918d09723e */ /* 0x000fe200000000ff */
[----:B------:R-:W-:Y:S01]  /*18000*/  FMUL R57, R112, R57 ;  /* 0x0000003970397220 */ /* 0x000fe20000400000 */
[----:B------:R-:W-:Y:S01]  /*18010*/  F2FP.PACK_AB R10, R133, R137 ;  /* 0x00000089850a723e */ /* 0x000fe200000000ff */
[----:B------:R-:W-:Y:S01]  /*18020*/  FMUL R102, R117, R15 ;  /* 0x0000000f75667220 */ /* 0x000fe20000400000 */
[----:B------:R-:W-:Y:S01]  /*18030*/  F2FP.PACK_AB R11, R125, R129 ;  /* 0x000000817d0b723e */ /* 0x000fe200000000ff */
[----:B------:R-:W-:Y:S01]  /*18040*/  FMUL R114, R117, R14 ;  /* 0x0000000e75727220 */ /* 0x000fe20000400000 */
[----:B------:R-:W-:Y:S01]  /*18050*/  LEA R56, P0, R17, R2, 0x1 ;  /* 0x0000000211387211 */ /* 0x000fe200078008ff */
        /* <DEDUP_REMOVED lines=9> */
[----:B------:R-:W-:Y:S01]  /*180f0*/  IMAD R19, R184, 0x2, R17 ;  /* 0x00000002b8137824 */ /* 0x000fe200078e0211 */
[----:B------:R0:W-:Y:S01]  /*18100*/  STS.128 [R36], R4 ;  /* 0x0000000424007388 */ /* 0x0001e20000000c00 */
[----:B------:R-:W-:Y:S02]  /*18110*/  F2FP.PACK_AB R25, R25, R57 ;  /* 0x000000391919723e */ /* 0x000fe400000000ff */
[----:B------:R-:W-:Y:S01]  /*18120*/  LEA.HI.X.SX32 R57, R17, R3, 0x1, P0 ;  /* 0x0000000311397211 */ /* 0x000fe200000f0eff */
[----:B------:R1:W-:Y:S01]  /*18130*/  STS.128 [R36+0xc00], R8 ;  /* 0x000c000824007388 */ /* 0x0003e20000000c00 */
[----:B------:R-:W-:-:S02]  /*18140*/  F2FP.PACK_AB R12, R12, R98 ;  /* 0x000000620c0c723e */ /* 0x000fc400000000ff */
[----:B------:R-:W-:Y:S02]  /*18150*/  F2FP.PACK_AB R13, R13, R90 ;  /* 0x0000005a0d0d723e */ /* 0x000fe400000000ff */
[----:B------:R-:W-:Y:S02]  /*18160*/  F2FP.PACK_AB R14, R14, R82 ;  /* 0x000000520e0e723e */ /* 0x000fe400000000ff */
[----:B------:R-:W-:Y:S01]  /*18170*/  F2FP.PACK_AB R15, R15, R74 ;  /* 0x0000004a0f0f723e */ /* 0x000fe200000000ff */
[----:B------:R-:W-:Y:S01]  /*18180*/  FMUL R193, R195, R20 ;  /* 0x00000014c3c17220 */ /* 0x000fe20000400000 */
[----:B0-----:R-:W-:Y:S02]  /*18190*/  F2FP.PACK_AB R5, R54, R58 ;  /* 0x0000003a3605723e */ /* 0x001fe400000000ff */
[C---:B------:R-:W-:Y:S02]  /*181a0*/  LEA R54, P0, R19.reuse, R2, 0x1 ;  /* 0x0000000213367211 */ /* 0x040fe400078008ff */
[----:B-1----:R-:W-:Y:S01]  /*181b0*/  LEA R9, R184, R19, 0x1 ;  /* 0x00000013b8097211 */ /* 0x002fe200078e08ff */
[----:B------:R-:W-:Y:S01]  /*181c0*/  FMUL R20, R112, R60 ;  /* 0x0000003c70147220 */ /* 0x000fe20000400000 */
[----:B------:R-:W-:Y:S01]  /*181d0*/  LEA.HI.X.SX32 R55, R19, R3, 0x1, P0 ;  /* 0x0000000313377211 */ /* 0x000fe200000f0eff */
[----:B------:R0:W-:Y:S01]  /*181e0*/  STS.128 [R36+0x80], R12 ;  /* 0x0000800c24007388 */ /* 0x0001e20000000c00 */
[----:B------:R-:W-:Y:S01]  /*181f0*/  LEA R60, P0, R9, R2, 0x1 ;  /* 0x00000002093c7211 */ /* 0x000fe200078008ff */
[----:B------:R-:W-:-:S02]  /*18200*/  IMAD R11, R184, 0x2, R9 ;  /* 0x00000002b80b7824 */ /* 0x000fc400078e0209 */
[C---:B------:R-:W-:Y:S02]  /*18210*/  FMUL R155, R117.reuse, R155 ;  /* 0x0000009b759b7220 */ /* 0x040fe40000400000 */
[C---:B------:R-:W-:Y:S02]  /*18220*/  FMUL R154, R117.reuse, R154 ;  /* 0x0000009a759a7220 */ /* 0x040fe40000400000 */
[C---:B------:R-:W-:Y:S02]  /*18230*/  FMUL R159, R117.reuse, R159 ;  /* 0x0000009f759f7220 */ /* 0x040fe40000400000 */
[C---:B------:R-:W-:Y:S02]  /*18240*/  FMUL R158, R117.reuse, R158 ;  /* 0x0000009e759e7220 */ /* 0x040fe40000400000 */
[----:B------:R-:W-:Y:S02]  /*18250*/  FMUL R116, R117, R22 ;  /* 0x0000001675747220 */ /* 0x000fe40000400000 */
[----:B------:R-:W-:-:S02]  /*18260*/  FMUL R152, R195, R152 ;  /* 0x00000098c3987220 */ /* 0x000fc40000400000 */
[----:B------:R-:W-:Y:S01]  /*18270*/  FMUL R156, R195, R156 ;  /* 0x0000009cc39c7220 */ /* 0x000fe20000400000 */
[----:B0-----:R-:W-:Y:S01]  /*18280*/  F2FP.PACK_AB R12, R109, R40 ;  /* 0x000000286d0c723e */ /* 0x001fe200000000ff */
[----:B------:R-:W-:Y:S01]  /*18290*/  FMUL R117, R117, R26 ;  /* 0x0000001a75757220 */ /* 0x000fe20000400000 */
[----:B------:R-:W-:Y:S01]  /*182a0*/  F2FP.PACK_AB R13, R28, R32 ;  /* 0x000000201c0d723e */ /* 0x000fe200000000ff */
[----:B------:R-:W-:Y:S01]  /*182b0*/  FMUL R195, R195, R24 ;  /* 0x00000018c3c37220 */ /* 0x000fe20000400000 */
[----:B------:R-:W-:Y:S02]  /*182c0*/  F2FP.PACK_AB R14, R168, R172 ;  /* 0x000000aca80e723e */ /* 0x000fe400000000ff */
[----:B------:R-:W-:Y:S01]  /*182d0*/  F2FP.PACK_AB R15, R160, R164 ;  /* 0x000000a4a00f723e */ /* 0x000fe200000000ff */
[----:B------:R-:W-:Y:S01]  /*182e0*/  FMUL R24, R112, R61 ;  /* 0x0000003d70187220 */ /* 0x000fe20000400000 */
[----:B------:R-:W-:Y:S02]  /*182f0*/  F2FP.PACK_AB R4, R62, R66 ;  /* 0x000000423e04723e */ /* 0x000fe400000000ff */
[-C--:B------:R-:W-:Y:S01]  /*18300*/  LEA.HI.X.SX32 R61, R9, R3.reuse, 0x1, P0 ;  /* 0x00000003093d7211 */ /* 0x080fe200000f0eff */
[----:B------:R-:W-:Y:S01]  /*18310*/  IMAD R9, R184, 0x2, R11 ;  /* 0x00000002b8097824 */ /* 0x000fe200078e020b */
[C---:B------:R-:W-:Y:S01]  /*18320*/  LEA R62, P0, R11.reuse, R2, 0x1 ;  /* 0x000000020b3e7211 */ /* 0x040fe200078008ff */
[----:B------:R0:W-:Y:S03]  /*18330*/  STS.128 [R36+0x200], R12 ;  /* 0x0002000c24007388 */ /* 0x0001e60000000c00 */
[----:B------:R-:W-:-:S02]  /*18340*/  LEA.HI.X.SX32 R63, R11, R3, 0x1, P0 ;  /* 0x000000030b3f7211 */ /* 0x000fc400000f0eff */
[C---:B------:R-:W-:Y:S02]  /*18350*/  LEA R70, P0, R9.reuse, R2, 0x1 ;  /* 0x0000000209467211 */ /* 0x040fe400078008ff */
[----:B------:R-:W-:Y:S02]  /*18360*/  LEA R11, R184, R9, 0x1 ;  /* 0x00000009b80b7211 */ /* 0x000fe400078e08ff */
[----:B------:R-:W-:Y:S02]  /*18370*/  LEA.HI.X.SX32 R71, R9, R3, 0x1, P0 ;  /* 0x0000000309477211 */ /* 0x000fe400000f0eff */
[----:B0-----:R-:W-:Y:S02]  /*18380*/  F2FP.PACK_AB R12, R116, R117 ;  /* 0x00000075740c723e */ /* 0x001fe400000000ff */
[----:B------:R-:W-:Y:S02]  /*18390*/  F2FP.PACK_AB R13, R114, R115 ;  /* 0x00000073720d723e */ /* 0x000fe400000000ff */
[----:B------:R-:W-:-:S02]  /*183a0*/  F2FP.PACK_AB R14, R103, R105 ;  /* 0x00000069670e723e */ /* 0x000fc400000000ff */
[----:B------:R-:W-:Y:S02]  /*183b0*/  F2FP.PACK_AB R15, R154, R158 ;  /* 0x0000009e9a0f723e */ /* 0x000fe400000000ff */
[----:B------:R-:W-:-:S03]  /*183c0*/  LEA R68, P0, R11, R2, 0x1 ;  /* 0x000000020b447211 */ /* 0x000fc600078008ff */
[----:B------:R0:W-:Y:S01]  /*183d0*/  STS.128 [R36+0x380], R12 ;  /* 0x0003800c24007388 */ /* 0x0001e20000000c00 */
[----:B------:R-:W-:Y:S02]  /*183e0*/  LEA.HI.X.SX32 R69, R11, R3, 0x1, P0 ;  /* 0x000000030b457211 */ /* 0x000fe400000f0eff */
[----:B------:R-:W-:Y:S02]  /*183f0*/  F2FP.PACK_AB R8, R214, R212 ;  /* 0x000000d4d608723e */ /* 0x000fe400000000ff */
[----:B------:R-:W-:Y:S02]  /*18400*/  F2FP.PACK_AB R9, R218, R216 ;  /* 0x000000d8da09723e */ /* 0x000fe400000000ff */
[----:B------:R-:W-:Y:S02]  /*18410*/  F2FP.PACK_AB R10, R222, R220 ;  /* 0x000000dcde0a723e */ /* 0x000fe400000000ff */
[----:B0-----:R-:W-:Y:S02]  /*18420*/  F2FP.PACK_AB R12, R150, R249 ;  /* 0x000000f9960c723e */ /* 0x001fe400000000ff */
[----:B------:R-:W-:-:S02]  /*18430*/  F2FP.PACK_AB R13, R142, R146 ;  /* 0x000000928e0d723e */ /* 0x000fc400000000ff */
[----:B------:R-:W-:Y:S02]  /*18440*/  F2FP.PACK_AB R14, R134, R138 ;  /* 0x0000008a860e723e */ /* 0x000fe400000000ff */
[----:B------:R-:W-:-:S05]  /*18450*/  F2FP.PACK_AB R15, R126, R130 ;  /* 0x000000827e0f723e */ /* 0x000fca00000000ff */
[----:B------:R0:W-:Y:S02]  /*18460*/  STS.128 [R36+0x480], R12 ;  /* 0x0004800c24007388 */ /* 0x0001e40000000c00 */
[----:B0-----:R-:W-:Y:S01]  /*18470*/  IMAD R13, R184, 0x2, R11 ;  /* 0x00000002b80d7824 */ /* 0x001fe200078e020b */
[----:B------:R-:W-:-:S05]  /*18480*/  F2FP.PACK_AB R11, R198, R196 ;  /* 0x000000c4c60b723e */ /* 0x000fca00000000ff */
[----:B------:R0:W-:Y:S02]  /*18490*/  STS.128 [R36+0x580], R8 ;  /* 0x0005800824007388 */ /* 0x0001e40000000c00 */
[----:B0-----:R-:W-:Y:S02]  /*184a0*/  F2FP.PACK_AB R8, R202, R200 ;  /* 0x000000c8ca08723e */ /* 0x001fe400000000ff */
[----:B------:R-:W-:Y:S02]  /*184b0*/  F2FP.PACK_AB R9, R206, R204 ;  /* 0x000000ccce09723e */ /* 0x000fe400000000ff */
[----:B------:R-:W-:Y:S02]  /*184c0*/  F2FP.PACK_AB R10, R208, R207 ;  /* 0x000000cfd00a723e */ /* 0x000fe400000000ff */
[----:B------:R-:W-:-:S05]  /*184d0*/  F2FP.PACK_AB R11, R211, R209 ;  /* 0x000000d1d30b723e */ /* 0x000fca00000000ff */
[----:B------:R0:W-:Y:S01]  /*184e0*/  STS.128 [R36+0x600], R8 ;  /* 0x0006000824007388 */ /* 0x0001e20000000c00 */
[----:B------:R-:W-:Y:S02]  /*184f0*/  F2FP.PACK_AB R206, R0, R185 ;  /* 0x000000b900ce723e */ /* 0x000fe400000000ff */
[----:B0-----:R-:W-:Y:S02]  /*18500*/  F2FP.PACK_AB R8, R247, R238 ;  /* 0x000000eef708723e */ /* 0x001fe400000000ff */
[----:B------:R-:W3:Y:S01]  /*18510*/  LDL.LU R247, [R1+0x690] ;  /* 0x0006900001f77983 */ /* 0x000ee20000300800 */
[----:B------:R-:W-:-:S03]  /*18520*/  F2FP.PACK_AB R9, R245, R239 ;  /* 0x000000eff509723e */ /* 0x000fc600000000ff */
[----:B------:R-:W4:Y:S04]  /*18530*/  LDL.LU R238, [R1+0x68c] ;  /* 0x00068c0001ee7983 */ /* 0x000f280000300800 */
[----:B------:R-:W3:Y:S01]  /*18540*/  LDL.LU R245, [R1+0x688] ;  /* 0x0006880001f57983 */ /* 0x000ee20000300800 */
[----:B--2---:R-:W-:-:S03]  /*18550*/  F2FP.PACK_AB R10, R110, R241 ;  /* 0x000000f16e0a723e */ /* 0x004fc600000000ff */
[----:B------:R-:W4:Y:S01]  /*18560*/  LDL.LU R239, [R1+0x684] ;  /* 0x0006840001ef7983 */ /* 0x000f220000300800 */
[----:B------:R-:W-:-:S03]  /*18570*/  F2FP.PACK_AB R207, R243, R244 ;  /* 0x000000f4f3cf723e */ /* 0x000fc600000000ff */
[----:B------:R-:W2:Y:S04]  /*18580*/  LDL.LU R0, [R1+0x680] ;  /* 0x0006800001007983 */ /* 0x000ea80000300800 */
[----:B------:R-:W2:Y:S04]  /*18590*/  LDL.LU R185, [R1+0x67c] ;  /* 0x00067c0001b97983 */ /* 0x000ea80000300800 */
[----:B------:R-:W2:Y:S04]  /*185a0*/  LDL.LU R241, [R1+0x9c] ;  /* 0x00009c0001f17983 */ /* 0x000ea80000300800 */
[----:B------:R-:W2:Y:S01]  /*185b0*/  LDL.LU R243, [R1+0x678] ;  /* 0x0006780001f37983 */ /* 0x000ea20000300800 */
[----:B------:R-:W-:-:S02]  /*185c0*/  F2FP.PACK_AB R6, R178, R182 ;  /* 0x000000b6b206723e */ /* 0x000fc400000000ff */
[----:B------:R-:W-:Y:S01]  /*185d0*/  F2FP.PACK_AB R7, R46, R50 ;  /* 0x000000322e07723e */ /* 0x000fe200000000ff */
[C---:B------:R-:W-:Y:S01]  /*185e0*/  FMUL R64, R112.reuse, R64 ;  /* 0x0000004070407220 */ /* 0x040fe20000400000 */
[----:B------:R-:W-:Y:S01]  /*185f0*/  LEA R72, P0, R13, R2, 0x1 ;  /* 0x000000020d487211 */ /* 0x000fe200078008ff */
[----:B------:R-:W-:Y:S01]  /*18600*/  FMUL R65, R112, R65 ;  /* 0x0000004170417220 */ /* 0x000fe20000400000 */
[----:B------:R-:W2:Y:S04]  /*18610*/  LDL.LU R244, [R1+0x674] ;  /* 0x0006740001f47983 */ /* 0x000ea80000300800 */
[----:B------:R0:W-:Y:S02]  /*18620*/  STS.128 [R36+0x180], R4 ;  /* 0x0001800424007388 */ /* 0x0001e40000000c00 */
[----:B0-----:R-:W-:-:S02]  /*18630*/  F2FP.PACK_AB R4, R193, R195 ;  /* 0x000000c3c104723e */ /* 0x001fc400000000ff */
[----:B------:R-:W-:Y:S02]  /*18640*/  F2FP.PACK_AB R5, R189, R191 ;  /* 0x000000bfbd05723e */ /* 0x000fe400000000ff */
[----:B------:R-:W-:Y:S02]  /*18650*/  F2FP.PACK_AB R6, R118, R122 ;  /* 0x0000007a7606723e */ /* 0x000fe400000000ff */
[----:B------:R-:W-:-:S05]  /*18660*/  F2FP.PACK_AB R7, R152, R156 ;  /* 0x0000009c9807723e */ /* 0x000fca00000000ff */
[----:B------:R0:W-:Y:S02]  /*18670*/  STS.128 [R36+0x300], R4 ;  /* 0x0003000424007388 */ /* 0x0001e40000000c00 */
[----:B0-----:R-:W-:Y:S02]  /*18680*/  F2FP.PACK_AB R4, R148, R251 ;  /* 0x000000fb9404723e */ /* 0x001fe400000000ff */
[----:B------:R-:W-:Y:S02]  /*18690*/  F2FP.PACK_AB R5, R140, R144 ;  /* 0x000000908c05723e */ /* 0x000fe400000000ff */
[----:B------:R-:W-:Y:S02]  /*186a0*/  F2FP.PACK_AB R6, R132, R136 ;  /* 0x000000888406723e */ /* 0x000fe400000000ff */
[----:B------:R-:W-:-:S05]  /*186b0*/  F2FP.PACK_AB R7, R124, R128 ;  /* 0x000000807c07723e */ /* 0x000fca00000000ff */
[----:B------:R0:W-:Y:S01]  /*186c0*/  STS.128 [R36+0x400], R4 ;  /* 0x0004000424007388 */ /* 0x0001e20000000c00 */
[----:B------:R-:W-:Y:S02]  /*186d0*/  LEA.HI.X.SX32 R73, R13, R3, 0x1, P0 ;  /* 0x000000030d497211 */ /* 0x000fe400000f0eff */
[----:B0-----:R-:W-:Y:S02]  /*186e0*/  F2FP.PACK_AB R4, R226, R224 ;  /* 0x000000e0e204723e */ /* 0x001fe400000000ff */
[----:B------:R-:W-:Y:S02]  /*186f0*/  F2FP.PACK_AB R5, R230, R228 ;  /* 0x000000e4e605723e */ /* 0x000fe400000000ff */
[----:B------:R-:W-:Y:S02]  /*18700*/  F2FP.PACK_AB R6, R234, R232 ;  /* 0x000000e8ea06723e */ /* 0x000fe400000000ff */
[----:B------:R-:W-:-:S05]  /*18710*/  F2FP.PACK_AB R7, R123, R120 ;  /* 0x000000787b07723e */ /* 0x000fca00000000ff */
[----:B------:R0:W-:Y:S02]  /*18720*/  STS.128 [R36+0x500], R4 ;  /* 0x0005000424007388 */ /* 0x0001e40000000c00 */
[----:B0-----:R-:W-:-:S05]  /*18730*/  IMAD R5, R184, 0x2, R13 ;  /* 0x00000002b8057824 */ /* 0x001fca00078e020d */
[CC--:B------:R-:W-:Y:S02]  /*18740*/  LEA R74, P0, R5.reuse, R2.reuse, 0x1 ;  /* 0x00000002054a7211 */ /* 0x0c0fe400078008ff */
[C---:B------:R-:W-:Y:S02]  /*18750*/  LEA R7, R184.reuse, R5, 0x1 ;  /* 0x00000005b8077211 */ /* 0x040fe400078e08ff */
[----:B------:R-:W-:Y:S02]  /*18760*/  LEA.HI.X.SX32 R75, R5, R3, 0x1, P0 ;  /* 0x00000003054b7211 */ /* 0x000fe400000f0eff */
[----:B------:R-:W-:Y:S01]  /*18770*/  LEA R118, P0, R7, R2, 0x1 ;  /* 0x0000000207767211 */ /* 0x000fe200078008ff */
[----:B------:R-:W-:-:S03]  /*18780*/  IMAD R5, R184, 0x2, R7 ;  /* 0x00000002b8057824 */ /* 0x000fc600078e0207 */
[-C--:B------:R-:W-:Y:S01]  /*18790*/  LEA.HI.X.SX32 R119, R7, R3.reuse, 0x1, P0 ;  /* 0x0000000307777211 */ /* 0x080fe200000f0eff */
[----:B------:R-:W-:Y:S01]  /*187a0*/  IMAD R7, R184, 0x2, R5 ;  /* 0x00000002b8077824 */ /* 0x000fe200078e0205 */
[C---:B------:R-:W-:Y:S02]  /*187b0*/  LEA R4, P0, R5.reuse, R2, 0x1 ;  /* 0x0000000205047211 */ /* 0x040fe400078008ff */
[----:B------:R-:W-:Y:S02]  /*187c0*/  F2FP.PACK_AB R20, R20, R64 ;  /* 0x000000401414723e */ /* 0x000fe400000000ff */
[----:B------:R-:W-:Y:S02]  /*187d0*/  LEA.HI.X.SX32 R5, R5, R3, 0x1, P0 ;  /* 0x0000000305057211 */ /* 0x000fe400000f0eff */
[----:B------:R-:W-:Y:S02]  /*187e0*/  LEA R64, P0, R7, R2, 0x1 ;  /* 0x0000000207407211 */ /* 0x000fe400078008ff */
[----:B------:R-:W-:-:S02]  /*187f0*/  LEA R13, R184, R7, 0x1 ;  /* 0x00000007b80d7211 */ /* 0x000fc400078e08ff */
[----:B------:R-:W-:Y:S02]  /*18800*/  F2FP.PACK_AB R24, R24, R65 ;  /* 0x000000411818723e */ /* 0x000fe400000000ff */
[----:B------:R-:W-:Y:S01]  /*18810*/  LEA.HI.X.SX32 R65, R7, R3, 0x1, P0 ;  /* 0x0000000307417211 */ /* 0x000fe200000f0eff */
[----:B------:R-:W-:Y:S01]  /*18820*/  IMAD R7, R184, 0x2, R13 ;  /* 0x00000002b8077824 */ /* 0x000fe200078e020d */
[----:B------:R-:W-:-:S04]  /*18830*/  LEA R66, P0, R13, R2, 0x1 ;  /* 0x000000020d427211 */ /* 0x000fc800078008ff */
[----:B------:R-:W-:Y:S01]  /*18840*/  LEA.HI.X.SX32 R67, R13, R3, 0x1, P0 ;  /* 0x000000030d437211 */ /* 0x000fe200000f0eff */
[----:B------:R-:W-:Y:S01]  /*18850*/  IMAD R13, R184, 0x2, R7 ;  /* 0x00000002b80d7824 */ /* 0x000fe200078e0207 */
[----:B------:R-:W-:-:S04]  /*18860*/  LEA R116, P0, R7, R2, 0x1 ;  /* 0x0000000207747211 */ /* 0x000fc800078008ff */
[----:B------:R-:W-:Y:S02]  /*18870*/  LEA.HI.X.SX32 R117, R7, R3, 0x1, P0 ;  /* 0x0000000307757211 */ /* 0x000fe400000f0eff */
[CC--:B------:R-:W-:Y:S02]  /*18880*/  LEA R58, P0, R13.reuse, R2.reuse, 0x1 ;  /* 0x000000020d3a7211 */ /* 0x0c0fe400078008ff */
[C---:B------:R-:W-:Y:S02]  /*18890*/  LEA R7, R184.reuse, R13, 0x1 ;  /* 0x0000000db8077211 */ /* 0x040fe400078e08ff */
[-C--:B------:R-:W-:Y:S02]  /*188a0*/  LEA.HI.X.SX32 R59, R13, R3.reuse, 0x1, P0 ;  /* 0x000000030d3b7211 */ /* 0x080fe400000f0eff */
[C---:B------:R-:W-:Y:S01]  /*188b0*/  LEA R52, P0, R7.reuse, R2, 0x1 ;  /* 0x0000000207347211 */ /* 0x040fe200078008ff */
[----:B------:R-:W-:Y:S02]  /*188c0*/  IMAD R13, R184, 0x2, R7 ;  /* 0x00000002b80d7824 */ /* 0x000fe400078e0207 */
[----:B------:R-:W-:Y:S01]  /*188d0*/  FMUL R48, R112, R48 ;  /* 0x0000003070307220 */ /* 0x000fe20000400000 */
[----:B------:R-:W-:Y:S01]  /*188e0*/  LEA.HI.X.SX32 R53, R7, R3, 0x1, P0 ;  /* 0x0000000307357211 */ /* 0x000fe200000f0eff */
[----:B------:R-:W-:Y:S01]  /*188f0*/  IMAD R7, R184, 0x2, R13 ;  /* 0x00000002b8077824 */ /* 0x000fe200078e020d */
[----:B------:R-:W-:Y:S01]  /*18900*/  LEA R50, P0, R13, R2, 0x1 ;  /* 0x000000020d327211 */ /* 0x000fe200078008ff */
[----:B------:R-:W-:Y:S01]  /*18910*/  FMUL R49, R112, R49 ;  /* 0x0000003170317220 */ /* 0x000fe20000400000 */
[----:B------:R-:W-:-:S02]  /*18920*/  F2FP.PACK_AB R23, R23, R48 ;  /* 0x000000301717723e */ /* 0x000fc400000000ff */
[----:B------:R-:W-:Y:S02]  /*18930*/  LEA.HI.X.SX32 R51, R13, R3, 0x1, P0 ;  /* 0x000000030d337211 */ /* 0x000fe400000f0eff */
[----:B------:R-:W-:Y:S02]  /*18940*/  LEA R48, P0, R7, R2, 0x1 ;  /* 0x0000000207307211 */ /* 0x000fe400078008ff */
[----:B------:R-:W-:Y:S01]  /*18950*/  LEA R13, R184, R7, 0x1 ;  /* 0x00000007b80d7211 */ /* 0x000fe200078e08ff */
[C---:B------:R-:W-:Y:S01]  /*18960*/  FMUL R22, R112.reuse, R176 ;  /* 0x000000b070167220 */ /* 0x040fe20000400000 */
[----:B------:R-:W-:Y:S01]  /*18970*/  F2FP.PACK_AB R27, R27, R49 ;  /* 0x000000311b1b723e */ /* 0x000fe200000000ff */
[----:B------:R-:W-:Y:S01]  /*18980*/  FMUL R180, R112, R180 ;  /* 0x000000b470b47220 */ /* 0x000fe20000400000 */
[----:B------:R-:W-:Y:S01]  /*18990*/  LEA.HI.X.SX32 R49, R7, R3, 0x1, P0 ;  /* 0x0000000307317211 */ /* 0x000fe200000f0eff */
[----:B------:R-:W-:Y:S01]  /*189a0*/  IMAD R7, R184, 0x2, R13 ;  /* 0x00000002b8077824 */ /* 0x000fe200078e020d */
[----:B------:R-:W-:-:S02]  /*189b0*/  LEA R46, P0, R13, R2, 0x1 ;  /* 0x000000020d2e7211 */ /* 0x000fc400078008ff */
[----:B------:R-:W-:Y:S01]  /*189c0*/  F2FP.PACK_AB R22, R22, R180 ;  /* 0x000000b41616723e */ /* 0x000fe200000000ff */
[----:B------:R-:W-:Y:S01]  /*189d0*/  IMAD R15, R184, 0x2, R7 ;  /* 0x00000002b80f7824 */ /* 0x000fe200078e0207 */
[----:B------:R-:W-:Y:S01]  /*189e0*/  LEA.HI.X.SX32 R47, R13, R3, 0x1, P0 ;  /* 0x000000030d2f7211 */ /* 0x000fe200000f0eff */
[C---:B------:R-:W-:Y:S01]  /*189f0*/  FMUL R26, R112.reuse, R177 ;  /* 0x000000b1701a7220 */ /* 0x040fe20000400000 */
[C---:B------:R-:W-:Y:S01]  /*18a00*/  LEA R44, P0, R7.reuse, R2, 0x1 ;  /* 0x00000002072c7211 */ /* 0x040fe200078008ff */
[----:B------:R-:W-:Y:S01]  /*18a10*/  FMUL R181, R112, R181 ;  /* 0x000000b570b57220 */ /* 0x000fe20000400000 */
[----:B------:R0:W-:Y:S01]  /*18a20*/  STS.128 [R36+0x100], R20 ;  /* 0x0001001424007388 */ /* 0x0001e20000000c00 */
[----:B------:R-:W-:Y:S02]  /*18a30*/  F2FP.PACK_AB R12, R242, R237 ;  /* 0x000000edf20c723e */ /* 0x000fe400000000ff */
[----:B------:R-:W-:Y:S02]  /*18a40*/  LEA.HI.X.SX32 R45, R7, R3, 0x1, P0 ;  /* 0x00000003072d7211 */ /* 0x000fe400000f0eff */
[----:B------:R-:W-:-:S02]  /*18a50*/  F2FP.PACK_AB R13, R236, R187 ;  /* 0x000000bbec0d723e */ /* 0x000fc400000000ff */
[----:B------:R-:W-:Y:S02]  /*18a60*/  F2FP.PACK_AB R28, R39, R43 ;  /* 0x0000002b271c723e */ /* 0x000fe400000000ff */
[----:B------:R-:W-:Y:S02]  /*18a70*/  LEA R7, R184, R15, 0x1 ;  /* 0x0000000fb8077211 */ /* 0x000fe400078e08ff */
[----:B------:R-:W-:Y:S02]  /*18a80*/  F2FP.PACK_AB R14, R246, R240 ;  /* 0x000000f0f60e723e */ /* 0x000fe400000000ff */
[----:B0-----:R-:W-:Y:S02]  /*18a90*/  F2FP.PACK_AB R20, R38, R42 ;  /* 0x0000002a2614723e */ /* 0x001fe400000000ff */
[----:B------:R-:W-:-:S04]  /*18aa0*/  LEA R42, P0, R15, R2, 0x1 ;  /* 0x000000020f2a7211 */ /* 0x000fc800078008ff */
[----:B------:R-:W-:Y:S02]  /*18ab0*/  LEA.HI.X.SX32 R43, R15, R3, 0x1, P0 ;  /* 0x000000030f2b7211 */ /* 0x000fe400000f0eff */
[----:B---3--:R-:W-:Y:S02]  /*18ac0*/  F2FP.PACK_AB R11, R245, R247 ;  /* 0x000000f7f50b723e */ /* 0x008fe400000000ff */
[----:B------:R-:W3:Y:S04]  /*18ad0*/  LDL.LU R245, [R1+0x670] ;  /* 0x0006700001f57983 */ /* 0x000ee80000300800 */
[----:B------:R-:W3:Y:S04]  /*18ae0*/  LDL.LU R247, [R1+0x66c] ;  /* 0x00066c0001f77983 */ /* 0x000ee80000300800 */
[----:B------:R-:W3:Y:S04]  /*18af0*/  LDL.LU R79, [R1+0xa4] ;  /* 0x0000a400014f7983 */ /* 0x000ee80000300800 */
[----:B------:R-:W3:Y:S04]  /*18b00*/  LDL.LU R112, [R1+0xb4] ;  /* 0x0000b40001707983 */ /* 0x000ee80000300800 */
[----:B------:R-:W3:Y:S04]  /*18b10*/  LDL.LU R176, [R1+0xc4] ;  /* 0x0000c40001b07983 */ /* 0x000ee80000300800 */
[----:B------:R-:W3:Y:S04]  /*18b20*/  LDL.LU R177, [R1+0xbc] ;  /* 0x0000bc0001b17983 */ /* 0x000ee80000300800 */
[----:B------:R-:W3:Y:S04]  /*18b30*/  LDL.LU R242, [R1+0x668] ;  /* 0x0006680001f27983 */ /* 0x000ee80000300800 */
[----:B------:R-:W3:Y:S01]  /*18b40*/  LDL.LU R110, [R1+0xec] ;  /* 0x0000ec00016e7983 */ /* 0x000ee20000300800 */
[----:B----4-:R-:W-:-:S03]  /*18b50*/  F2FP.PACK_AB R15, R239, R238 ;  /* 0x000000eeef0f723e */ /* 0x010fc600000000ff */
[----:B------:R-:W4:Y:S04]  /*18b60*/  LDL.LU R187, [R1+0xe8] ;  /* 0x0000e80001bb7983 */ /* 0x000f280000300800 */
[----:B------:R-:W4:Y:S04]  /*18b70*/  LDL.LU R236, [R1+0xfc] ;  /* 0x0000fc0001ec7983 */ /* 0x000f280000300800 */
[----:B------:R-:W4:Y:S04]  /*18b80*/  LDL.LU R237, [R1+0xf8] ;  /* 0x0000f80001ed7983 */ /* 0x000f280000300800 */
[----:B------:R-:W4:Y:S04]  /*18b90*/  LDL.LU R246, [R1+0x664] ;  /* 0x0006640001f67983 */ /* 0x000f280000300800 */
[----:B------:R2:W-:Y:S04]  /*18ba0*/  STS.128 [R36+0x680], R8 ;  /* 0x0006800824007388 */ /* 0x0005e80000000c00 */
[----:B------:R-:W4:Y:S04]  /*18bb0*/  LDL.LU R238, [R1+0x118] ;  /* 0x0001180001ee7983 */ /* 0x000f280000300800 */
[----:B------:R-:W4:Y:S01]  /*18bc0*/  LDL.LU R239, [R1+0x108] ;  /* 0x0001080001ef7983 */ /* 0x000f220000300800 */
[----:B--2---:R-:W-:-:S03]  /*18bd0*/  F2FP.PACK_AB R8, R241, R243 ;  /* 0x000000f3f108723e */ /* 0x004fc600000000ff */
[----:B------:R-:W2:Y:S01]  /*18be0*/  LDL.LU R243, [R1+0x660] ;  /* 0x0006600001f37983 */ /* 0x000ea20000300800 */
[----:B------:R-:W-:Y:S01]  /*18bf0*/  LEA R38, P0, R7, R2, 0x1 ;  /* 0x0000000207267211 */ /* 0x000fe200078008ff */
[----:B------:R-:W-:Y:S01]  /*18c00*/  IMAD R17, R184, 0x2, R7 ;  /* 0x00000002b8117824 */ /* 0x000fe200078e0207 */
[----:B------:R-:W-:Y:S01]  /*18c10*/  F2FP.PACK_AB R21, R30, R34 ;  /* 0x000000221e15723e */ /* 0x000fe200000000ff */
[----:B------:R-:W2:Y:S01]  /*18c20*/  LDL.LU R240, [R1+0x13c] ;  /* 0x00013c0001f07983 */ /* 0x000ea20000300800 */
[----:B------:R-:W-:Y:S02]  /*18c30*/  F2FP.PACK_AB R29, R31, R35 ;  /* 0x000000231f1d723e */ /* 0x000fe400000000ff */
[----:B------:R-:W-:Y:S01]  /*18c40*/  F2FP.PACK_AB R30, R171, R175 ;  /* 0x000000afab1e723e */ /* 0x000fe200000000ff */
[----:B------:R-:W2:Y:S01]  /*18c50*/  LDL.LU R241, [R1+0x138] ;  /* 0x0001380001f17983 */ /* 0x000ea20000300800 */
[----:B------:R-:W-:Y:S02]  /*18c60*/  F2FP.PACK_AB R31, R163, R167 ;  /* 0x000000a7a31f723e */ /* 0x000fe400000000ff */
[-C--:B------:R-:W-:Y:S01]  /*18c70*/  LEA.HI.X.SX32 R39, R7, R3.reuse, 0x1, P0 ;  /* 0x0000000307277211 */ /* 0x080fe200000f0eff */
[----:B------:R-:W-:Y:S01]  /*18c80*/  IMAD R7, R184, 0x2, R17 ;  /* 0x00000002b8077824 */ /* 0x000fe200078e0211 */
[C---:B------:R-:W-:Y:S01]  /*18c90*/  LEA R32, P0, R17.reuse, R2, 0x1 ;  /* 0x0000000211207211 */ /* 0x040fe200078008ff */
[----:B------:R0:W-:Y:S03]  /*18ca0*/  STS.128 [R36+0xa80], R28 ;  /* 0x000a801c24007388 */ /* 0x0001e60000000c00 */
[----:B------:R-:W-:-:S02]  /*18cb0*/  LEA.HI.X.SX32 R33, R17, R3, 0x1, P0 ;  /* 0x0000000311217211 */ /* 0x000fc400000f0eff */
[----:B------:R-:W-:Y:S02]  /*18cc0*/  LEA R17, R184, R7, 0x1 ;  /* 0x00000007b8117211 */ /* 0x000fe400078e08ff */
[----:B0-----:R-:W-:-:S04]  /*18cd0*/  LEA R30, P0, R7, R2, 0x1 ;  /* 0x00000002071e7211 */ /* 0x001fc800078008ff */
[----:B------:R-:W-:Y:S02]  /*18ce0*/  LEA.HI.X.SX32 R31, R7, R3, 0x1, P0 ;  /* 0x00000003071f7211 */ /* 0x000fe400000f0eff */
[----:B------:R-:W-:Y:S01]  /*18cf0*/  LEA R28, P0, R17, R2, 0x1 ;  /* 0x00000002111c7211 */ /* 0x000fe200078008ff */
[----:B------:R-:W-:-:S03]  /*18d00*/  IMAD R7, R184, 0x2, R17 ;  /* 0x00000002b8077824 */ /* 0x000fc600078e0211 */
[----:B------:R-:W-:Y:S02]  /*18d10*/  LEA.HI.X.SX32 R29, R17, R3, 0x1, P0 ;  /* 0x00000003111d7211 */ /* 0x000fe400000f0eff */
[----:B---3--:R-:W-:Y:S02]  /*18d20*/  F2FP.PACK_AB R16, R245, R244 ;  /* 0x000000f4f510723e */ /* 0x008fe400000000ff */
[----:B------:R-:W-:Y:S02]  /*18d30*/  F2FP.PACK_AB R9, R79, R247 ;  /* 0x000000f74f09723e */ /* 0x000fe400000000ff */
[----:B------:R-:W3:Y:S01]  /*18d40*/  LDL.LU R247, [R1+0x65c] ;  /* 0x00065c0001f77983 */ /* 0x000ee20000300800 */
[----:B----4-:R-:W-:-:S03]  /*18d50*/  F2FP.PACK_AB R10, R112, R246 ;  /* 0x000000f6700a723e */ /* 0x010fc600000000ff */
[----:B------:R-:W3:Y:S04]  /*18d60*/  LDL.LU R246, [R1+0x658] ;  /* 0x0006580001f67983 */ /* 0x000ee80000300800 */
[----:B------:R-:W4:Y:S04]  /*18d70*/  LDL.LU R245, [R1+0x654] ;  /* 0x0006540001f57983 */ /* 0x000f280000300800 */
[----:B------:R-:W4:Y:S01]  /*18d80*/  LDL.LU R244, [R1+0x650] ;  /* 0x0006500001f47983 */ /* 0x000f220000300800 */
[----:B--2---:R-:W-:-:S03]  /*18d90*/  F2FP.PACK_AB R17, R243, R242 ;  /* 0x000000f2f311723e */ /* 0x004fc600000000ff */
[----:B------:R-:W2:Y:S04]  /*18da0*/  LDL.LU R243, [R1+0x64c] ;  /* 0x00064c0001f37983 */ /* 0x000ea80000300800 */
[----:B------:R-:W2:Y:S01]  /*18db0*/  LDL.LU R242, [R1+0x648] ;  /* 0x0006480001f27983 */ /* 0x000ea20000300800 */
[----:B------:R-:W-:Y:S01]  /*18dc0*/  F2FP.PACK_AB R11, R176, R177 ;  /* 0x000000b1b00b723e */ /* 0x000fe200000000ff */
[----:B------:R-:W-:Y:S01]  /*18dd0*/  IMAD R19, R184, 0x2, R7 ;  /* 0x00000002b8137824 */ /* 0x000fe200078e0207 */
[C---:B------:R-:W-:Y:S02]  /*18de0*/  LEA R176, P0, R7.reuse, R2, 0x1 ;  /* 0x0000000207b07211 */ /* 0x040fe400078008ff */
[----:B------:R-:W-:Y:S02]  /*18df0*/  F2FP.PACK_AB R22, R170, R174 ;  /* 0x000000aeaa16723e */ /* 0x000fe400000000ff */
[----:B------:R-:W-:-:S02]  /*18e00*/  LEA.HI.X.SX32 R177, R7, R3, 0x1, P0 ;  /* 0x0000000307b17211 */ /* 0x000fc400000f0eff */
[CC--:B------:R-:W-:Y:S02]  /*18e10*/  LEA R170, P0, R19.reuse, R2.reuse, 0x1 ;  /* 0x0000000213aa7211 */ /* 0x0c0fe400078008ff */
[----:B------:R-:W-:Y:S02]  /*18e20*/  LEA R7, R184, R19, 0x1 ;  /* 0x00000013b8077211 */ /* 0x000fe400078e08ff */
[----:B------:R-:W-:Y:S01]  /*18e30*/  LEA.HI.X.SX32 R171, R19, R3, 0x1, P0 ;  /* 0x0000000313ab7211 */ /* 0x000fe200000f0eff */
[----:B------:R0:W-:Y:S01]  /*18e40*/  STS.128 [R36+0x700], R8 ;  /* 0x0007000824007388 */ /* 0x0001e20000000c00 */
[----:B------:R-:W-:-:S03]  /*18e50*/  LEA R164, P0, R7, R2, 0x1 ;  /* 0x0000000207a47211 */ /* 0x000fc600078008ff */
[----:B------:R-:W1:Y:S01]  /*18e60*/  S2R R252, SR_TID.X ;  /* 0x0000000000fc7919 */ /* 0x000e620000002100 */
[----:B------:R-:W-:Y:S02]  /*18e70*/  LEA.HI.X.SX32 R165, R7, R3, 0x1, P0 ;  /* 0x0000000307a57211 */ /* 0x000fe400000f0eff */
[----:B------:R-:W-:Y:S01]  /*18e80*/  F2FP.PACK_AB R155, R155, R159 ;  /* 0x0000009f9b9b723e */ /* 0x000fe200000000ff */
[----:B0-----:R-:W-:-:S04]  /*18e90*/  IMAD R9, R184, 0x2, R7 ;  /* 0x00000002b8097824 */ /* 0x001fc800078e0207 */
[----:B------:R-:W-:Y:S01]  /*18ea0*/  IMAD R7, R184, 0x2, R9 ;  /* 0x00000002b8077824 */ /* 0x000fe200078e0209 */
[----:B------:R-:W-:-:S04]  /*18eb0*/  LEA R158, P0, R9, R2, 0x1 ;  /* 0x00000002099e7211 */ /* 0x000fc800078008ff */
[----:B------:R-:W-:Y:S02]  /*18ec0*/  LEA.HI.X.SX32 R159, R9, R3, 0x1, P0 ;  /* 0x00000003099f7211 */ /* 0x000fe400000f0eff */
[----:B---3--:R-:W-:Y:S02]  /*18ed0*/  F2FP.PACK_AB R18, R246, R247 ;  /* 0x000000f7f612723e */ /* 0x008fe400000000ff */
[----:B------:R-:W3:Y:S04]  /*18ee0*/  LDL.LU R246, [R1+0x644] ;  /* 0x0006440001f67983 */ /* 0x000ee80000300800 */
[----:B------:R-:W3:Y:S01]  /*18ef0*/  LDL.LU R247, [R1+0x640] ;  /* 0x0006400001f77983 */ /* 0x000ee20000300800 */
[----:B----4-:R-:W-:-:S03]  /*18f00*/  F2FP.PACK_AB R19, R244, R245 ;  /* 0x000000f5f413723e */ /* 0x010fc600000000ff */
[----:B------:R-:W4:Y:S04]  /*18f10*/  LDL.LU R244, [R1+0x63c] ;  /* 0x00063c0001f47983 */ /* 0x000f280000300800 */
[----:B------:R-:W4:Y:S01]  /*18f20*/  LDL.LU R245, [R1+0x638] ;  /* 0x0006380001f57983 */ /* 0x000f220000300800 */
[----:B--2---:R-:W-:-:S03]  /*18f30*/  F2FP.PACK_AB R76, R242, R243 ;  /* 0x000000f3f24c723e */ /* 0x004fc600000000ff */
[----:B------:R-:W2:Y:S04]  /*18f40*/  LDL.LU R242, [R1+0x634] ;  /* 0x0006340001f27983 */ /* 0x000ea80000300800 */
[----:B------:R-:W2:Y:S01]  /*18f50*/  LDL.LU R243, [R1+0x630] ;  /* 0x0006300001f37983 */ /* 0x000ea20000300800 */
[CC--:B------:R-:W-:Y:S02]  /*18f60*/  LEA R6, P0, R7.reuse, R2.reuse, 0x1 ;  /* 0x0000000207067211 */ /* 0x0c0fe400078008ff */
[C---:B------:R-:W-:Y:S02]  /*18f70*/  LEA R9, R184.reuse, R7, 0x1 ;  /* 0x00000007b8097211 */ /* 0x040fe400078e08ff */
[-C--:B------:R-:W-:Y:S02]  /*18f80*/  LEA.HI.X.SX32 R7, R7, R3.reuse, 0x1, P0 ;  /* 0x0000000307077211 */ /* 0x080fe400000f0eff */
[C---:B------:R-:W-:Y:S01]  /*18f90*/  LEA R8, P0, R9.reuse, R2, 0x1 ;  /* 0x0000000209087211 */ /* 0x040fe200078008ff */
[----:B------:R-:W-:Y:S01]  /*18fa0*/  IMAD R11, R184, 0x2, R9 ;  /* 0x00000002b80b7824 */ /* 0x000fe200078e0209 */
[----:B------:R0:W-:Y:S02]  /*18fb0*/  STS.128 [R36+0xe80], R12 ;  /* 0x000e800c24007388 */ /* 0x0001e40000000c00 */
[----:B------:R-:W-:-:S02]  /*18fc0*/  LEA.HI.X.SX32 R9, R9, R3, 0x1, P0 ;  /* 0x0000000309097211 */ /* 0x000fc400000f0eff */
[C---:B------:R-:W-:Y:S02]  /*18fd0*/  LEA R10, P0, R11.reuse, R2, 0x1 ;  /* 0x000000020b0a7211 */ /* 0x040fe400078008ff */
[----:B------:R-:W-:Y:S01]  /*18fe0*/  F2FP.PACK_AB R23, R162, R166 ;  /* 0x000000a6a217723e */ /* 0x000fe200000000ff */
[----:B------:R1:W-:Y:S01]  /*18ff0*/  STS.128 [R36+0xf00], R16 ;  /* 0x000f001024007388 */ /* 0x0003e20000000c00 */
[----:B0-----:R-:W-:Y:S01]  /*19000*/  IMAD R13, R184, 0x2, R11 ;  /* 0x00000002b80d7824 */ /* 0x001fe200078e020b */
[-C--:B------:R-:W-:Y:S02]  /*19010*/  LEA.HI.X.SX32 R11, R11, R3.reuse, 0x1, P0 ;  /* 0x000000030b0b7211 */ /* 0x080fe400000f0eff */
[----:B-1----:R-:W-:Y:S01]  /*19020*/  SHF.L.U32 R14, R252, 0xe, RZ ;  /* 0x0000000efc0e7819 */ /* 0x002fe200000006ff */
[----:B------:R-:W-:Y:S01]  /*19030*/  IMAD R15, R184, 0x2, R13 ;  /* 0x00000002b80f7824 */ /* 0x000fe200078e020d */
[C---:B------:R-:W-:Y:S01]  /*19040*/  LEA R12, P0, R13.reuse, R2, 0x1 ;  /* 0x000000020d0c7211 */ /* 0x040fe200078008ff */
[----:B------:R0:W-:Y:S01]  /*19050*/  STS.128 [R36+0x280], R20 ;  /* 0x0002801424007388 */ /* 0x0001e20000000c00 */
[----:B------:R-:W-:Y:S01]  /*19060*/  LOP3.LUT R40, R14, 0x18000, RZ, 0xc0, !PT ;  /* 0x000180000e287812 */ /* 0x000fe200078ec0ff */
[----:B------:R-:W-:Y:S01]  /*19070*/  IMAD R17, R184, 0x2, R15 ;  /* 0x00000002b8117824 */ /* 0x000fe200078e020f */
[----:B------:R-:W-:-:S02]  /*19080*/  LEA.HI.X.SX32 R13, R13, R3, 0x1, P0 ;  /* 0x000000030d0d7211 */ /* 0x000fc400000f0eff */
[C---:B------:R-:W-:Y:S02]  /*19090*/  LEA R14, P0, R15.reuse, R2, 0x1 ;  /* 0x000000020f0e7211 */ /* 0x040fe400078008ff */
[----:B------:R-:W-:Y:S02]  /*190a0*/  F2FP.PACK_AB R26, R26, R181 ;  /* 0x000000b51a1a723e */ /* 0x000fe400000000ff */
[----:B------:R-:W-:Y:S02]  /*190b0*/  LEA.HI.X.SX32 R15, R15, R3, 0x1, P0 ;  /* 0x000000030f0f7211 */ /* 0x000fe400000f0eff */
[----:B0-----:R-:W-:Y:S02]  /*190c0*/  F2FP.PACK_AB R20, R110, R187 ;  /* 0x000000bb6e14723e */ /* 0x001fe400000000ff */
[----:B------:R-:W-:Y:S02]  /*190d0*/  F2FP.PACK_AB R21, R236, R237 ;  /* 0x000000edec15723e */ /* 0x000fe400000000ff */
[----:B------:R-:W-:-:S02]  /*190e0*/  F2FP.PACK_AB R22, R238, R239 ;  /* 0x000000efee16723e */ /* 0x000fc400000000ff */
[----:B------:R-:W-:Y:S02]  /*190f0*/  F2FP.PACK_AB R23, R240, R241 ;  /* 0x000000f1f017723e */ /* 0x000fe400000000ff */
[----:B------:R-:W-:-:S03]  /*19100*/  LEA R18, P0, R17, R2, 0x1 ;  /* 0x0000000211127211 */ /* 0x000fc600078008ff */
[----:B------:R0:W-:Y:S01]  /*19110*/  STS.128 [R36+0x780], R20 ;  /* 0x0007801424007388 */ /* 0x0001e20000000c00 */
[----:B------:R-:W-:-:S03]  /*19120*/  LEA.HI.X.SX32 R19, R17, R3, 0x1, P0 ;  /* 0x0000000311137211 */ /* 0x000fc600000f0eff */
[----:B------:R1:W-:Y:S01]  /*19130*/  STS.128 [R36+0x900], R24 ;  /* 0x0009001824007388 */ /* 0x0003e20000000c00 */
[----:B0-----:R-:W-:-:S04]  /*19140*/  IMAD R21, R184, 0x2, R17 ;  /* 0x00000002b8157824 */ /* 0x001fc800078e0211 */
[----:B------:R-:W-:Y:S01]  /*19150*/  IMAD R17, R184, 0x2, R21 ;  /* 0x00000002b8117824 */ /* 0x000fe200078e0215 */
[----:B-1----:R-:W-:-:S04]  /*19160*/  LEA R24, P0, R21, R2, 0x1 ;  /* 0x0000000215187211 */ /* 0x002fc800078008ff */
[----:B------:R-:W-:Y:S02]  /*19170*/  LEA.HI.X.SX32 R25, R21, R3, 0x1, P0 ;  /* 0x0000000315197211 */ /* 0x000fe400000f0eff */
[CC--:B------:R-:W-:Y:S02]  /*19180*/  LEA R16, P0, R17.reuse, R2.reuse, 0x1 ;  /* 0x0000000211107211 */ /* 0x0c0fe400078008ff */
[C---:B------:R-:W-:Y:S02]  /*19190*/  LEA R21, R184.reuse, R17, 0x1 ;  /* 0x00000011b8157211 */ /* 0x040fe400078e08ff */
[----:B------:R-:W-:Y:S02]  /*191a0*/  LEA.HI.X.SX32 R17, R17, R3, 0x1, P0 ;  /* 0x0000000311117211 */ /* 0x000fe400000f0eff */
[----:B------:R-:W-:Y:S01]  /*191b0*/  LEA R20, P0, R21, R2, 0x1 ;  /* 0x0000000215147211 */ /* 0x000fe200078008ff */
[----:B------:R-:W-:-:S03]  /*191c0*/  IMAD R23, R184, 0x2, R21 ;  /* 0x00000002b8177824 */ /* 0x000fc600078e0215 */
[----:B------:R-:W-:Y:S01]  /*191d0*/  LEA.HI.X.SX32 R21, R21, R3, 0x1, P0 ;  /* 0x0000000315157211 */ /* 0x000fe200000f0eff */
[----:B------:R-:W-:Y:S01]  /*191e0*/  IMAD R27, R184, 0x2, R23 ;  /* 0x00000002b81b7824 */ /* 0x000fe200078e0217 */
[----:B------:R-:W-:-:S04]  /*191f0*/  LEA R22, P0, R23, R2, 0x1 ;  /* 0x0000000217167211 */ /* 0x000fc800078008ff */
        /* <DEDUP_REMOVED lines=10> */
[----:B------:R-:W-:Y:S02]  /*192a0*/  LEA R162, P0, R35, R2, 0x1 ;  /* 0x0000000223a27211 */ /* 0x000fe400078008ff */
[C---:B------:R-:W-:Y:S02]  /*192b0*/  LEA R37, R184.reuse, R35, 0x1 ;  /* 0x00000023b8257211 */ /* 0x040fe400078e08ff */
[----:B------:R-:W-:Y:S02]  /*192c0*/  F2FP.PACK_AB R229, R231, R229 ;  /* 0x000000e5e7e5723e */ /* 0x000fe400000000ff */
[----:B------:R-:W-:Y:S02]  /*192d0*/  F2FP.PACK_AB R217, R219, R217 ;  /* 0x000000d9dbd9723e */ /* 0x000fe400000000ff */
[----:B------:R-:W-:Y:S01]  /*192e0*/  LEA.HI.X.SX32 R163, R35, R3, 0x1, P0 ;  /* 0x0000000323a37211 */ /* 0x000fe200000f0eff */
[----:B------:R-:W-:Y:S01]  /*192f0*/  IMAD R35, R184, 0x2, R37 ;  /* 0x00000002b8237824 */ /* 0x000fe200078e0225 */
[----:B------:R-:W-:-:S02]  /*19300*/  F2FP.PACK_AB R152, R106, R108 ;  /* 0x0000006c6a98723e */ /* 0x000fc400000000ff */
[----:B------:R-:W-:Y:S02]  /*19310*/  F2FP.PACK_AB R153, R102, R104 ;  /* 0x000000686699723e */ /* 0x000fe400000000ff */
[----:B------:R-:W-:Y:S02]  /*19320*/  F2FP.PACK_AB R154, R100, R101 ;  /* 0x00000065649a723e */ /* 0x000fe400000000ff */
[----:B------:R-:W-:Y:S02]  /*19330*/  F2FP.PACK_AB R124, R151, R250 ;  /* 0x000000fa977c723e */ /* 0x000fe400000000ff */
[----:B------:R-:W-:Y:S02]  /*19340*/  F2FP.PACK_AB R125, R143, R147 ;  /* 0x000000938f7d723e */ /* 0x000fe400000000ff */
[----:B------:R-:W-:Y:S02]  /*19350*/  F2FP.PACK_AB R126, R135, R139 ;  /* 0x0000008b877e723e */ /* 0x000fe400000000ff */
        /* <DEDUP_REMOVED lines=9> */
[CC--:B------:R-:W-:Y:S01]  /*193f0*/  LEA R166, P0, R37.reuse, R2.reuse, 0x1 ;  /* 0x0000000225a67211 */ /* 0x0c0fe200078008ff */
[----:B------:R-:W-:Y:S03]  /*19400*/  STS.128 [R36+0xb80], R152 ;  /* 0x000b809824007388 */ /* 0x000fe60000000c00 */
[----:B------:R-:W-:Y:S01]  /*19410*/  LEA.HI.X.SX32 R167, R37, R3, 0x1, P0 ;  /* 0x0000000325a77211 */ /* 0x000fe200000f0eff */
[----:B------:R-:W-:Y:S01]  /*19420*/  STS.128 [R36+0xc80], R124 ;  /* 0x000c807c24007388 */ /* 0x000fe20000000c00 */
[----:B------:R-:W-:Y:S01]  /*19430*/  LEA R168, P0, R35, R2, 0x1 ;  /* 0x0000000223a87211 */ /* 0x000fe200078008ff */
[----:B------:R-:W-:-:S02]  /*19440*/  IMAD R37, R184, 0x2, R35 ;  /* 0x00000002b8257824 */ /* 0x000fc400078e0223 */
[----:B------:R-:W-:Y:S04]  /*19450*/  STS.128 [R36+0xd00], R228 ;  /* 0x000d00e424007388 */ /* 0x000fe80000000c00 */
[----:B------:R-:W-:Y:S04]  /*19460*/  STS.128 [R36+0xd80], R216 ;  /* 0x000d80d824007388 */ /* 0x000fe80000000c00 */
[----:B------:R-:W-:Y:S01]  /*19470*/  STS.128 [R36+0xe00], R204 ;  /* 0x000e00cc24007388 */ /* 0x000fe20000000c00 */
[----:B------:R-:W-:Y:S02]  /*19480*/  LEA.HI.X.SX32 R169, R35, R3, 0x1, P0 ;  /* 0x0000000323a97211 */ /* 0x000fe400000f0eff */
[----:B------:R-:W-:-:S02]  /*19490*/  LEA R172, P0, R37, R2, 0x1 ;  /* 0x0000000225ac7211 */ /* 0x000fc400078008ff */
[C---:B------:R-:W-:Y:S02]  /*194a0*/  LEA R35, R184.reuse, R37, 0x1 ;  /* 0x00000025b8237211 */ /* 0x040fe400078e08ff */
[-C--:B------:R-:W-:Y:S02]  /*194b0*/  LEA.HI.X.SX32 R173, R37, R3.reuse, 0x1, P0 ;  /* 0x0000000325ad7211 */ /* 0x080fe400000f0eff */
[CC--:B------:R-:W-:Y:S01]  /*194c0*/  LEA R174, P0, R35.reuse, R2.reuse, 0x1 ;  /* 0x0000000223ae7211 */ /* 0x0c0fe200078008ff */
[----:B------:R-:W-:Y:S01]  /*194d0*/  IMAD R37, R184, 0x2, R35 ;  /* 0x00000002b8257824 */ /* 0x000fe200078e0223 */
[----:B------:R-:W-:Y:S02]  /*194e0*/  LOP3.LUT R249, R186, 0xff, RZ, 0xc0, !PT ;  /* 0x000000ffbaf97812 */ /* 0x000fe400078ec0ff */
[----:B------:R-:W-:Y:S01]  /*194f0*/  LEA.HI.X.SX32 R175, R35, R3, 0x1, P0 ;  /* 0x0000000323af7211 */ /* 0x000fe200000f0eff */
[----:B------:R-:W-:Y:S01]  /*19500*/  IMAD R35, R184, 0x2, R37 ;  /* 0x00000002b8237824 */ /* 0x000fe200078e0225 */
[----:B------:R-:W-:-:S02]  /*19510*/  LEA R178, P0, R37, R2, 0x1 ;  /* 0x0000000225b27211 */ /* 0x000fc400078008ff */
[----:B------:R-:W-:Y:S02]  /*19520*/  LEA R40, R249, R40, 0x4 ;  /* 0x00000028f9287211 */ /* 0x000fe400078e20ff */
[----:B------:R-:W-:Y:S02]  /*19530*/  LEA.HI.X.SX32 R179, R37, R3, 0x1, P0 ;  /* 0x0000000325b37211 */ /* 0x000fe400000f0eff */
[----:B------:R-:W-:Y:S02]  /*19540*/  LEA R180, P0, R35, R2, 0x1 ;  /* 0x0000000223b47211 */ /* 0x000fe400078008ff */
[----:B------:R-:W-:Y:S02]  /*19550*/  LEA R37, R184, R35, 0x1 ;  /* 0x00000023b8257211 */ /* 0x000fe400078e08ff */
[C---:B------:R-:W-:Y:S02]  /*19560*/  LOP3.LUT R34, R40.reuse, 0x40, RZ, 0x3c, !PT ;  /* 0x0000004028227812 */ /* 0x040fe400078e3cff */
[----:B------:R-:W-:-:S02]  /*19570*/  LOP3.LUT R192, R40, 0x60, RZ, 0x3c, !PT ;  /* 0x0000006028c07812 */ /* 0x000fc400078e3cff */
        /* <DEDUP_REMOVED lines=11> */
[----:B------:R-:W-:Y:S01]  /*19630*/  IMAD R37, R184, 0x2, R35 ;  /* 0x00000002b8257824 */ /* 0x000fe200078e0223 */
[----:B---3--:R-:W-:-:S02]  /*19640*/  F2FP.PACK_AB R77, R247, R246 ;  /* 0x000000f6f74d723e */ /* 0x008fc400000000ff */
[----:B----4-:R-:W-:Y:S02]  /*19650*/  F2FP.PACK_AB R78, R245, R244 ;  /* 0x000000f4f54e723e */ /* 0x010fe400000000ff */
[----:B--2---:R-:W-:-:S05]  /*19660*/  F2FP.PACK_AB R79, R243, R242 ;  /* 0x000000f2f34f723e */ /* 0x004fca00000000ff */
[----:B------:R0:W-:Y:S04]  /*19670*/  STS.128 [R36+0xf80], R76 ;  /* 0x000f804c24007388 */ /* 0x0001e80000000c00 */
[----:B------:R-:W-:Y:S01]  /*19680*/  BAR.SYNC.DEFER_BLOCKING 0x0 ;  /* 0x0000000000007b1d */ /* 0x000fe20000010000 */
[----:B0-----:R-:W-:-:S05]  /*19690*/  LOP3.LUT R36, R40, 0x20, RZ, 0x3c, !PT ;  /* 0x0000002028247812 */ /* 0x001fca00078e3cff */
[----:B------:R-:W0:Y:S04]  /*196a0*/  LDS.128 R80, [R40] ;  /* 0x0000000028507984 */ /* 0x000e280000000c00 */
[----:B------:R-:W1:Y:S04]  /*196b0*/  LDS.128 R88, [R36] ;  /* 0x0000000024587984 */ /* 0x000e680000000c00 */
[----:B------:R-:W2:Y:S04]  /*196c0*/  LDS.128 R112, [R34] ;  /* 0x0000000022707984 */ /* 0x000ea80000000c00 */
[----:B------:R-:W3:Y:S04]  /*196d0*/  LDS.128 R108, [R192] ;  /* 0x00000000c06c7984 */ /* 0x000ee80000000c00 */
[----:B------:R-:W4:Y:S04]  /*196e0*/  LDS.128 R104, [R40+0x1000] ;  /* 0x0010000028687984 */ /* 0x000f280000000c00 */
[----:B------:R-:W1:Y:S04]  /*196f0*/  LDS.128 R100, [R36+0x1000] ;  /* 0x0010000024647984 */ /* 0x000e680000000c00 */
[----:B------:R-:W2:Y:S04]  /*19700*/  LDS.128 R96, [R34+0x1000] ;  /* 0x0010000022607984 */ /* 0x000ea80000000c00 */
[----:B------:R-:W3:Y:S04]  /*19710*/  LDS.128 R92, [R192+0x1000] ;  /* 0x00100000c05c7984 */ /* 0x000ee80000000c00 */
[----:B------:R-:W4:Y:S04]  /*19720*/  LDS.128 R148, [R40+0x2000] ;  /* 0x0020000028947984 */ /* 0x000f280000000c00 */
[----:B------:R-:W4:Y:S01]  /*19730*/  LDS.128 R152, [R36+0x2000] ;  /* 0x0020000024987984 */ /* 0x000f220000000c00 */
[-C--:B------:R-:W-:Y:S01]  /*19740*/  LEA.HI.X.SX32 R197, R35, R3.reuse, 0x1, P0 ;  /* 0x0000000323c57211 */ /* 0x080fe200000f0eff */
[----:B------:R-:W-:Y:S01]  /*19750*/  IMAD R35, R184, 0x2, R37 ;  /* 0x00000002b8237824 */ /* 0x000fe200078e0225 */
[CC--:B------:R-:W-:Y:S01]  /*19760*/  LEA R200, P0, R37.reuse, R2.reuse, 0x1 ;  /* 0x0000000225c87211 */ /* 0x0c0fe200078008ff */
[----:B------:R-:W4:Y:S03]  /*19770*/  LDS.128 R84, [R34+0x2000] ;  /* 0x0020000022547984 */ /* 0x000f260000000c00 */
[----:B------:R-:W-:Y:S01]  /*19780*/  LEA.HI.X.SX32 R201, R37, R3, 0x1, P0 ;  /* 0x0000000325c97211 */ /* 0x000fe200000f0eff */
[----:B------:R-:W4:Y:S01]  /*19790*/  LDS.128 R76, [R192+0x2000] ;  /* 0x00200000c04c7984 */ /* 0x000f220000000c00 */
[----:B------:R-:W-:-:S02]  /*197a0*/  LEA R202, P0, R35, R2, 0x1 ;  /* 0x0000000223ca7211 */ /* 0x000fc400078008ff */
[C---:B------:R-:W-:Y:S01]  /*197b0*/  LEA R37, R184.reuse, R35, 0x1 ;  /* 0x00000023b8257211 */ /* 0x040fe200078e08ff */
[----:B------:R-:W4:Y:S01]  /*197c0*/  LDS.128 R140, [R40+0x3000] ;  /* 0x00300000288c7984 */ /* 0x000f220000000c00 */
[-C--:B------:R-:W-:Y:S02]  /*197d0*/  LEA.HI.X.SX32 R203, R35, R3.reuse, 0x1, P0 ;  /* 0x0000000323cb7211 */ /* 0x080fe400000f0eff */
[CC--:B------:R-:W-:Y:S01]  /*197e0*/  LEA R206, P0, R37.reuse, R2.reuse, 0x1 ;  /* 0x0000000225ce7211 */ /* 0x0c0fe200078008ff */
[C---:B------:R-:W-:Y:S01]  /*197f0*/  IMAD R35, R184.reuse, 0x2, R37 ;  /* 0x00000002b8237824 */ /* 0x040fe200078e0225 */
[----:B------:R-:W4:Y:S02]  /*19800*/  LDS.128 R144, [R36+0x3000] ;  /* 0x0030000024907984 */ /* 0x000f240000000c00 */
[-C--:B------:R-:W-:Y:S01]  /*19810*/  LEA.HI.X.SX32 R207, R37, R3.reuse, 0x1, P0 ;  /* 0x0000000325cf7211 */ /* 0x080fe200000f0eff */
[----:B------:R-:W-:Y:S01]  /*19820*/  IMAD R37, R184, 0x2, R35 ;  /* 0x00000002b8257824 */ /* 0x000fe200078e0223 */
[CC--:B------:R-:W-:Y:S01]  /*19830*/  LEA R208, P0, R35.reuse, R2.reuse, 0x1 ;  /* 0x0000000223d07211 */ /* 0x0c0fe200078008ff */
[----:B0-----:R-:W-:Y:S03]  /*19840*/  STG.E.U16 [R56.64], R80 ;  /* 0x0000005038007986 */ /* 0x001fe6000c101506 */
[----:B------:R-:W-:Y:S01]  /*19850*/  LEA.HI.X.SX32 R209, R35, R3, 0x1, P0 ;  /* 0x0000000323d17211 */ /* 0x000fe200000f0eff */
[----:B-1----:R-:W-:Y:S01]  /*19860*/  STG.E.U16 [R54.64], R88 ;  /* 0x0000005836007986 */ /* 0x002fe2000c101506 */
[----:B------:R-:W-:-:S02]  /*19870*/  LEA R212, P0, R37, R2, 0x1 ;  /* 0x0000000225d47211 */ /* 0x000fc400078008ff */
[----:B------:R-:W-:Y:S01]  /*19880*/  LEA R35, R184, R37, 0x1 ;  /* 0x00000025b8237211 */ /* 0x000fe200078e08ff */
[----:B--2---:R-:W-:Y:S01]  /*19890*/  STG.E.U16 [R60.64], R112 ;  /* 0x000000703c007986 */ /* 0x004fe2000c101506 */
[----:B------:R-:W-:-:S03]  /*198a0*/  LEA.HI.X.SX32 R213, R37, R3, 0x1, P0 ;  /* 0x0000000325d57211 */ /* 0x000fc600000f0eff */
[----:B---3--:R-:W-:Y:S01]  /*198b0*/  STG.E.U16 [R62.64], R108 ;  /* 0x0000006c3e007986 */ /* 0x008fe2000c101506 */
[C---:B------:R-:W-:Y:S01]  /*198c0*/  LEA R214, P0, R35.reuse, R2, 0x1 ;  /* 0x0000000223d67211 */ /* 0x040fe200078008ff */
[----:B------:R-:W-:Y:S02]  /*198d0*/  IMAD R37, R184, 0x2, R35 ;  /* 0x00000002b8257824 */ /* 0x000fe400078e0223 */
[----:B----4-:R-:W-:Y:S04]  /*198e0*/  STG.E.U16 [R70.64], R104 ;  /* 0x0000006846007986 */ /* 0x010fe8000c101506 */
[----:B------:R-:W0:Y:S04]  /*198f0*/  LDS.128 R132, [R40+0x4000] ;  /* 0x0040000028847984 */ /* 0x000e280000000c00 */
[----:B------:R-:W-:Y:S01]  /*19900*/  STG.E.U16 [R68.64], R100 ;  /* 0x0000006444007986 */ /* 0x000fe2000c101506 */
[----:B------:R-:W-:-:S03]  /*19910*/  LEA.HI.X.SX32 R215, R35, R3, 0x1, P0 ;  /* 0x0000000323d77211 */ /* 0x000fc600000f0eff */
[----:B------:R-:W-:Y:S01]  /*19920*/  STG.E.U16 [R72.64], R96 ;  /* 0x0000006048007986 */ /* 0x000fe2000c101506 */
[----:B------:R-:W-:-:S03]  /*19930*/  LEA R218, P0, R37, R2, 0x1 ;  /* 0x0000000225da7211 */ /* 0x000fc600078008ff */
[----:B------:R-:W-:Y:S04]  /*19940*/  STG.E.U16 [R74.64], R92 ;  /* 0x0000005c4a007986 */ /* 0x000fe8000c101506 */
[----:B------:R-:W-:Y:S04]  /*19950*/  STG.E.U16 [R118.64], R148 ;  /* 0x0000009476007986 */ /* 0x000fe8000c101506 */
[----:B------:R1:W-:Y:S01]  /*19960*/  STG.E.U16 [R4.64], R152 ;  /* 0x0000009804007986 */ /* 0x0003e2000c101506 */
[----:B------:R-:W-:-:S03]  /*19970*/  LEA.HI.X.SX32 R219, R37, R3, 0x1, P0 ;  /* 0x0000000325db7211 */ /* 0x000fc600000f0eff */
[----:B------:R-:W2:Y:S04]  /*19980*/  LDS.128 R72, [R34+0x3000] ;  /* 0x0030000022487984 */ /* 0x000ea80000000c00 */
[----:B------:R-:W3:Y:S01]  /*19990*/  LDS.128 R68, [R192+0x3000] ;  /* 0x00300000c0447984 */ /* 0x000ee20000000c00 */
[----:B-1----:R-:W-:-:S03]  /*199a0*/  IMAD R5, R184, 0x2, R37 ;  /* 0x00000002b8057824 */ /* 0x002fc600078e0225 */
[----:B------:R-:W1:Y:S02]  /*199b0*/  LDS.128 R136, [R36+0x4000] ;  /* 0x0040000024887984 */ /* 0x000e640000000c00 */
[CC--:B------:R-:W-:Y:S02]  /*199c0*/  LEA R4, P0, R5.reuse, R2.reuse, 0x1 ;  /* 0x0000000205047211 */ /* 0x0c0fe400078008ff */
[----:B------:R-:W-:Y:S01]  /*199d0*/  STL.64 [R1+0x590], R248 ;  /* 0x000590f801007387 */ /* 0x000fe20000100a00 */
[C---:B------:R-:W-:Y:S02]  /*199e0*/  LEA R35, R184.reuse, R5, 0x1 ;  /* 0x00000005b8237211 */ /* 0x040fe400078e08ff */
[----:B------:R-:W-:Y:S01]  /*199f0*/  LEA.HI.X.SX32 R5, R5, R3, 0x1, P0 ;  /* 0x0000000305057211 */ /* 0x000fe200000f0eff */
[----:B------:R-:W-:Y:S01]  /*19a00*/  LDS.128 R60, [R192+0x4000] ;  /* 0x00400000c03c7984 */ /* 0x000fe20000000c00 */
[----:B------:R-:W-:Y:S01]  /*19a10*/  LEA R236, P0, R35, R2, 0x1 ;  /* 0x0000000223ec7211 */ /* 0x000fe200078008ff */
[----:B------:R-:W-:-:S02]  /*19a20*/  IMAD R37, R184, 0x2, R35 ;  /* 0x00000002b8257824 */ /* 0x000fc400078e0223 */
[----:B------:R-:W-:Y:S01]  /*19a30*/  LDS.128 R124, [R40+0x5000] ;  /* 0x00500000287c7984 */ /* 0x000fe20000000c00 */
[-C--:B------:R-:W-:Y:S01]  /*19a40*/  LEA.HI.X.SX32 R237, R35, R3.reuse, 0x1, P0 ;  /* 0x0000000323ed7211 */ /* 0x080fe200000f0eff */
[----:B------:R-:W-:Y:S01]  /*19a50*/  IMAD R35, R184, 0x2, R37 ;  /* 0x00000002b8237824 */ /* 0x000fe200078e0225 */
[C---:B------:R-:W-:Y:S01]  /*19a60*/  LEA R186, P0, R37.reuse, R2, 0x1 ;  /* 0x0000000225ba7211 */ /* 0x040fe200078008ff */
[----:B------:R-:W-:Y:S04]  /*19a70*/  STG.E.U16 [R64.64], R84 ;  /* 0x0000005440007986 */ /* 0x000fe8000c101506 */
[----:B------:R-:W-:Y:S01]  /*19a80*/  STG.E.U16 [R66.64], R76 ;  /* 0x0000004c42007986 */ /* 0x000fe2000c101506 */
[----:B------:R-:W-:-:S03]  /*19a90*/  LEA.HI.X.SX32 R187, R37, R3, 0x1, P0 ;  /* 0x0000000325bb7211 */ /* 0x000fc600000f0eff */
[----:B------:R-:W4:Y:S01]  /*19aa0*/  LDS.128 R64, [R34+0x4000] ;  /* 0x0040000022407984 */ /* 0x000f220000000c00 */
[CC--:B------:R-:W-:Y:S02]  /*19ab0*/  LEA R246, P0, R35.reuse, R2.reuse, 0x1 ;  /* 0x0000000223f67211 */ /* 0x0c0fe400078008ff */
[C---:B------:R-:W-:Y:S01]  /*19ac0*/  LEA R37, R184.reuse, R35, 0x1 ;  /* 0x00000023b8257211 */ /* 0x040fe200078e08ff */
[----:B------:R-:W1:Y:S01]  /*19ad0*/  LDS.128 R128, [R36+0x5000] ;  /* 0x0050000024807984 */ /* 0x000e620000000c00 */
[-C--:B------:R-:W-:Y:S02]  /*19ae0*/  LEA.HI.X.SX32 R247, R35, R3.reuse, 0x1, P0 ;  /* 0x0000000323f77211 */ /* 0x080fe400000f0eff */
[CC--:B------:R-:W-:Y:S01]  /*19af0*/  LEA R240, P0, R37.reuse, R2.reuse, 0x1 ;  /* 0x0000000225f07211 */ /* 0x0c0fe200078008ff */
[C---:B------:R-:W-:Y:S01]  /*19b00*/  IMAD R35, R184.reuse, 0x2, R37 ;  /* 0x00000002b8237824 */ /* 0x040fe200078e0225 */
[----:B------:R-:W-:Y:S02]  /*19b10*/  STL.64 [R1+0x628], R78 ;  /* 0x0006284e01007387 */ /* 0x000fe40000100a00 */
[-C--:B------:R-:W-:Y:S01]  /*19b20*/  LEA.HI.X.SX32 R241, R37, R3.reuse, 0x1, P0 ;  /* 0x0000000325f17211 */ /* 0x080fe200000f0eff */
[C---:B------:R-:W-:Y:S01]  /*19b30*/  IMAD R37, R184.reuse, 0x2, R35 ;  /* 0x00000002b8257824 */ /* 0x040fe200078e0223 */
[C---:B------:R-:W-:Y:S01]  /*19b40*/  LEA R238, P0, R35.reuse, R2, 0x1 ;  /* 0x0000000223ee7211 */ /* 0x040fe200078008ff */
[----:B------:R-:W-:Y:S03]  /*19b50*/  STL.64 [R1+0x620], R142 ;  /* 0x0006208e01007387 */ /* 0x000fe60000100a00 */
[----:B------:R-:W-:Y:S01]  /*19b60*/  LEA.HI.X.SX32 R239, R35, R3, 0x1, P0 ;  /* 0x0000000323ef7211 */ /* 0x000fe200000f0eff */
[----:B------:R-:W-:Y:S01]  /*19b70*/  STL.64 [R1+0x618], R146 ;  /* 0x0006189201007387 */ /* 0x000fe20000100a00 */
[----:B------:R-:W-:-:S03]  /*19b80*/  LEA R35, R184, R37, 0x1 ;  /* 0x00000025b8237211 */ /* 0x000fc600078e08ff */
[----:B0-----:R0:W-:Y:S04]  /*19b90*/  STL.64 [R1+0x610], R134 ;  /* 0x0006108601007387 */ /* 0x0011e80000100a00 */
[----:B------:R-:W-:Y:S01]  /*19ba0*/  LDS.128 R120, [R36+0x6000] ;  /* 0x0060000024787984 */ /* 0x000fe20000000c00 */
[----:B0-----:R-:W-:-:S04]  /*19bb0*/  LEA R134, P0, R37, R2, 0x1 ;  /* 0x0000000225867211 */ /* 0x001fc800078008ff */
[----:B------:R-:W-:Y:S01]  /*19bc0*/  LEA.HI.X.SX32 R135, R37, R3, 0x1, P0 ;  /* 0x0000000325877211 */ /* 0x000fe200000f0eff */
[----:B------:R-:W-:Y:S01]  /*19bd0*/  IMAD R37, R184, 0x2, R35 ;  /* 0x00000002b8257824 */ /* 0x000fe200078e0223 */
[----:B------:R-:W-:-:S04]  /*19be0*/  LEA R78, P0, R35, R2, 0x1 ;  /* 0x00000002234e7211 */ /* 0x000fc800078008ff */
[-C--:B------:R-:W-:Y:S01]  /*19bf0*/  LEA.HI.X.SX32 R79, R35, R3.reuse, 0x1, P0 ;  /* 0x00000003234f7211 */ /* 0x080fe200000f0eff */
[C---:B------:R-:W-:Y:S01]  /*19c00*/  IMAD R35, R184.reuse, 0x2, R37 ;  /* 0x00000002b8237824 */ /* 0x040fe200078e0225 */
[CC--:B------:R-:W-:Y:S01]  /*19c10*/  LEA R142, P0, R37.reuse, R2.reuse, 0x1 ;  /* 0x00000002258e7211 */ /* 0x0c0fe200078008ff */
[----:B------:R-:W-:Y:S03]  /*19c20*/  STG.E.U16 [R116.64], R140 ;  /* 0x0000008c74007986 */ /* 0x000fe6000c101506 */
[----:B------:R-:W-:Y:S01]  /*19c30*/  LEA.HI.X.SX32 R143, R37, R3, 0x1, P0 ;  /* 0x00000003258f7211 */ /* 0x000fe200000f0eff */
[----:B------:R-:W-:Y:S01]  /*19c40*/  STG.E.U16 [R58.64], R144 ;  /* 0x000000903a007986 */ /* 0x000fe2000c101506 */
[C---:B------:R-:W-:Y:S02]  /*19c50*/  LEA R146, P0, R35.reuse, R2, 0x1 ;  /* 0x0000000223927211 */ /* 0x040fe400078008ff */
[----:B------:R-:W-:Y:S01]  /*19c60*/  LEA R37, R184, R35, 0x1 ;  /* 0x00000023b8257211 */ /* 0x000fe200078e08ff */
[----:B--2---:R-:W-:Y:S01]  /*19c70*/  STG.E.U16 [R52.64], R72 ;  /* 0x0000004834007986 */ /* 0x004fe2000c101506 */
[----:B------:R-:W-:-:S03]  /*19c80*/  LEA.HI.X.SX32 R147, R35, R3, 0x1, P0 ;  /* 0x0000000323937211 */ /* 0x000fc600000f0eff */
[----:B------:R-:W0:Y:S01]  /*19c90*/  LDS.128 R56, [R34+0x5000] ;  /* 0x0050000022387984 */ /* 0x000e220000000c00 */
[C---:B------:R-:W-:Y:S01]  /*19ca0*/  LEA R250, P0, R37.reuse, R2, 0x1 ;  /* 0x0000000225fa7211 */ /* 0x040fe200078008ff */
[----:B------:R-:W-:Y:S02]  /*19cb0*/  IMAD R35, R184, 0x2, R37 ;  /* 0x00000002b8237824 */ /* 0x000fe400078e0225 */
[----:B------:R-:W2:Y:S04]  /*19cc0*/  LDS.128 R52, [R192+0x5000] ;  /* 0x00500000c0347984 */ /* 0x000ea80000000c00 */
[----:B------:R-:W0:Y:S04]  /*19cd0*/  LDS.128 R116, [R40+0x6000] ;  /* 0x0060000028747984 */ /* 0x000e280000000c00 */
[----:B---3--:R-:W-:Y:S01]  /*19ce0*/  STG.E.U16 [R50.64], R68 ;  /* 0x0000004432007986 */ /* 0x008fe2000c101506 */
[----:B------:R-:W-:-:S03]  /*19cf0*/  LEA.HI.X.SX32 R251, R37, R3, 0x1, P0 ;  /* 0x0000000325fb7211 */ /* 0x000fc600000f0eff */
[----:B------:R-:W-:Y:S01]  /*19d00*/  STG.E.U16 [R48.64], R132 ;  /* 0x0000008430007986 */ /* 0x000fe2000c101506 */
[----:B------:R-:W-:-:S03]  /*19d10*/  LEA R234, P0, R35, R2, 0x1 ;  /* 0x0000000223ea7211 */ /* 0x000fc600078008ff */
[----:B-1----:R-:W-:Y:S01]  /*19d20*/  STG.E.U16 [R46.64], R136 ;  /* 0x000000882e007986 */ /* 0x002fe2000c101506 */
[----:B------:R-:W-:-:S03]  /*19d30*/  IMAD R37, R184, 0x2, R35 ;  /* 0x00000002b8257824 */ /* 0x000fc600078e0223 */
[----:B----4-:R-:W-:Y:S04]  /*19d40*/  STG.E.U16 [R44.64], R64 ;  /* 0x000000402c007986 */ /* 0x010fe8000c101506 */
[----:B------:R-:W1:Y:S04]  /*19d50*/  LDS.128 R48, [R34+0x6000] ;  /* 0x0060000022307984 */ /* 0x000e680000000c00 */
[----:B------:R-:W3:Y:S01]  /*19d60*/  LDS.128 R44, [R192+0x6000] ;  /* 0x00600000c02c7984 */ /* 0x000ee20000000c00 */
[----:B------:R-:W-:Y:S02]  /*19d70*/  LEA.HI.X.SX32 R235, R35, R3, 0x1, P0 ;  /* 0x0000000323eb7211 */ /* 0x000fe400000f0eff */
[----:B------:R-:W-:-:S02]  /*19d80*/  LEA R232, P0, R37, R2, 0x1 ;  /* 0x0000000225e87211 */ /* 0x000fc400078008ff */
[----:B------:R-:W-:Y:S01]  /*19d90*/  LEA R35, R184, R37, 0x1 ;  /* 0x00000025b8237211 */ /* 0x000fe200078e08ff */
[----:B------:R-:W-:Y:S01]  /*19da0*/  STL.64 [R1+0x608], R138 ;  /* 0x0006088a01007387 */ /* 0x000fe20000100a00 */
[----:B------:R-:W-:-:S03]  /*19db0*/  LEA.HI.X.SX32 R233, R37, R3, 0x1, P0 ;  /* 0x0000000325e97211 */ /* 0x000fc600000f0eff */
[----:B------:R4:W-:Y:S01]  /*19dc0*/  STL.64 [R1+0x600], R66 ;  /* 0x0006004201007387 */ /* 0x0009e20000100a00 */
[----:B------:R-:W-:-:S03]  /*19dd0*/  IMAD R37, R184, 0x2, R35 ;  /* 0x00000002b8257824 */ /* 0x000fc600078e0223 */
[----:B------:R0:W-:Y:S01]  /*19de0*/  STL.64 [R1+0x5f8], R62 ;  /* 0x0005f83e01007387 */ /* 0x0001e20000100a00 */
[----:B----4-:R-:W-:-:S03]  /*19df0*/  LEA R66, P0, R35, R2, 0x1 ;  /* 0x0000000223427211 */ /* 0x010fc600078008ff */
[----:B------:R-:W-:Y:S01]  /*19e00*/  STG.E.U16 [R42.64], R60 ;  /* 0x0000003c2a007986 */ /* 0x000fe2000c101506 */
[-C--:B------:R-:W-:Y:S01]  /*19e10*/  LEA.HI.X.SX32 R67, R35, R3.reuse, 0x1, P0 ;  /* 0x0000000323437211 */ /* 0x080fe200000f0eff */
[----:B------:R-:W-:Y:S01]  /*19e20*/  IMAD R35, R184, 0x2, R37 ;  /* 0x00000002b8237824 */ /* 0x000fe200078e0225 */
[CC--:B0-----:R-:W-:Y:S01]  /*19e30*/  LEA R62, P0, R37.reuse, R2.reuse, 0x1 ;  /* 0x00000002253e7211 */ /* 0x0c1fe200078008ff */
[----:B------:R-:W-:Y:S03]  /*19e40*/  STG.E.U16 [R38.64], R124 ;  /* 0x0000007c26007986 */ /* 0x000fe6000c101506 */
[----:B------:R-:W-:Y:S01]  /*19e50*/  LEA.HI.X.SX32 R63, R37, R3, 0x1, P0 ;  /* 0x00000003253f7211 */ /* 0x000fe200000f0eff */
[----:B------:R0:W-:Y:S01]  /*19e60*/  STG.E.U16 [R32.64], R128 ;  /* 0x0000008020007986 */ /* 0x0001e2000c101506 */
[----:B------:R-:W-:-:S03]  /*19e70*/  LEA R230, P0, R35, R2, 0x1 ;  /* 0x0000000223e67211 */ /* 0x000fc600078008ff */
[----:B------:R-:W-:Y:S01]  /*19e80*/  STL.64 [R1+0x5f0], R126 ;  /* 0x0005f07e01007387 */ /* 0x000fe20000100a00 */
[----:B------:R-:W-:-:S03]  /*19e90*/  LEA.HI.X.SX32 R231, R35, R3, 0x1, P0 ;  /* 0x0000000323e77211 */ /* 0x000fc600000f0eff */
[----:B------:R4:W-:Y:S01]  /*19ea0*/  STL.64 [R1+0x5e8], R130 ;  /* 0x0005e88201007387 */ /* 0x0009e20000100a00 */
[----:B0-----:R-:W-:-:S03]  /*19eb0*/  LEA R32, R184, R35, 0x1 ;  /* 0x00000023b8207211 */ /* 0x001fc600078e08ff */
[----:B------:R-:W0:Y:S02]  /*19ec0*/  LDS.128 R40, [R40+0x7000] ;  /* 0x0070000028287984 */ /* 0x000e240000000c00 */
[----:B------:R-:W-:Y:S02]  /*19ed0*/  IMAD R183, R184, 0x2, R32 ;  /* 0x00000002b8b77824 */ /* 0x000fe400078e0220 */
[----:B------:R-:W0:Y:S01]  /*19ee0*/  LDS.128 R36, [R36+0x7000] ;  /* 0x0070000024247984 */ /* 0x000e220000000c00 */
[----:B----4-:R-:W-:Y:S01]  /*19ef0*/  LEA R130, P0, R32, R2, 0x1 ;  /* 0x0000000220827211 */ /* 0x010fe200078008ff */
[----:B------:R-:W-:-:S03]  /*19f00*/  IMAD R182, R184, 0x2, R183 ;  /* 0x00000002b8b67824 */ /* 0x000fc600078e02b7 */
[-C--:B------:R-:W-:Y:S02]  /*19f10*/  LEA.HI.X.SX32 R131, R32, R3.reuse, 0x1, P0 ;  /* 0x0000000320837211 */ /* 0x080fe400000f0eff */
[C---:B------:R-:W-:Y:S01]  /*19f20*/  LEA R228, P0, R183.reuse, R2, 0x1 ;  /* 0x00000002b7e47211 */ /* 0x040fe200078008ff */
[----:B------:R-:W-:Y:S03]  /*19f30*/  STL.64 [R1+0x5e0], R58 ;  /* 0x0005e03a01007387 */ /* 0x000fe60000100a00 */
[----:B------:R-:W-:Y:S01]  /*19f40*/  LEA.HI.X.SX32 R229, R183, R3, 0x1, P0 ;  /* 0x00000003b7e57211 */ /* 0x000fe200000f0eff */
[----:B--2---:R-:W-:Y:S01]  /*19f50*/  STL.64 [R1+0x5d0], R54 ;  /* 0x0005d03601007387 */ /* 0x004fe20000100a00 */
[----:B------:R-:W-:-:S03]  /*19f60*/  LEA R183, R184, R182, 0x1 ;  /* 0x000000b6b8b77211 */ /* 0x000fc600078e08ff */
[----:B------:R2:W-:Y:S04]  /*19f70*/  STL.64 [R1+0x5d8], R118 ;  /* 0x0005d87601007387 */ /* 0x0005e80000100a00 */
[----:B------:R-:W4:Y:S04]  /*19f80*/  LDS.128 R32, [R34+0x7000] ;  /* 0x0070000022207984 */ /* 0x000f280000000c00 */
[----:B------:R-:W-:Y:S01]  /*19f90*/  STL.64 [R1+0x5c8], R122 ;  /* 0x0005c87a01007387 */ /* 0x000fe20000100a00 */
[----:B--2---:R-:W-:-:S03]  /*19fa0*/  LEA R118, P0, R182, R2, 0x1 ;  /* 0x00000002b6767211 */ /* 0x004fc600078008ff */
[----:B------:R-:W-:Y:S01]  /*19fb0*/  STG.E.U16 [R30.64], R56 ;  /* 0x000000381e007986 */ /* 0x000fe2000c101506 */
[----:B------:R-:W-:-:S03]  /*19fc0*/  LEA.HI.X.SX32 R119, R182, R3, 0x1, P0 ;  /* 0x00000003b6777211 */ /* 0x000fc600000f0eff */
[----:B-1----:R-:W-:Y:S01]  /*19fd0*/  STL.64 [R1+0x5c0], R50 ;  /* 0x0005c03201007387 */ /* 0x002fe20000100a00 */
[----:B------:R-:W-:-:S03]  /*19fe0*/  IMAD R182, R184, 0x2, R183 ;  /* 0x00000002b8b67824 */ /* 0x000fc600078e02b7 */
[----:B------:R-:W-:Y:S04]  /*19ff0*/  STG.E.U16 [R28.64], R52 ;  /* 0x000000341c007986 */ /* 0x000fe8000c101506 */
[----:B---3--:R1:W-:Y:S04]  /*1a000*/  STL.64 [R1+0x5b8], R46 ;  /* 0x0005b82e01007387 */ /* 0x0083e80000100a00 */
[----:B------:R-:W2:Y:S04]  /*1a010*/  LDS.128 R28, [R192+0x7000] ;  /* 0x00700000c01c7984 */ /* 0x000ea80000000c00 */
[----:B------:R3:W-:Y:S01]  /*1a020*/  STG.E.U16 [R176.64], R116 ;  /* 0x00000074b0007986 */ /* 0x0007e2000c101506 */
[----:B-1----:R-:W-:-:S04]  /*1a030*/  LEA R46, P0, R183, R2, 0x1 ;  /* 0x00000002b72e7211 */ /* 0x002fc800078008ff */
[-C--:B------:R-:W-:Y:S02]  /*1a040*/  LEA.HI.X.SX32 R47, R183, R3.reuse, 0x1, P0 ;  /* 0x00000003b72f7211 */ /* 0x080fe400000f0eff */
[-C--:B------:R-:W-:Y:S01]  /*1a050*/  LEA R226, P0, R182, R2.reuse, 0x1 ;  /* 0x00000002b6e27211 */ /* 0x080fe200078008ff */
[----:B---3--:R-:W-:Y:S01]  /*1a060*/  IMAD R176, R184, 0x2, R182 ;  /* 0x00000002b8b07824 */ /* 0x008fe200078e02b6 */
[----:B------:R1:W-:Y:S02]  /*1a070*/  STG.E.U16 [R170.64], R120 ;  /* 0x00000078aa007986 */ /* 0x0003e4000c101506 */
[-C--:B------:R-:W-:Y:S02]  /*1a080*/  LEA.HI.X.SX32 R227, R182, R3.reuse, 0x1, P0 ;  /* 0x00000003b6e37211 */ /* 0x080fe400000f0eff */
[C---:B------:R-:W-:Y:S01]  /*1a090*/  LEA R224, P0, R176.reuse, R2, 0x1 ;  /* 0x00000002b0e07211 */ /* 0x040fe200078008ff */
[----:B------:R3:W-:Y:S03]  /*1a0a0*/  STG.E.U16 [R164.64], R48 ;  /* 0x00000030a4007986 */ /* 0x0007e6000c101506 */
[----:B------:R-:W-:-:S02]  /*1a0b0*/  LEA.HI.X.SX32 R225, R176, R3, 0x1, P0 ;  /* 0x00000003b0e17211 */ /* 0x000fc400000f0eff */
[----:B-1----:R-:W-:-:S04]  /*1a0c0*/  LEA R170, R184, R176, 0x1 ;  /* 0x000000b0b8aa7211 */ /* 0x002fc800078e08ff */
[-C--:B------:R-:W-:Y:S01]  /*1a0d0*/  LEA R222, P0, R170, R2.reuse, 0x1 ;  /* 0x00000002aade7211 */ /* 0x080fe200078008ff */
[----:B---3--:R-:W-:Y:S01]  /*1a0e0*/  IMAD R164, R184, 0x2, R170 ;  /* 0x00000002b8a47824 */ /* 0x008fe200078e02aa */
[----:B------:R1:W-:Y:S02]  /*1a0f0*/  STG.E.U16 [R158.64], R44 ;  /* 0x0000002c9e007986 */ /* 0x0003e4000c101506 */
[-C--:B------:R-:W-:Y:S02]  /*1a100*/  LEA.HI.X.SX32 R223, R170, R3.reuse, 0x1, P0 ;  /* 0x00000003aadf7211 */ /* 0x080fe400000f0eff */
[CC--:B------:R-:W-:Y:S01]  /*1a110*/  LEA R220, P0, R164.reuse, R2.reuse, 0x1 ;  /* 0x00000002a4dc7211 */ /* 0x0c0fe200078008ff */
[----:B0-----:R0:W-:Y:S03]  /*1a120*/  STG.E.U16 [R6.64], R40 ;  /* 0x0000002806007986 */ /* 0x0011e6000c101506 */
[----:B------:R-:W-:Y:S01]  /*1a130*/  LEA.HI.X.SX32 R221, R164, R3, 0x1, P0 ;  /* 0x00000003a4dd7211 */ /* 0x000fe200000f0eff */
[----:B-1----:R-:W-:Y:S01]  /*1a140*/  IMAD R158, R184, 0x2, R164 ;  /* 0x00000002b89e7824 */ /* 0x002fe200078e02a4 */
[----:B------:R1:W-:Y:S04]  /*1a150*/  STG.E.U16 [R8.64], R36 ;  /* 0x0000002408007986 */ /* 0x0003e8000c101506 */
[----:B0-----:R-:W-:-:S02]  /*1a160*/  LEA R6, P0, R158, R2, 0x1 ;  /* 0x000000029e067211 */ /* 0x001fc400078008ff */
[----:B------:R-:W-:Y:S02]  /*1a170*/  LEA R159, R184, R158, 0x1 ;  /* 0x0000009eb89f7211 */ /* 0x000fe400078e08ff */
[----:B------:R-:W-:-:S03]  /*1a180*/  LEA.HI.X.SX32 R7, R158, R3, 0x1, P0 ;  /* 0x000000039e077211 */ /* 0x000fc600000f0eff */
[C---:B------:R-:W-:Y:S01]  /*1a190*/  IMAD R158, R184.reuse, 0x2, R159 ;  /* 0x00000002b89e7824 */ /* 0x040fe200078e029f */
[CC--:B-1----:R-:W-:Y:S01]  /*1a1a0*/  LEA R8, P0, R159.reuse, R2.reuse, 0x1 ;  /* 0x000000029f087211 */ /* 0x0c2fe200078008ff */
[----:B----4-:R0:W-:Y:S03]  /*1a1b0*/  STG.E.U16 [R10.64], R32 ;  /* 0x000000200a007986 */ /* 0x0101e6000c101506 */
[----:B------:R-:W-:Y:S01]  /*1a1c0*/  LEA.HI.X.SX32 R9, R159, R3, 0x1, P0 ;  /* 0x000000039f097211 */ /* 0x000fe200000f0eff */
[----:B------:R-:W-:Y:S01]  /*1a1d0*/  IMAD R159, R184, 0x2, R158 ;  /* 0x00000002b89f7824 */ /* 0x000fe200078e029e */
[----:B--2---:R1:W-:Y:S01]  /*1a1e0*/  STG.E.U16 [R12.64], R28 ;  /* 0x0000001c0c007986 */ /* 0x0043e2000c101506 */
[----:B0-----:R-:W-:-:S04]  /*1a1f0*/  LEA R10, P0, R158, R2, 0x1 ;  /* 0x000000029e0a7211 */ /* 0x001fc800078008ff */
[----:B------:R-:W-:Y:S02]  /*1a200*/  LEA.HI.X.SX32 R11, R158, R3, 0x1, P0 ;  /* 0x000000039e0b7211 */ /* 0x000fe400000f0eff */
[CC--:B-1----:R-:W-:Y:S02]  /*1a210*/  LEA R12, P0, R159.reuse, R2.reuse, 0x1 ;  /* 0x000000029f0c7211 */ /* 0x0c2fe400078008ff */
[----:B------:R-:W-:Y:S02]  /*1a220*/  LEA R158, R184, R159, 0x1 ;  /* 0x0000009fb89e7211 */ /* 0x000fe400078e08ff */
[----:B------:R-:W-:Y:S02]  /*1a230*/  PRMT R28, R80, 0x7632, R28 ;  /* 0x00007632501c7816 */ /* 0x000fe4000000001c */
[-C--:B------:R-:W-:Y:S01]  /*1a240*/  LEA.HI.X.SX32 R13, R159, R3.reuse, 0x1, P0 ;  /* 0x000000039f0d7211 */ /* 0x080fe200000f0eff */
[----:B------:R-:W-:Y:S01]  /*1a250*/  IMAD R80, R184, 0x2, R158 ;  /* 0x00000002b8507824 */ /* 0x000fe200078e029e */
[C---:B------:R-:W-:Y:S01]  /*1a260*/  LEA R122, P0, R158.reuse, R2, 0x1 ;  /* 0x000000029e7a7211 */ /* 0x040fe200078008ff */
[----:B------:R0:W-:Y:S03]  /*1a270*/  STG.E.U16 [R14.64], R28 ;  /* 0x0000001c0e007986 */ /* 0x0001e6000c101506 */
[----:B------:R-:W-:-:S02]  /*1a280*/  LEA.HI.X.SX32 R123, R158, R3, 0x1, P0 ;  /* 0x000000039e7b7211 */ /* 0x000fc400000f0eff */
[----:B------:R-:W-:Y:S02]  /*1a290*/  LEA R248, P0, R80, R2, 0x1 ;  /* 0x0000000250f87211 */ /* 0x000fe400078008ff */
[----:B------:R-:W-:Y:S01]  /*1a2a0*/  PRMT R88, R88, 0x7632, R88 ;  /* 0x0000763258587816 */ /* 0x000fe20000000058 */
[----:B0-----:R-:W-:Y:S01]  /*1a2b0*/  IMAD R14, R184, 0x2, R80 ;  /* 0x00000002b80e7824 */ /* 0x001fe200078e0250 */
[----:B------:R-:W-:-:S04]  /*1a2c0*/  LEA.HI.X.SX32 R249, R80, R3, 0x1, P0 ;  /* 0x0000000350f97211 */ /* 0x000fc800000f0eff */
[----:B------:R-:W-:Y:S02]  /*1a2d0*/  LEA R54, P0, R14, R2, 0x1 ;  /* 0x000000020e367211 */ /* 0x000fe400078008ff */
[----:B------:R-:W-:Y:S01]  /*1a2e0*/  LEA R15, R184, R14, 0x1 ;  /* 0x0000000eb80f7211 */ /* 0x000fe200078e08ff */
[----:B------:R0:W-:Y:S01]  /*1a2f0*/  STG.E.U16 [R18.64], R88 ;  /* 0x0000005812007986 */ /* 0x0001e2000c101506 */
[-C--:B------:R-:W-:Y:S02]  /*1a300*/  LEA.HI.X.SX32 R55, R14, R3.reuse, 0x1, P0 ;  /* 0x000000030e377211 */ /* 0x080fe400000f0eff */
[C---:B------:R-:W-:Y:S02]  /*1a310*/  LEA R50, P0, R15.reuse, R2, 0x1 ;  /* 0x000000020f327211 */ /* 0x040fe400078008ff */
[----:B------:R-:W-:Y:S02]  /*1a320*/  PRMT R112, R112, 0x7632, R112 ;  /* 0x0000763270707816 */ /* 0x000fe40000000070 */
[----:B------:R-:W-:Y:S01]  /*1a330*/  PRMT R108, R108, 0x7632, R108 ;  /* 0x000076326c6c7816 */ /* 0x000fe2000000006c */
[----:B0-----:R-:W-:Y:S01]  /*1a340*/  IMAD R18, R184, 0x2, R15 ;  /* 0x00000002b8127824 */ /* 0x001fe200078e020f */
[----:B------:R-:W-:-:S03]  /*1a350*/  LEA.HI.X.SX32 R51, R15, R3, 0x1, P0 ;  /* 0x000000030f337211 */ /* 0x000fc600000f0eff */
[----:B------:R-:W-:Y:S01]  /*1a360*/  IMAD R19, R184, 0x2, R18 ;  /* 0x00000002b8137824 */ /* 0x000fe200078e0212 */
[CC--:B------:R-:W-:Y:S01]  /*1a370*/  LEA R14, P0, R18.reuse, R2.reuse, 0x1 ;  /* 0x00000002120e7211 */ /* 0x0c0fe200078008ff */
[----:B------:R0:W-:Y:S03]  /*1a380*/  STG.E.U16 [R24.64], R112 ;  /* 0x0000007018007986 */ /* 0x0001e6000c101506 */
[----:B------:R-:W-:Y:S01]  /*1a390*/  LEA.HI.X.SX32 R15, R18, R3, 0x1, P0 ;  /* 0x00000003120f7211 */ /* 0x000fe200000f0eff */
[----:B------:R1:W-:Y:S01]  /*1a3a0*/  STG.E.U16 [R16.64], R108 ;  /* 0x0000006c10007986 */ /* 0x0003e2000c101506 */
[----:B------:R-:W-:Y:S02]  /*1a3b0*/  PRMT R104, R104, 0x7632, R104 ;  /* 0x0000763268687816 */ /* 0x000fe40000000068 */
[----:B0-----:R-:W-:Y:S02]  /*1a3c0*/  LEA R24, R184, R19, 0x1 ;  /* 0x00000013b8187211 */ /* 0x001fe400078e08ff */
[----:B-1----:R-:W-:-:S03]  /*1a3d0*/  LEA R16, P0, R19, R2, 0x1 ;  /* 0x0000000213107211 */ /* 0x002fc600078008ff */
[----:B------:R-:W-:Y:S01]  /*1a3e0*/  IMAD R25, R184, 0x2, R24 ;  /* 0x00000002b8197824 */ /* 0x000fe200078e0218 */
[-C--:B------:R-:W-:Y:S02]  /*1a3f0*/  LEA.HI.X.SX32 R17, R19, R3.reuse, 0x1, P0 ;  /* 0x0000000313117211 */ /* 0x080fe400000f0eff */
[-C--:B------:R-:W-:Y:S01]  /*1a400*/  LEA R18, P0, R24, R2.reuse, 0x1 ;  /* 0x0000000218127211 */ /* 0x080fe200078008ff */
[----:B------:R0:W-:Y:S01]  /*1a410*/  STG.E.U16 [R20.64], R104 ;  /* 0x0000006814007986 */ /* 0x0001e2000c101506 */
[----:B------:R-:W-:Y:S02]  /*1a420*/  PRMT R100, R100, 0x7632, R100 ;  /* 0x0000763264647816 */ /* 0x000fe40000000064 */
[----:B------:R-:W-:Y:S01]  /*1a430*/  LEA.HI.X.SX32 R19, R24, R3, 0x1, P0 ;  /* 0x0000000318137211 */ /* 0x000fe200000f0eff */
[----:B------:R-:W-:Y:S02]  /*1a440*/  IMAD R24, R184, 0x2, R25 ;  /* 0x00000002b8187824 */ /* 0x000fe400078e0219 */
[----:B------:R1:W-:Y:S01]  /*1a450*/  STG.E.U16 [R22.64], R100 ;  /* 0x0000006416007986 */ /* 0x0003e2000c101506 */
[----:B0-----:R-:W-:-:S04]  /*1a460*/  LEA R20, P0, R25, R2, 0x1 ;  /* 0x0000000219147211 */ /* 0x001fc800078008ff */
[-C--:B------:R-:W-:Y:S02]  /*1a470*/  LEA.HI.X.SX32 R21, R25, R3.reuse, 0x1, P0 ;  /* 0x0000000319157211 */ /* 0x080fe400000f0eff */
[----:B-1----:R-:W-:Y:S02]  /*1a480*/  LEA R22, P0, R24, R2, 0x1 ;  /* 0x0000000218167211 */ /* 0x002fe400078008ff */
[----:B------:R-:W-:Y:S02]  /*1a490*/  LEA R25, R184, R24, 0x1 ;  /* 0x00000018b8197211 */ /* 0x000fe400078e08ff */
[----:B------:R-:W-:Y:S02]  /*1a4a0*/  PRMT R96, R96, 0x7632, R96 ;  /* 0x0000763260607816 */ /* 0x000fe40000000060 */
[-C--:B------:R-:W-:Y:S01]  /*1a4b0*/  LEA.HI.X.SX32 R23, R24, R3.reuse, 0x1, P0 ;  /* 0x0000000318177211 */ /* 0x080fe200000f0eff */
[----:B------:R-:W-:Y:S01]  /*1a4c0*/  IMAD R80, R184, 0x2, R25 ;  /* 0x00000002b8507824 */ /* 0x000fe200078e0219 */
[C---:B------:R-:W-:Y:S01]  /*1a4d0*/  LEA R24, P0, R25.reuse, R2, 0x1 ;  /* 0x0000000219187211 */ /* 0x040fe200078008ff */
[----:B------:R0:W-:Y:S01]  /*1a4e0*/  STG.E.U16 [R26.64], R96 ;  /* 0x000000601a007986 */ /* 0x0001e2000c101506 */
[----:B------:R-:W-:Y:S01]  /*1a4f0*/  PRMT R92, R92, 0x7632, R92 ;  /* 0x000076325c5c7816 */ /* 0x000fe2000000005c */
[----:B------:R-:W-:Y:S01]  /*1a500*/  IMAD R88, R184, 0x2, R80 ;  /* 0x00000002b8587824 */ /* 0x000fe200078e0250 */
[----:B------:R-:W-:-:S03]  /*1a510*/  LEA.HI.X.SX32 R25, R25, R3, 0x1, P0 ;  /* 0x0000000319197211 */ /* 0x000fc600000f0eff */
[----:B------:R1:W-:Y:S01]  /*1a520*/  STG.E.U16 [R156.64], R92 ;  /* 0x0000005c9c007986 */ /* 0x0003e2000c101506 */
[----:B0-----:R-:W-:-:S04]  /*1a530*/  LEA R26, P0, R80, R2, 0x1 ;  /* 0x00000002501a7211 */ /* 0x001fc800078008ff */
[-C--:B------:R-:W-:Y:S02]  /*1a540*/  LEA.HI.X.SX32 R27, R80, R3.reuse, 0x1, P0 ;  /* 0x00000003501b7211 */ /* 0x080fe400000f0eff */
[----:B-1----:R-:W-:Y:S02]  /*1a550*/  LEA R156, P0, R88, R2, 0x1 ;  /* 0x00000002589c7211 */ /* 0x002fe400078008ff */
[----:B------:R-:W-:Y:S02]  /*1a560*/  LEA R80, R184, R88, 0x1 ;  /* 0x00000058b8507211 */ /* 0x000fe400078e08ff */
[----:B------:R-:W-:Y:S02]  /*1a570*/  PRMT R148, R148, 0x7632, R148 ;  /* 0x0000763294947816 */ /* 0x000fe40000000094 */
[----:B------:R-:W-:Y:S01]  /*1a580*/  LEA.HI.X.SX32 R157, R88, R3, 0x1, P0 ;  /* 0x00000003589d7211 */ /* 0x000fe200000f0eff */
[----:B------:R-:W-:Y:S01]  /*1a590*/  IMAD R88, R184, 0x2, R80 ;  /* 0x00000002b8587824 */ /* 0x000fe200078e0250 */
[----:B------:R-:W-:Y:S01]  /*1a5a0*/  LEA R158, P0, R80, R2, 0x1 ;  /* 0x00000002509e7211 */ /* 0x000fe200078008ff */
[----:B------:R0:W-:Y:S01]  /*1a5b0*/  STG.E.U16 [R160.64], R148 ;  /* 0x00000094a0007986 */ /* 0x0001e2000c101506 */
[----:B------:R-:W-:-:S02]  /*1a5c0*/  PRMT R152, R152, 0x7632, R152 ;  /* 0x0000763298987816 */ /* 0x000fc40000000098 */
        /* <DEDUP_REMOVED lines=10> */
[----:B------:R-:W-:Y:S01]  /*1a670*/  LEA R164, P0, R88, R2, 0x1 ;  /* 0x0000000258a47211 */ /* 0x000fe200078008ff */
        /* <DEDUP_REMOVED lines=26> */
[----:B------:R0:W-:Y:S03]  /*1a820*/  STG.E.U16 [R178.64], R28 ;  /* 0x0000001cb2007986 */ /* 0x0001e6000c101506 */
[----:B------:R-:W-:-:S02]  /*1a830*/  LEA.HI.X.SX32 R177, R76, R3, 0x1, P0 ;  /* 0x000000034cb17211 */ /* 0x000fc400000f0eff */
[----:B0-----:R-:W-:Y:S01]  /*1a840*/  PRMT R28, R68, 0x7632, R28 ;  /* 0x00007632441c7816 */ /* 0x001fe2000000001c */
[----:B------:R-:W-:Y:S01]  /*1a850*/  IMAD R68, R184, 0x2, R72 ;  /* 0x00000002b8447824 */ /* 0x000fe200078e0248 */
[----:B------:R-:W-:-:S03]  /*1a860*/  LEA R178, P0, R72, R2, 0x1 ;  /* 0x0000000248b27211 */ /* 0x000fc600078008ff */
[----:B------:R0:W-:Y:S01]  /*1a870*/  STG.E.U16 [R180.64], R28 ;  /* 0x0000001cb4007986 */ /* 0x0001e2000c101506 */
[----:B------:R-:W-:Y:S02]  /*1a880*/  LEA.HI.X.SX32 R179, R72, R3, 0x1, P0 ;  /* 0x0000000348b37211 */ /* 0x000fe400000f0eff */
[----:B------:R-:W-:Y:S02]  /*1a890*/  LEA R72, R184, R68, 0x1 ;  /* 0x00000044b8487211 */ /* 0x000fe400078e08ff */
[----:B------:R-:W-:Y:S02]  /*1a8a0*/  PRMT R132, R132, 0x7632, R132 ;  /* 0x0000763284847816 */ /* 0x000fe40000000084 */
[----:B0-----:R-:W-:-:S04]  /*1a8b0*/  LEA R180, P0, R68, R2, 0x1 ;  /* 0x0000000244b47211 */ /* 0x001fc800078008ff */
[-C--:B------:R-:W-:Y:S01]  /*1a8c0*/  LEA.HI.X.SX32 R181, R68, R3.reuse, 0x1, P0 ;  /* 0x0000000344b57211 */ /* 0x080fe200000f0eff */
[----:B------:R-:W-:Y:S01]  /*1a8d0*/  IMAD R68, R184, 0x2, R72 ;  /* 0x00000002b8447824 */ /* 0x000fe200078e0248 */
        /* <DEDUP_REMOVED lines=72> */
[-C--:B------:R-:W-:Y:S02]  /*1ad60*/  LEA.HI.X.SX32 R219, R48, R3.reuse, 0x1, P0 ;  /* 0x0000000330db7211 */ /* 0x080fe400000f0eff */
[----:B------:R-:W-:Y:S02]  /*1ad70*/  LEA R48, R184, R44, 0x1 ;  /* 0x0000002cb8307211 */ /* 0x000fe400078e08ff */
[-C--:B0-----:R-:W-:Y:S02]  /*1ad80*/  LEA R4, P0, R44, R2.reuse, 0x1 ;  /* 0x000000022c047211 */ /* 0x081fe400078008ff */
[----:B------:R-:W-:Y:S01]  /*1ad90*/  PRMT R28, R40, 0x7632, R28 ;  /* 0x00007632281c7816 */ /* 0x000fe2000000001c */
[----:B------:R-:W-:Y:S01]  /*1ada0*/  IMAD R40, R184, 0x2, R48 ;  /* 0x00000002b8287824 */ /* 0x000fe200078e0230 */
[-C--:B------:R-:W-:Y:S02]  /*1adb0*/  LEA.HI.X.SX32 R5, R44, R3.reuse, 0x1, P0 ;  /* 0x000000032c057211 */ /* 0x080fe400000f0eff */
[C---:B------:R-:W-:Y:S01]  /*1adc0*/  LEA R242, P0, R48.reuse, R2, 0x1 ;  /* 0x0000000230f27211 */ /* 0x040fe200078008ff */
[----:B------:R0:W-:Y:S03]  /*1add0*/  STG.E.U16 [R236.64], R28 ;  /* 0x0000001cec007986 */ /* 0x0001e6000c101506 */
[----:B------:R-:W-:-:S02]  /*1ade0*/  LEA.HI.X.SX32 R243, R48, R3, 0x1, P0 ;  /* 0x0000000330f37211 */ /* 0x000fc400000f0eff */
[----:B0-----:R-:W-:Y:S01]  /*1adf0*/  PRMT R28, R36, 0x7632, R28 ;  /* 0x00007632241c7816 */ /* 0x001fe2000000001c */
[----:B------:R-:W-:Y:S01]  /*1ae00*/  IMAD R36, R184, 0x2, R40 ;  /* 0x00000002b8247824 */ /* 0x000fe200078e0228 */
[----:B------:R-:W-:-:S04]  /*1ae10*/  LEA R236, P0, R40, R2, 0x1 ;  /* 0x0000000228ec7211 */ /* 0x000fc800078008ff */
[-C--:B------:R-:W-:Y:S02]  /*1ae20*/  LEA.HI.X.SX32 R237, R40, R3.reuse, 0x1, P0 ;  /* 0x0000000328ed7211 */ /* 0x080fe400000f0eff */
[----:B------:R-:W-:Y:S02]  /*1ae30*/  LEA R244, P0, R36, R2, 0x1 ;  /* 0x0000000224f47211 */ /* 0x000fe400078008ff */
[----:B------:R-:W-:Y:S01]  /*1ae40*/  LEA R40, R184, R36, 0x1 ;  /* 0x00000024b8287211 */ /* 0x000fe200078e08ff */
[----:B------:R0:W-:Y:S01]  /*1ae50*/  STG.E.U16 [R186.64], R28 ;  /* 0x0000001cba007986 */ /* 0x0001e2000c101506 */
[----:B------:R-:W-:Y:S02]  /*1ae60*/  LEA.HI.X.SX32 R245, R36, R3, 0x1, P0 ;  /* 0x0000000324f57211 */ /* 0x000fe400000f0eff */
[----:B0-----:R-:W-:Y:S01]  /*1ae70*/  PRMT R28, R32, 0x7632, R28 ;  /* 0x00007632201c7816 */ /* 0x001fe2000000001c */
[----:B------:R-:W-:Y:S01]  /*1ae80*/  IMAD R32, R184, 0x2, R40 ;  /* 0x00000002b8207824 */ /* 0x000fe200078e0228 */
[----:B------:R-:W-:-:S02]  /*1ae90*/  LEA R186, P0, R40, R2, 0x1 ;  /* 0x0000000228ba7211 */ /* 0x000fc400078008ff */
[----:B------:R-:W-:Y:S01]  /*1aea0*/  PRMT R36, R28, 0x7632, R36 ;  /* 0x000076321c247816 */ /* 0x000fe20000000024 */
[----:B------:R0:W-:Y:S01]  /*1aeb0*/  STG.E.U16 [R246.64], R28 ;  /* 0x0000001cf6007986 */ /* 0x0001e2000c101506 */
[----:B------:R-:W-:-:S03]  /*1aec0*/  LEA.HI.X.SX32 R187, R40, R3, 0x1, P0 ;  /* 0x0000000328bb7211 */ /* 0x000fc600000f0eff */
[----:B------:R1:W-:Y:S01]  /*1aed0*/  STG.E.U16 [R240.64], R36 ;  /* 0x00000024f0007986 */ /* 0x0003e2000c101506 */
[----:B0-----:R-:W-:Y:S01]  /*1aee0*/  LEA R246, P0, R32, R2, 0x1 ;  /* 0x0000000220f67211 */ /* 0x001fe200078008ff */
[----:B------:R-:W-:-:S03]  /*1aef0*/  IMAD R28, R184, 0x2, R32 ;  /* 0x00000002b81c7824 */ /* 0x000fc600078e0220 */
[-C--:B------:R-:W-:Y:S02]  /*1af00*/  LEA.HI.X.SX32 R247, R32, R3.reuse, 0x1, P0 ;  /* 0x0000000320f77211 */ /* 0x080fe400000f0eff */
[----:B-1----:R-:W-:Y:S02]  /*1af10*/  LEA R240, P0, R28, R2, 0x1 ;  /* 0x000000021cf07211 */ /* 0x002fe400078008ff */
[----:B------:R-:W-:Y:S01]  /*1af20*/  LEA R32, R184, R28, 0x1 ;  /* 0x0000001cb8207211 */ /* 0x000fe200078e08ff */
[----:B------:R0:W-:Y:S01]  /*1af30*/  STG.E.U16 [R238.64], R81 ;  /* 0x00000051ee007986 */ /* 0x0001e2000c101506 */
[----:B------:R-:W-:-:S03]  /*1af40*/  LEA.HI.X.SX32 R241, R28, R3, 0x1, P0 ;  /* 0x000000031cf17211 */ /* 0x000fc600000f0eff */
[----:B------:R-:W-:Y:S01]  /*1af50*/  IMAD R28, R184, 0x2, R32 ;  /* 0x00000002b81c7824 */ /* 0x000fe200078e0220 */
[----:B------:R-:W-:Y:S04]  /*1af60*/  STL.64 [R1+0x5b0], R42 ;  /* 0x0005b02a01007387 */ /* 0x000fe80000100a00 */
[----:B------:R-:W-:Y:S01]  /*1af70*/  STL.64 [R1+0x5a8], R38 ;  /* 0x0005a82601007387 */ /* 0x000fe20000100a00 */
[----:B0-----:R-:W-:-:S03]  /*1af80*/  LEA R238, P0, R32, R2, 0x1 ;  /* 0x0000000220ee7211 */ /* 0x001fc600078008ff */
[----:B------:R-:W-:Y:S01]  /*1af90*/  STL.64 [R1+0x5a0], R34 ;  /* 0x0005a02201007387 */ /* 0x000fe20000100a00 */
[----:B------:R-:W-:-:S03]  /*1afa0*/  LEA.HI.X.SX32 R239, R32, R3, 0x1, P0 ;  /* 0x0000000320ef7211 */ /* 0x000fc600000f0eff */
[----:B------:R0:W-:Y:S01]  /*1afb0*/  STL.64 [R1+0x598], R30 ;  /* 0x0005981e01007387 */ /* 0x0001e20000100a00 */
[----:B------:R-:W-:-:S03]  /*1afc0*/  IMAD R32, R184, 0x2, R28 ;  /* 0x00000002b8207824 */ /* 0x000fc600078e021c */
[----:B------:R-:W-:Y:S04]  /*1afd0*/  STG.E.U16 [R134.64], R89 ;  /* 0x0000005986007986 */ /* 0x000fe8000c101506 */
[----:B------:R1:W-:Y:S01]  /*1afe0*/  STG.E.U16 [R78.64], R113 ;  /* 0x000000714e007986 */ /* 0x0003e2000c101506 */
[----:B0-----:R-:W-:-:S04]  /*1aff0*/  LEA R30, P0, R28, R2, 0x1 ;  /* 0x000000021c1e7211 */ /* 0x001fc800078008ff */
[-C--:B------:R-:W-:Y:S02]  /*1b000*/  LEA.HI.X.SX32 R31, R28, R3.reuse, 0x1, P0 ;  /* 0x000000031c1f7211 */ /* 0x080fe400000f0eff */
[----:B------:R-:W-:Y:S02]  /*1b010*/  LEA R28, R184, R32, 0x1 ;  /* 0x00000020b81c7211 */ /* 0x000fe400078e08ff */
[CC--:B-1----:R-:W-:Y:S01]  /*1b020*/  LEA R78, P0, R32.reuse, R2.reuse, 0x1 ;  /* 0x00000002204e7211 */ /* 0x0c2fe200078008ff */
[----:B------:R0:W-:Y:S03]  /*1b030*/  STG.E.U16 [R142.64], R109 ;  /* 0x0000006d8e007986 */ /* 0x0001e6000c101506 */
[----:B------:R-:W-:Y:S01]  /*1b040*/  LEA.HI.X.SX32 R79, R32, R3, 0x1, P0 ;  /* 0x00000003204f7211 */ /* 0x000fe200000f0eff */
[----:B------:R-:W-:Y:S01]  /*1b050*/  IMAD R32, R184, 0x2, R28 ;  /* 0x00000002b8207824 */ /* 0x000fe200078e021c */
[----:B------:R1:W-:Y:S01]  /*1b060*/  STG.E.U16 [R146.64], R105 ;  /* 0x0000006992007986 */ /* 0x0003e2000c101506 */
[----:B0-----:R-:W-:-:S04]  /*1b070*/  LEA R142, P0, R28, R2, 0x1 ;  /* 0x000000021c8e7211 */ /* 0x001fc800078008ff */
[-C--:B------:R-:W-:Y:S01]  /*1b080*/  LEA.HI.X.SX32 R143, R28, R3.reuse, 0x1, P0 ;  /* 0x000000031c8f7211 */ /* 0x080fe200000f0eff */
[----:B------:R-:W-:Y:S01]  /*1b090*/  IMAD R28, R184, 0x2, R32 ;  /* 0x00000002b81c7824 */ /* 0x000fe200078e0220 */
[C---:B-1----:R-:W-:Y:S01]  /*1b0a0*/  LEA R146, P0, R32.reuse, R2, 0x1 ;  /* 0x0000000220927211 */ /* 0x042fe200078008ff */
[----:B------:R0:W-:Y:S03]  /*1b0b0*/  STG.E.U16 [R250.64], R101 ;  /* 0x00000065fa007986 */ /* 0x0001e6000c101506 */
[----:B------:R-:W-:Y:S02]  /*1b0c0*/  LEA.HI.X.SX32 R147, R32, R3, 0x1, P0 ;  /* 0x0000000320937211 */ /* 0x000fe400000f0eff */
[----:B------:R-:W-:Y:S02]  /*1b0d0*/  LEA R32, R184, R28, 0x1 ;  /* 0x0000001cb8207211 */ /* 0x000fe400078e08ff */
[----:B0-----:R-:W-:-:S04]  /*1b0e0*/  LEA R250, P0, R28, R2, 0x1 ;  /* 0x000000021cfa7211 */ /* 0x001fc800078008ff */
[-C--:B------:R-:W-:Y:S01]  /*1b0f0*/  LEA.HI.X.SX32 R251, R28, R3.reuse, 0x1, P0 ;  /* 0x000000031cfb7211 */ /* 0x080fe200000f0eff */
[----:B------:R-:W-:Y:S01]  /*1b100*/  IMAD R28, R184, 0x2, R32 ;  /* 0x00000002b81c7824 */ /* 0x000fe200078e0220 */
[CC--:B------:R-:W-:Y:S01]  /*1b110*/  LEA R134, P0, R32.reuse, R2.reuse, 0x1 ;  /* 0x0000000220867211 */ /* 0x0c0fe200078008ff */
[----:B------:R-:W-:Y:S03]  /*1b120*/  STG.E.U16 [R234.64], R97 ;  /* 0x00000061ea007986 */ /* 0x000fe6000c101506 */
[-C--:B------:R-:W-:Y:S01]  /*1b130*/  LEA.HI.X.SX32 R135, R32, R3.reuse, 0x1, P0 ;  /* 0x0000000320877211 */ /* 0x080fe200000f0eff */
[----:B------:R-:W-:Y:S01]  /*1b140*/  IMAD R32, R184, 0x2, R28 ;  /* 0x00000002b8207824 */ /* 0x000fe200078e021c */
[C---:B------:R-:W-:Y:S01]  /*1b150*/  LEA R138, P0, R28.reuse, R2, 0x1 ;  /* 0x000000021c8a7211 */ /* 0x040fe200078008ff */
[----:B------:R-:W-:Y:S03]  /*1b160*/  STG.E.U16 [R232.64], R93 ;  /* 0x0000005de8007986 */ /* 0x000fe6000c101506 */
[----:B------:R-:W-:Y:S01]  /*1b170*/  LEA.HI.X.SX32 R139, R28, R3, 0x1, P0 ;  /* 0x000000031c8b7211 */ /* 0x000fe200000f0eff */
[----:B------:R0:W-:Y:S01]  /*1b180*/  STG.E.U16 [R66.64], R149 ;  /* 0x0000009542007986 */ /* 0x0001e2000c101506 */
[----:B------:R-:W-:-:S03]  /*1b190*/  LEA R28, R184, R32, 0x1 ;  /* 0x00000020b81c7211 */ /* 0x000fc600078e08ff */
[----:B------:R1:W-:Y:S01]  /*1b1a0*/  STG.E.U16 [R62.64], R153 ;  /* 0x000000993e007986 */ /* 0x0003e2000c101506 */
[----:B0-----:R-:W-:-:S04]  /*1b1b0*/  LEA R66, P0, R32, R2, 0x1 ;  /* 0x0000000220427211 */ /* 0x001fc800078008ff */
[----:B------:R-:W-:Y:S01]  /*1b1c0*/  LEA.HI.X.SX32 R67, R32, R3, 0x1, P0 ;  /* 0x0000000320437211 */ /* 0x000fe200000f0eff */
[----:B------:R-:W-:Y:S01]  /*1b1d0*/  IMAD R32, R184, 0x2, R28 ;  /* 0x00000002b8207824 */ /* 0x000fe200078e021c */
[----:B-1----:R-:W-:-:S04]  /*1b1e0*/  LEA R62, P0, R28, R2, 0x1 ;  /* 0x000000021c3e7211 */ /* 0x002fc800078008ff */
[-C--:B------:R-:W-:Y:S01]  /*1b1f0*/  LEA.HI.X.SX32 R63, R28, R3.reuse, 0x1, P0 ;  /* 0x000000031c3f7211 */ /* 0x080fe200000f0eff */
[----:B------:R-:W-:Y:S01]  /*1b200*/  IMAD R28, R184, 0x2, R32 ;  /* 0x00000002b81c7824 */ /* 0x000fe200078e0220 */
[C---:B------:R-:W-:Y:S01]  /*1b210*/  LEA R126, P0, R32.reuse, R2, 0x1 ;  /* 0x00000002207e7211 */ /* 0x040fe200078008ff */
[----:B------:R-:W-:Y:S03]  /*1b220*/  STG.E.U16 [R230.64], R85 ;  /* 0x00000055e6007986 */ /* 0x000fe6000c101506 */
[----:B------:R-:W-:Y:S01]  /*1b230*/  LEA.HI.X.SX32 R127, R32, R3, 0x1, P0 ;  /* 0x00000003207f7211 */ /* 0x000fe200000f0eff */
[----:B------:R0:W-:Y:S01]  /*1b240*/  STG.E.U16 [R130.64], R77 ;  /* 0x0000004d82007986 */ /* 0x0001e2000c101506 */
[----:B------:R-:W-:-:S03]  /*1b250*/  LEA R32, R184, R28, 0x1 ;  /* 0x0000001cb8207211 */ /* 0x000fc600078e08ff */
[----:B------:R-:W-:Y:S01]  /*1b260*/  STG.E.U16 [R228.64], R141 ;  /* 0x0000008de4007986 */ /* 0x000fe2000c101506 */
[----:B0-----:R-:W-:-:S04]  /*1b270*/  LEA R130, P0, R28, R2, 0x1 ;  /* 0x000000021c827211 */ /* 0x001fc800078008ff */
[-C--:B------:R-:W-:Y:S01]  /*1b280*/  LEA.HI.X.SX32 R131, R28, R3.reuse, 0x1, P0 ;  /* 0x000000031c837211 */ /* 0x080fe200000f0eff */
[----:B------:R-:W-:Y:S01]  /*1b290*/  IMAD R28, R184, 0x2, R32 ;  /* 0x00000002b81c7824 */ /* 0x000fe200078e0220 */
[CC--:B------:R-:W-:Y:S01]  /*1b2a0*/  LEA R58, P0, R32.reuse, R2.reuse, 0x1 ;  /* 0x00000002203a7211 */ /* 0x0c0fe200078008ff */
[----:B------:R0:W-:Y:S03]  /*1b2b0*/  STG.E.U16 [R118.64], R145 ;  /* 0x0000009176007986 */ /* 0x0001e6000c101506 */
[-C--:B------:R-:W-:Y:S01]  /*1b2c0*/  LEA.HI.X.SX32 R59, R32, R3.reuse, 0x1, P0 ;  /* 0x00000003203b7211 */ /* 0x080fe200000f0eff */
[----:B------:R-:W-:Y:S02]  /*1b2d0*/  IMAD R32, R184, 0x2, R28 ;  /* 0x00000002b8207824 */ /* 0x000fe400078e021c */
[----:B------:R-:W-:Y:S01]  /*1b2e0*/  IMAD.MOV.U32 R230, RZ, RZ, R54 ;  /* 0x000000ffffe67224 */ /* 0x000fe200078e0036 */
[C---:B0-----:R-:W-:Y:S01]  /*1b2f0*/  LEA R118, P0, R28.reuse, R2, 0x1 ;  /* 0x000000021c767211 */ /* 0x041fe200078008ff */
[----:B------:R-:W-:Y:S03]  /*1b300*/  STG.E.U16 [R46.64], R73 ;  /* 0x000000492e007986 */ /* 0x000fe6000c101506 */
[----:B------:R-:W-:-:S02]  /*1b310*/  LEA.HI.X.SX32 R119, R28, R3, 0x1, P0 ;  /* 0x000000031c777211 */ /* 0x000fc400000f0eff */
[----:B------:R-:W-:Y:S02]  /*1b320*/  LEA R54, P0, R32, R2, 0x1 ;  /* 0x0000000220367211 */ /* 0x000fe400078008ff */
[----:B------:R-:W-:Y:S01]  /*1b330*/  LEA R28, R184, R32, 0x1 ;  /* 0x00000020b81c7211 */ /* 0x000fe200078e08ff */
[----:B------:R-:W-:Y:S01]  /*1b340*/  IMAD.MOV.U32 R231, RZ, RZ, R55 ;  /* 0x000000ffffe77224 */ /* 0x000fe200078e0037 */
[----:B------:R0:W-:Y:S01]  /*1b350*/  STG.E.U16 [R226.64], R69 ;  /* 0x00000045e2007986 */ /* 0x0001e2000c101506 */
[----:B------:R-:W-:Y:S02]  /*1b360*/  LEA.HI.X.SX32 R55, R32, R3, 0x1, P0 ;  /* 0x0000000320377211 */ /* 0x000fe400000f0eff */
[----:B------:R-:W-:Y:S02]  /*1b370*/  LEA R32, R184, R28, 0x1 ;  /* 0x0000001cb8207211 */ /* 0x000fe400078e08ff */
[----:B------:R-:W-:Y:S01]  /*1b380*/  MOV R232, R50 ;  /* 0x0000003200e87202 */ /* 0x000fe20000000f00 */
[----:B0-----:R-:W-:Y:S01]  /*1b390*/  IMAD.MOV.U32 R226, RZ, RZ, R122 ;  /* 0x000000ffffe27224 */ /* 0x001fe200078e007a */
[----:B------:R-:W-:Y:S01]  /*1b3a0*/  LEA R122, P0, R28, R2, 0x1 ;  /* 0x000000021c7a7211 */ /* 0x000fe200078008ff */
[----:B------:R-:W-:-:S03]  /*1b3b0*/  IMAD.MOV.U32 R227, RZ, RZ, R123 ;  /* 0x000000ffffe37224 */ /* 0x000fc600078e007b */
[----:B------:R-:W-:Y:S01]  /*1b3c0*/  LEA.HI.X.SX32 R123, R28, R3, 0x1, P0 ;  /* 0x000000031c7b7211 */ /* 0x000fe200000f0eff */
[----:B------:R-:W-:Y:S01]  /*1b3d0*/  IMAD R28, R184, 0x2, R32 ;  /* 0x00000002b81c7824 */ /* 0x000fe200078e0220 */
[----:B------:R-:W-:Y:S01]  /*1b3e0*/  LEA R50, P0, R32, R2, 0x1 ;  /* 0x0000000220327211 */ /* 0x000fe200078008ff */
[----:B------:R-:W-:-:S03]  /*1b3f0*/  IMAD.MOV.U32 R233, RZ, RZ, R51 ;  /* 0x000000ffffe97224 */ /* 0x000fc600078e0033 */
[-C--:B------:R-:W-:Y:S01]  /*1b400*/  LEA.HI.X.SX32 R51, R32, R3.reuse, 0x1, P0 ;  /* 0x0000000320337211 */ /* 0x080fe200000f0eff */
[----:B------:R-:W-:Y:S01]  /*1b410*/  IMAD R32, R184, 0x2, R28 ;  /* 0x00000002b8207824 */ /* 0x000fe200078e021c */
[CC--:B------:R-:W-:Y:S01]  /*1b420*/  LEA R46, P0, R28.reuse, R2.reuse, 0x1 ;  /* 0x000000021c2e7211 */ /* 0x0c0fe200078008ff */
[----:B------:R-:W-:Y:S03]  /*1b430*/  STG.E.U16 [R224.64], R133 ;  /* 0x00000085e0007986 */ /* 0x000fe6000c101506 */
[-C--:B------:R-:W-:Y:S02]  /*1b440*/  LEA.HI.X.SX32 R47, R28, R3.reuse, 0x1, P0 ;  /* 0x000000031c2f7211 */ /* 0x080fe400000f0eff */
[----:B------:R-:W-:Y:S02]  /*1b450*/  LEA R42, P0, R32, R2, 0x1 ;  /* 0x00000002202a7211 */ /* 0x000fe400078008ff */
[----:B------:R-:W-:Y:S01]  /*1b460*/  LEA R28, R184, R32, 0x1 ;  /* 0x00000020b81c7211 */ /* 0x000fe200078e08ff */
[----:B------:R-:W-:Y:S01]  /*1b470*/  STG.E.U16 [R222.64], R137 ;  /* 0x00000089de007986 */ /* 0x000fe2000c101506 */
[----:B------:R-:W-:-:S03]  /*1b480*/  LEA.HI.X.SX32 R43, R32, R3, 0x1, P0 ;  /* 0x00000003202b7211 */ /* 0x000fc600000f0eff */
[----:B------:R-:W-:Y:S01]  /*1b490*/  STG.E.U16 [R220.64], R65 ;  /* 0x00000041dc007986 */ /* 0x000fe2000c101506 */
[----:B------:R-:W-:-:S03]  /*1b4a0*/  LEA R38, P0, R28, R2, 0x1 ;  /* 0x000000021c267211 */ /* 0x000fc600078008ff */
[----:B------:R0:W-:Y:S01]  /*1b4b0*/  STG.E.U16 [R6.64], R61 ;  /* 0x0000003d06007986 */ /* 0x0001e2000c101506 */
[----:B------:R-:W-:Y:S01]  /*1b4c0*/  LEA.HI.X.SX32 R39, R28, R3, 0x1, P0 ;  /* 0x000000031c277211 */ /* 0x000fe200000f0eff */
[----:B------:R-:W-:Y:S02]  /*1b4d0*/  IMAD.MOV.U32 R234, RZ, RZ, R30 ;  /* 0x000000ffffea7224 */ /* 0x000fe400078e001e */
[----:B0-----:R-:W-:-:S04]  /*1b4e0*/  IMAD R7, R184, 0x2, R28 ;  /* 0x00000002b8077824 */ /* 0x001fc800078e021c */
[----:B------:R-:W-:Y:S01]  /*1b4f0*/  IMAD R6, R184, 0x2, R7 ;  /* 0x00000002b8067824 */ /* 0x000fe200078e0207 */
[----:B------:R-:W-:-:S04]  /*1b500*/  LEA R34, P0, R7, R2, 0x1 ;  /* 0x0000000207227211 */ /* 0x000fc800078008ff */
[----:B------:R-:W-:Y:S02]  /*1b510*/  LEA.HI.X.SX32 R35, R7, R3, 0x1, P0 ;  /* 0x0000000307237211 */ /* 0x000fe400000f0eff */
[----:B------:R-:W-:Y:S02]  /*1b520*/  LEA R30, P0, R6, R2, 0x1 ;  /* 0x00000002061e7211 */ /* 0x000fe400078008ff */
[----:B------:R-:W-:Y:S02]  /*1b530*/  LEA R7, R184, R6, 0x1 ;  /* 0x00000006b8077211 */ /* 0x000fe400078e08ff */
[----:B------:R-:W-:Y:S02]  /*1b540*/  MOV R235, R31 ;  /* 0x0000001f00eb7202 */ /* 0x000fe40000000f00 */
[-C--:B------:R-:W-:Y:S01]  /*1b550*/  LEA.HI.X.SX32 R31, R6, R3.reuse, 0x1, P0 ;  /* 0x00000003061f7211 */ /* 0x080fe200000f0eff */
[C---:B------:R-:W-:Y:S01]  /*1b560*/  IMAD R6, R184.reuse, 0x2, R7 ;  /* 0x00000002b8067824 */ /* 0x040fe200078e0207 */
[CC--:B------:R-:W-:Y:S01]  /*1b570*/  LEA R228, P0, R7.reuse, R2.reuse, 0x1 ;  /* 0x0000000207e47211 */ /* 0x0c0fe200078008ff */
[----:B------:R0:W-:Y:S03]  /*1b580*/  STG.E.U16 [R8.64], R125 ;  /* 0x0000007d08007986 */ /* 0x0001e6000c101506 */
[----:B------:R-:W-:Y:S01]  /*1b590*/  LEA.HI.X.SX32 R229, R7, R3, 0x1, P0 ;  /* 0x0000000307e57211 */ /* 0x000fe200000f0eff */
[----:B------:R-:W-:Y:S01]  /*1b5a0*/  IMAD R7, R184, 0x2, R6 ;  /* 0x00000002b8077824 */ /* 0x000fe200078e0206 */
[----:B------:R-:W-:Y:S04]  /*1b5b0*/  STG.E.U16 [R10.64], R129 ;  /* 0x000000810a007986 */ /* 0x000fe8000c101506 */
[----:B------:R-:W-:Y:S01]  /*1b5c0*/  STG.E.U16 [R12.64], R57 ;  /* 0x000000390c007986 */ /* 0x000fe2000c101506 */
[----:B0-----:R-:W-:-:S03]  /*1b5d0*/  LEA R8, P0, R6, R2, 0x1 ;  /* 0x0000000206087211 */ /* 0x001fc600078008ff */
[----:B------:R-:W-:Y:S01]  /*1b5e0*/  STG.E.U16 [R226.64], R53 ;  /* 0x00000035e2007986 */ /* 0x000fe2000c101506 */
[----:B------:R-:W-:-:S03]  /*1b5f0*/  LEA.HI.X.SX32 R9, R6, R3, 0x1, P0 ;  /* 0x0000000306097211 */ /* 0x000fc600000f0eff */
[----:B------:R0:W-:Y:S01]  /*1b600*/  STG.E.U16 [R248.64], R117 ;  /* 0x00000075f8007986 */ /* 0x0001e2000c101506 */
[----:B------:R-:W-:-:S03]  /*1b610*/  LEA R6, R184, R7, 0x1 ;  /* 0x00000007b8067211 */ /* 0x000fc600078e08ff */
[----:B------:R-:W-:Y:S04]  /*1b620*/  STL.64 [R1+0xa8], R228 ;  /* 0x0000a8e401007387 */ /* 0x000fe80000100a00 */
[----:B------:R1:W-:Y:S01]  /*1b630*/  STL.64 [R1+0xe8], R8 ;  /* 0x0000e80801007387 */ /* 0x0003e20000100a00 */
[----:B0-----:R-:W-:-:S04]  /*1b640*/  LEA R248, P0, R7, R2, 0x1 ;  /* 0x0000000207f87211 */ /* 0x001fc800078008ff */
[----:B------:R-:W-:Y:S02]  /*1b650*/  LEA.HI.X.SX32 R249, R7, R3, 0x1, P0 ;  /* 0x0000000307f97211 */ /* 0x000fe400000f0eff */
[----:B-1----:R-:W-:Y:S01]  /*1b660*/  LEA R8, P0, R6, R2, 0x1 ;  /* 0x0000000206087211 */ /* 0x002fe200078008ff */
[----:B------:R-:W-:-:S03]  /*1b670*/  IMAD R7, R184, 0x2, R6 ;  /* 0x00000002b8077824 */ /* 0x000fc600078e0206 */
[----:B------:R-:W-:-:S05]  /*1b680*/  LEA.HI.X.SX32 R9, R6, R3, 0x1, P0 ;  /* 0x0000000306097211 */ /* 0x000fca00000f0eff */
[----:B------:R0:W-:Y:S01]  /*1b690*/  STL.64 [R1+0x150], R8 ;  /* 0x0001500801007387 */ /* 0x0001e20000100a00 */
[----:B------:R-:W-:Y:S01]  /*1b6a0*/  IMAD R6, R184, 0x2, R7 ;  /* 0x00000002b8067824 */ /* 0x000fe200078e0207 */
[----:B0-----:R-:W-:-:S04]  /*1b6b0*/  LEA R8, P0, R7, R2, 0x1 ;  /* 0x0000000207087211 */ /* 0x001fc800078008ff */
[----:B------:R-:W-:-:S05]  /*1b6c0*/  LEA.HI.X.SX32 R9, R7, R3, 0x1, P0 ;  /* 0x0000000307097211 */ /* 0x000fca00000f0eff */
[----:B------:R0:W-:Y:S01]  /*1b6d0*/  STL.64 [R1+0x148], R8 ;  /* 0x0001480801007387 */ /* 0x0001e20000100a00 */
[----:B------:R-:W-:Y:S02]  /*1b6e0*/  LEA R7, R184, R6, 0x1 ;  /* 0x00000006b8077211 */ /* 0x000fe400078e08ff */
[----:B0-----:R-:W-:-:S04]  /*1b6f0*/  LEA R8, P0, R6, R2, 0x1 ;  /* 0x0000000206087211 */ /* 0x001fc800078008ff */
[----:B------:R-:W-:-:S05]  /*1b700*/  LEA.HI.X.SX32 R9, R6, R3, 0x1, P0 ;  /* 0x0000000306097211 */ /* 0x000fca00000f0eff */
[----:B------:R0:W-:Y:S01]  /*1b710*/  STL.64 [R1+0x140], R8 ;  /* 0x0001400801007387 */ /* 0x0001e20000100a00 */
[----:B------:R-:W-:Y:S01]  /*1b720*/  IMAD R6, R184, 0x2, R7 ;  /* 0x00000002b8067824 */ /* 0x000fe200078e0207 */
[----:B0-----:R-:W-:-:S04]  /*1b730*/  LEA R8, P0, R7, R2, 0x1 ;  /* 0x0000000207087211 */ /* 0x001fc800078008ff */
[----:B------:R-:W-:-:S05]  /*1b740*/  LEA.HI.X.SX32 R9, R7, R3, 0x1, P0 ;  /* 0x0000000307097211 */ /* 0x000fca00000f0eff */
[----:B------:R0:W-:Y:S01]  /*1b750*/  STL.64 [R1+0x138], R8 ;  /* 0x0001380801007387 */ /* 0x0001e20000100a00 */
[----:B------:R-:W-:Y:S01]  /*1b760*/  IMAD R7, R184, 0x2, R6 ;  /* 0x00000002b8077824 */ /* 0x000fe200078e0206 */
[----:B------:R-:W-:Y:S02]  /*1b770*/  PRMT R81, R81, 0x7632, R81 ;  /* 0x0000763251517816 */ /* 0x000fe40000000051 */
[----:B------:R-:W-:Y:S01]  /*1b780*/  STG.E.U16 [R230.64], R121 ;  /* 0x00000079e6007986 */ /* 0x000fe2000c101506 */
[----:B0-----:R-:W-:-:S03]  /*1b790*/  LEA R8, P0, R6, R2, 0x1 ;  /* 0x0000000206087211 */ /* 0x001fc600078008ff */
[----:B------:R-:W-:Y:S01]  /*1b7a0*/  STG.E.U16 [R232.64], R49 ;  /* 0x00000031e8007986 */ /* 0x000fe2000c101506 */
[----:B------:R-:W-:-:S03]  /*1b7b0*/  LEA.HI.X.SX32 R9, R6, R3, 0x1, P0 ;  /* 0x0000000306097211 */ /* 0x000fc600000f0eff */
[----:B------:R-:W-:Y:S01]  /*1b7c0*/  STG.E.U16 [R14.64], R45 ;  /* 0x0000002d0e007986 */ /* 0x000fe2000c101506 */
[----:B------:R-:W-:Y:S01]  /*1b7d0*/  PRMT R89, R89, 0x7632, R89 ;  /* 0x0000763259597816 */ /* 0x000fe20000000059 */
[----:B------:R-:W-:Y:S01]  /*1b7e0*/  IMAD R6, R184, 0x2, R7 ;  /* 0x00000002b8067824 */ /* 0x000fe200078e0207 */
[----:B------:R-:W-:Y:S01]  /*1b7f0*/  PRMT R113, R113, 0x7632, R113 ;  /* 0x0000763271717816 */ /* 0x000fe20000000071 */
[----:B------:R-:W-:Y:S01]  /*1b800*/  STG.E.U16 [R16.64], R41 ;  /* 0x0000002910007986 */ /* 0x000fe2000c101506 */
[----:B------:R-:W-:-:S03]  /*1b810*/  PRMT R109, R109, 0x7632, R109 ;  /* 0x000076326d6d7816 */ /* 0x000fc6000000006d */
[----:B------:R0:W-:Y:S01]  /*1b820*/  STL.64 [R1+0x130], R8 ;  /* 0x0001300801007387 */ /* 0x0001e20000100a00 */
[----:B------:R-:W-:-:S03]  /*1b830*/  PRMT R105, R105, 0x7632, R105 ;  /* 0x0000763269697816 */ /* 0x000fc60000000069 */
[----:B------:R-:W-:Y:S01]  /*1b840*/  STG.E.U16 [R18.64], R37 ;  /* 0x0000002512007986 */ /* 0x000fe2000c101506 */
[----:B------:R-:W-:-:S03]  /*1b850*/  PRMT R101, R101, 0x7632, R101 ;  /* 0x0000763265657816 */ /* 0x000fc60000000065 */
[----:B------:R-:W-:Y:S01]  /*1b860*/  STG.E.U16 [R20.64], R33 ;  /* 0x0000002114007986 */ /* 0x000fe2000c101506 */
[----:B0-----:R-:W-:-:S03]  /*1b870*/  LEA R8, P0, R7, R2, 0x1 ;  /* 0x0000000207087211 */ /* 0x001fc600078008ff */
[----:B------:R0:W-:Y:S01]  /*1b880*/  STG.E.U16 [R22.64], R29 ;  /* 0x0000001d16007986 */ /* 0x0001e2000c101506 */
[----:B------:R-:W-:Y:S02]  /*1b890*/  MOV R232, R186 ;  /* 0x000000ba00e87202 */ /* 0x000fe40000000f00 */
[----:B------:R-:W-:Y:S01]  /*1b8a0*/  LEA.HI.X.SX32 R9, R7, R3, 0x1, P0 ;  /* 0x0000000307097211 */ /* 0x000fe200000f0eff */
[----:B------:R-:W-:Y:S01]  /*1b8b0*/  STG.E.U16 [R24.64], R81 ;  /* 0x0000005118007986 */ /* 0x000fe2000c101506 */
[----:B------:R-:W-:Y:S02]  /*1b8c0*/  PRMT R97, R97, 0x7632, R97 ;  /* 0x0000763261617816 */ /* 0x000fe40000000061 */
[----:B------:R-:W-:Y:S01]  /*1b8d0*/  LEA R186, P0, R6, R2, 0x1 ;  /* 0x0000000206ba7211 */ /* 0x000fe200078008ff */
[----:B------:R-:W-:Y:S01]  /*1b8e0*/  STG.E.U16 [R26.64], R89 ;  /* 0x000000591a007986 */ /* 0x000fe2000c101506 */
[----:B------:R-:W-:Y:S02]  /*1b8f0*/  PRMT R93, R93, 0x7632, R93 ;  /* 0x000076325d5d7816 */ /* 0x000fe4000000005d */
[----:B------:R-:W-:Y:S01]  /*1b900*/  PRMT R149, R149, 0x7632, R149 ;  /* 0x0000763295957816 */ /* 0x000fe20000000095 */
[----:B------:R-:W-:Y:S01]  /*1b910*/  STG.E.U16 [R156.64], R113 ;  /* 0x000000719c007986 */ /* 0x000fe2000c101506 */
[----:B------:R-:W-:Y:S01]  /*1b920*/  PRMT R153, R153, 0x7632, R153 ;  /* 0x0000763299997816 */ /* 0x000fe20000000099 */
[----:B------:R-:W-:-:S02]  /*1b930*/  IMAD.MOV.U32 R233, RZ, RZ, R187 ;  /* 0x000000ffffe97224 */ /* 0x000fc400078e00bb */
[----:B------:R-:W-:Y:S01]  /*1b940*/  STG.E.U16 [R158.64], R109 ;  /* 0x0000006d9e007986 */ /* 0x000fe2000c101506 */
[----:B------:R-:W-:-:S03]  /*1b950*/  PRMT R85, R85, 0x7632, R85 ;  /* 0x0000763255557816 */ /* 0x000fc60000000055 */
[----:B------:R-:W-:Y:S01]  /*1b960*/  STG.E.U16 [R160.64], R105 ;  /* 0x00000069a0007986 */ /* 0x000fe2000c101506 */
[----:B------:R-:W-:Y:S02]  /*1b970*/  LEA.HI.X.SX32 R187, R6, R3, 0x1, P0 ;  /* 0x0000000306bb7211 */ /* 0x000fe400000f0eff */
[----:B------:R-:W-:Y:S01]  /*1b980*/  PRMT R77, R77, 0x7632, R77 ;  /* 0x000076324d4d7816 */ /* 0x000fe2000000004d */
[----:B------:R-:W-:Y:S01]  /*1b990*/  STG.E.U16 [R162.64], R101 ;  /* 0x00000065a2007986 */ /* 0x000fe2000c101506 */
[----:B------:R-:W-:-:S03]  /*1b9a0*/  PRMT R141, R141, 0x7632, R141 ;  /* 0x000076328d8d7816 */ /* 0x000fc6000000008d */
[----:B------:R-:W-:Y:S01]  /*1b9b0*/  STG.E.U16 [R164.64], R97 ;  /* 0x00000061a4007986 */ /* 0x000fe2000c101506 */
[----:B------:R-:W-:-:S03]  /*1b9c0*/  PRMT R145, R145, 0x7632, R145 ;  /* 0x0000763291917816 */ /* 0x000fc60000000091 */
[----:B------:R-:W-:Y:S01]  /*1b9d0*/  STG.E.U16 [R166.64], R93 ;  /* 0x0000005da6007986 */ /* 0x000fe2000c101506 */
[----:B------:R-:W-:-:S03]  /*1b9e0*/  PRMT R73, R73, 0x7632, R73 ;  /* 0x0000763249497816 */ /* 0x000fc60000000049 */
[----:B------:R-:W-:Y:S01]  /*1b9f0*/  STG.E.U16 [R168.64], R149 ;  /* 0x00000095a8007986 */ /* 0x000fe2000c101506 */
[----:B------:R-:W-:Y:S02]  /*1ba00*/  LEA R7, R184, R6, 0x1 ;  /* 0x00000006b8077211 */ /* 0x000fe400078e08ff */
[----:B------:R-:W-:Y:S01]  /*1ba10*/  PRMT R69, R69, 0x7632, R69 ;  /* 0x0000763245457816 */ /* 0x000fe20000000045 */
[----:B------:R-:W-:Y:S01]  /*1ba20*/  STG.E.U16 [R170.64], R153 ;  /* 0x00000099aa007986 */ /* 0x000fe2000c101506 */
[----:B------:R-:W-:-:S03]  /*1ba30*/  PRMT R133, R133, 0x7632, R133 ;  /* 0x0000763285857816 */ /* 0x000fc60000000085 */
[----:B------:R-:W-:Y:S01]  /*1ba40*/  STL.64 [R1+0x128], R8 ;  /* 0x0001280801007387 */ /* 0x000fe20000100a00 */
[----:B------:R-:W-:-:S03]  /*1ba50*/  PRMT R137, R137, 0x7632, R137 ;  /* 0x0000763289897816 */ /* 0x000fc60000000089 */
[----:B------:R-:W-:Y:S01]  /*1ba60*/  STG.E.U16 [R172.64], R85 ;  /* 0x00000055ac007986 */ /* 0x000fe2000c101506 */
[----:B0-----:R-:W-:-:S03]  /*1ba70*/  PRMT R29, R65, 0x7632, R29 ;  /* 0x00007632411d7816 */ /* 0x001fc6000000001d */
[----:B------:R0:W-:Y:S04]  /*1ba80*/  STL.64 [R1+0x558], R186 ;  /* 0x000558ba01007387 */ /* 0x0001e80000100a00 */
[----:B------:R-:W-:Y:S04]  /*1ba90*/  STG.E.U16 [R174.64], R77 ;  /* 0x0000004dae007986 */ /* 0x000fe8000c101506 */
[----:B------:R-:W-:Y:S01]  /*1baa0*/  STG.E.U16 [R176.64], R141 ;  /* 0x0000008db0007986 */ /* 0x000fe2000c101506 */
[----:B0-----:R-:W-:Y:S01]  /*1bab0*/  IMAD.MOV.U32 R186, RZ, RZ, R234 ;  /* 0x000000ffffba7224 */ /* 0x001fe200078e00ea */
[----:B------:R-:W-:-:S02]  /*1bac0*/  MOV R234, R236 ;  /* 0x000000ec00ea7202 */ /* 0x000fc40000000f00 */
[----:B------:R-:W-:Y:S01]  /*1bad0*/  STG.E.U16 [R178.64], R145 ;  /* 0x00000091b2007986 */ /* 0x000fe2000c101506 */
[----:B------:R-:W-:Y:S01]  /*1bae0*/  LEA R236, P0, R7, R2, 0x1 ;  /* 0x0000000207ec7211 */ /* 0x000fe200078008ff */
[----:B------:R-:W-:Y:S02]  /*1baf0*/  IMAD.MOV.U32 R187, RZ, RZ, R235 ;  /* 0x000000ffffbb7224 */ /* 0x000fe400078e00eb */
[----:B------:R-:W-:Y:S01]  /*1bb00*/  STG.E.U16 [R180.64], R73 ;  /* 0x00000049b4007986 */ /* 0x000fe2000c101506 */
[----:B------:R-:W-:-:S03]  /*1bb10*/  IMAD.MOV.U32 R235, RZ, RZ, R237 ;  /* 0x000000ffffeb7224 */ /* 0x000fc600078e00ed */
[----:B------:R-:W-:Y:S01]  /*1bb20*/  STG.E.U16 [R182.64], R69 ;  /* 0x00000045b6007986 */ /* 0x000fe2000c101506 */
[----:B------:R-:W-:-:S03]  /*1bb30*/  LEA.HI.X.SX32 R237, R7, R3, 0x1, P0 ;  /* 0x0000000307ed7211 */ /* 0x000fc600000f0eff */
[----:B------:R-:W-:Y:S01]  /*1bb40*/  STG.E.U16 [R188.64], R133 ;  /* 0x00000085bc007986 */ /* 0x000fe2000c101506 */
[----:B------:R-:W-:-:S03]  /*1bb50*/  IMAD R6, R184, 0x2, R7 ;  /* 0x00000002b8067824 */ /* 0x000fc600078e0207 */
[----:B------:R-:W-:Y:S04]  /*1bb60*/  STG.E.U16 [R190.64], R137 ;  /* 0x00000089be007986 */ /* 0x000fe8000c101506 */
[----:B------:R0:W-:Y:S01]  /*1bb70*/  STG.E.U16 [R192.64], R29 ;  /* 0x0000001dc0007986 */ /* 0x0001e2000c101506 */
[----:B------:R-:W-:Y:S02]  /*1bb80*/  PRMT R125, R125, 0x7632, R125 ;  /* 0x000076327d7d7816 */ /* 0x000fe4000000007d */
[----:B------:R-:W-:Y:S01]  /*1bb90*/  PRMT R129, R129, 0x7632, R129 ;  /* 0x0000763281817816 */ /* 0x000fe20000000081 */
[----:B------:R1:W-:Y:S01]  /*1bba0*/  STL.64 [R1+0x560], R236 ;  /* 0x000560ec01007387 */ /* 0x0003e20000100a00 */
[----:B0-----:R-:W-:Y:S02]  /*1bbb0*/  PRMT R29, R61, 0x7632, R29 ;  /* 0x000076323d1d7816 */ /* 0x001fe4000000001d */
[----:B-1----:R-:W-:-:S03]  /*1bbc0*/  MOV R236, R238 ;  /* 0x000000ee00ec7202 */ /* 0x002fc60000000f00 */
[----:B------:R0:W-:Y:S01]  /*1bbd0*/  STG.E.U16 [R194.64], R29 ;  /* 0x0000001dc2007986 */ /* 0x0001e2000c101506 */
[C---:B------:R-:W-:Y:S01]  /*1bbe0*/  LEA R238, P0, R6.reuse, R2, 0x1 ;  /* 0x0000000206ee7211 */ /* 0x040fe200078008ff */
[----:B------:R-:W-:Y:S02]  /*1bbf0*/  IMAD.MOV.U32 R237, RZ, RZ, R239 ;  /* 0x000000ffffed7224 */ /* 0x000fe400078e00ef */
[----:B------:R-:W-:Y:S01]  /*1bc00*/  STG.E.U16 [R196.64], R125 ;  /* 0x0000007dc4007986 */ /* 0x000fe2000c101506 */
[----:B------:R-:W-:Y:S01]  /*1bc10*/  LEA.HI.X.SX32 R239, R6, R3, 0x1, P0 ;  /* 0x0000000306ef7211 */ /* 0x000fe200000f0eff */
[----:B------:R-:W-:Y:S02]  /*1bc20*/  IMAD R7, R184, 0x2, R6 ;  /* 0x00000002b8077824 */ /* 0x000fe400078e0206 */
[----:B------:R-:W-:Y:S01]  /*1bc30*/  STG.E.U16 [R198.64], R129 ;  /* 0x00000081c6007986 */ /* 0x000fe2000c101506 */
[----:B0-----:R-:W-:-:S03]  /*1bc40*/  PRMT R29, R57, 0x7632, R29 ;  /* 0x00007632391d7816 */ /* 0x001fc6000000001d */
[----:B------:R0:W-:Y:S04]  /*1bc50*/  STL.64 [R1+0x568], R238 ;  /* 0x000568ee01007387 */ /* 0x0001e80000100a00 */
[----:B------:R1:W-:Y:S01]  /*1bc60*/  STG.E.U16 [R200.64], R29 ;  /* 0x0000001dc8007986 */ /* 0x0003e2000c101506 */
[----:B------:R-:W-:Y:S02]  /*1bc70*/  PRMT R117, R117, 0x7632, R117 ;  /* 0x0000763275757816 */ /* 0x000fe40000000075 */
[----:B------:R-:W-:Y:S02]  /*1bc80*/  PRMT R121, R121, 0x7632, R121 ;  /* 0x0000763279797816 */ /* 0x000fe40000000079 */
[----:B0-----:R-:W-:Y:S02]  /*1bc90*/  MOV R238, R240 ;  /* 0x000000f000ee7202 */ /* 0x001fe40000000f00 */
[----:B-1----:R-:W-:-:S02]  /*1bca0*/  PRMT R29, R53, 0x7632, R29 ;  /* 0x00007632351d7816 */ /* 0x002fc4000000001d */
[----:B------:R-:W-:-:S03]  /*1bcb0*/  LEA R240, P0, R7, R2, 0x1 ;  /* 0x0000000207f07211 */ /* 0x000fc600078008ff */
[----:B------:R0:W-:Y:S01]  /*1bcc0*/  STG.E.U16 [R202.64], R29 ;  /* 0x0000001dca007986 */ /* 0x0001e2000c101506 */
[----:B------:R-:W-:Y:S01]  /*1bcd0*/  IMAD.MOV.U32 R239, RZ, RZ, R241 ;  /* 0x000000ffffef7224 */ /* 0x000fe200078e00f1 */
[----:B------:R-:W-:Y:S02]  /*1bce0*/  LEA.HI.X.SX32 R241, R7, R3, 0x1, P0 ;  /* 0x0000000307f17211 */ /* 0x000fe400000f0eff */
[----:B------:R-:W-:Y:S01]  /*1bcf0*/  STG.E.U16 [R204.64], R117 ;  /* 0x00000075cc007986 */ /* 0x000fe2000c101506 */
[----:B------:R-:W-:-:S03]  /*1bd00*/  IMAD R6, R184, 0x2, R7 ;  /* 0x00000002b8067824 */ /* 0x000fc600078e0207 */
[----:B------:R-:W-:Y:S01]  /*1bd10*/  STG.E.U16 [R206.64], R121 ;  /* 0x00000079ce007986 */ /* 0x000fe2000c101506 */
[----:B0-----:R-:W-:-:S03]  /*1bd20*/  PRMT R29, R49, 0x7632, R29 ;  /* 0x00007632311d7816 */ /* 0x001fc6000000001d */
[----:B------:R0:W-:Y:S04]  /*1bd30*/  STL.64 [R1+0x570], R240 ;  /* 0x000570f001007387 */ /* 0x0001e80000100a00 */
[----:B------:R1:W-:Y:S01]  /*1bd40*/  STG.E.U16 [R208.64], R29 ;  /* 0x0000001dd0007986 */ /* 0x0003e2000c101506 */
[----:B------:R-:W-:Y:S01]  /*1bd50*/  IMAD R7, R184, 0x2, R6 ;  /* 0x00000002b8077824 */ /* 0x000fe200078e0206 */
[----:B0-----:R-:W-:Y:S02]  /*1bd60*/  MOV R240, R246 ;  /* 0x000000f600f07202 */ /* 0x001fe40000000f00 */
[----:B-1----:R-:W-:Y:S02]  /*1bd70*/  PRMT R29, R45, 0x7632, R29 ;  /* 0x000076322d1d7816 */ /* 0x002fe4000000001d */
[----:B------:R-:W-:Y:S01]  /*1bd80*/  LEA R246, P0, R6, R2, 0x1 ;  /* 0x0000000206f67211 */ /* 0x000fe200078008ff */
[----:B------:R-:W-:-:S02]  /*1bd90*/  IMAD.MOV.U32 R241, RZ, RZ, R247 ;  /* 0x000000fffff17224 */ /* 0x000fc400078e00f7 */
[----:B------:R0:W-:Y:S01]  /*1bda0*/  STG.E.U16 [R210.64], R29 ;  /* 0x0000001dd2007986 */ /* 0x0001e2000c101506 */
[----:B------:R-:W-:Y:S02]  /*1bdb0*/  LEA.HI.X.SX32 R247, R6, R3, 0x1, P0 ;  /* 0x0000000306f77211 */ /* 0x000fe400000f0eff */
[----:B0-----:R-:W-:-:S03]  /*1bdc0*/  PRMT R29, R41, 0x7632, R29 ;  /* 0x00007632291d7816 */ /* 0x001fc6000000001d */
[----:B------:R0:W-:Y:S04]  /*1bdd0*/  STL.64 [R1+0x578], R246 ;  /* 0x000578f601007387 */ /* 0x0001e80000100a00 */
[----:B------:R1:W-:Y:S01]  /*1bde0*/  STG.E.U16 [R212.64], R29 ;  /* 0x0000001dd4007986 */ /* 0x0003e2000c101506 */
[----:B0-----:R-:W-:Y:S01]  /*1bdf0*/  IMAD.MOV.U32 R246, RZ, RZ, R244 ;  /* 0x000000fffff67224 */ /* 0x001fe200078e00f4 */
[----:B------:R-:W-:Y:S02]  /*1be00*/  LEA R244, P0, R7, R2, 0x1 ;  /* 0x0000000207f47211 */ /* 0x000fe400078008ff */
[----:B-1----:R-:W-:Y:S02]  /*1be10*/  PRMT R29, R37, 0x7632, R29 ;  /* 0x00007632251d7816 */ /* 0x002fe4000000001d */
[----:B------:R-:W-:-:S03]  /*1be20*/  MOV R247, R245 ;  /* 0x000000f500f77202 */ /* 0x000fc60000000f00 */
[----:B------:R0:W-:Y:S01]  /*1be30*/  STG.E.U16 [R214.64], R29 ;  /* 0x0000001dd6007986 */ /* 0x0001e2000c101506 */
[----:B------:R-:W-:Y:S01]  /*1be40*/  LEA.HI.X.SX32 R245, R7, R3, 0x1, P0 ;  /* 0x0000000307f57211 */ /* 0x000fe200000f0eff */
[----:B------:R-:W-:Y:S02]  /*1be50*/  IMAD.MOV.U32 R158, RZ, RZ, R242 ;  /* 0x000000ffff9e7224 */ /* 0x000fe400078e00f2 */
[----:B------:R-:W-:Y:S02]  /*1be60*/  IMAD.MOV.U32 R159, RZ, RZ, R243 ;  /* 0x000000ffff9f7224 */ /* 0x000fe400078e00f3 */
[----:B------:R1:W-:Y:S01]  /*1be70*/  STL.64 [R1+0x580], R244 ;  /* 0x000580f401007387 */ /* 0x0003e20000100a00 */
[----:B0-----:R-:W-:-:S04]  /*1be80*/  PRMT R29, R33, 0x7632, R29 ;  /* 0x00007632211d7816 */ /* 0x001fc8000000001d */
[----:B------:R-:W-:Y:S01]  /*1be90*/  PRMT R120, R29, 0x7632, R120 ;  /* 0x000076321d787816 */ /* 0x000fe20000000078 */
[----:B------:R-:W-:Y:S01]  /*1bea0*/  STG.E.U16 [R216.64], R29 ;  /* 0x0000001dd8007986 */ /* 0x000fe2000c101506 */
[----:B-1----:R-:W-:Y:S01]  /*1beb0*/  IMAD.MOV.U32 R244, RZ, RZ, R234 ;  /* 0x000000fffff47224 */ /* 0x002fe200078e00ea */
[----:B------:R-:W-:Y:S01]  /*1bec0*/  MOV R245, R235 ;  /* 0x000000eb00f57202 */ /* 0x000fe20000000f00 */
[----:B------:R-:W-:Y:S01]  /*1bed0*/  IMAD.MOV.U32 R157, RZ, RZ, R233 ;  /* 0x000000ffff9d7224 */ /* 0x000fe200078e00e9 */
[----:B------:R-:W-:Y:S01]  /*1bee0*/  MOV R156, R232 ;  /* 0x000000e8009c7202 */ /* 0x000fe20000000f00 */
[----:B------:R-:W-:Y:S04]  /*1bef0*/  STG.E.U16 [R218.64], R120 ;  /* 0x00000078da007986 */ /* 0x000fe8000c101506 */
        /* <DEDUP_REMOVED lines=9> */
[----:B------:R0:W-:Y:S04]  /*1bf90*/  STG.E.U16 [R78.64], R154 ;  /* 0x0000009a4e007986 */ /* 0x0001e8000c101506 */
[----:B0-----:R-:W2:Y:S04]  /*1bfa0*/  LDL.LU.64 R78, [R1+0x628] ;  /* 0x00062800014e7983 */ /* 0x001ea80000300a00 */
[----:B------:R0:W-:Y:S04]  /*1bfb0*/  STG.E.U16 [R142.64], R86 ;  /* 0x000000568e007986 */ /* 0x0001e8000c101506 */
[----:B0-----:R-:W3:Y:S04]  /*1bfc0*/  LDL.LU.64 R142, [R1+0x620] ;  /* 0x00062000018e7983 */ /* 0x001ee80000300a00 */
[----:B--2---:R0:W-:Y:S04]  /*1bfd0*/  STG.E.U16 [R146.64], R78 ;  /* 0x0000004e92007986 */ /* 0x0041e8000c101506 */
[----:B0-----:R-:W2:Y:S04]  /*1bfe0*/  LDL.LU.64 R146, [R1+0x618] ;  /* 0x0006180001927983 */ /* 0x001ea80000300a00 */
[----:B---3--:R-:W-:Y:S04]  /*1bff0*/  STG.E.U16 [R250.64], R142 ;  /* 0x0000008efa007986 */ /* 0x008fe8000c101506 */
[----:B--2---:R0:W-:Y:S04]  /*1c000*/  STG.E.U16 [R134.64], R146 ;  /* 0x0000009286007986 */ /* 0x0041e8000c101506 */
[----:B0-----:R-:W2:Y:S04]  /*1c010*/  LDL.LU.64 R134, [R1+0x610] ;  /* 0x0006100001867983 */ /* 0x001ea80000300a00 */
[----:B------:R0:W-:Y:S04]  /*1c020*/  STG.E.U16 [R138.64], R74 ;  /* 0x0000004a8a007986 */ /* 0x0001e8000c101506 */
[----:B------:R1:W-:Y:S04]  /*1c030*/  STG.E.U16 [R66.64], R70 ;  /* 0x0000004642007986 */ /* 0x0003e8000c101506 */
[----:B0-----:R-:W3:Y:S04]  /*1c040*/  LDL.LU.64 R138, [R1+0x608] ;  /* 0x00060800018a7983 */ /* 0x001ee80000300a00 */
[----:B-1----:R-:W4:Y:S04]  /*1c050*/  LDL.LU.64 R66, [R1+0x600] ;  /* 0x0006000001427983 */ /* 0x002f280000300a00 */
[----:B--2---:R0:W-:Y:S04]  /*1c060*/  STG.E.U16 [R62.64], R134 ;  /* 0x000000863e007986 */ /* 0x0041e8000c101506 */
[----:B0-----:R-:W2:Y:S04]  /*1c070*/  LDL.LU.64 R62, [R1+0x5f8] ;  /* 0x0005f800013e7983 */ /* 0x001ea80000300a00 */
[----:B---3--:R0:W-:Y:S04]  /*1c080*/  STG.E.U16 [R126.64], R138 ;  /* 0x0000008a7e007986 */ /* 0x0081e8000c101506 */
[----:B----4-:R1:W-:Y:S04]  /*1c090*/  STG.E.U16 [R130.64], R66 ;  /* 0x0000004282007986 */ /* 0x0103e8000c101506 */
        /* <DEDUP_REMOVED lines=8> */
[----:B------:R-:W3:Y:S04]  /*1c120*/  LDL.LU.64 R238, [R1+0xa8] ;  /* 0x0000a80001ee7983 */ /* 0x000ee80000300a00 */
[----:B--2---:R0:W-:Y:S04]  /*1c130*/  STG.E.U16 [R122.64], R58 ;  /* 0x0000003a7a007986 */ /* 0x0041e8000c101506 */
[----:B0-----:R-:W2:Y:S04]  /*1c140*/  LDL.LU.64 R122, [R1+0x5c8] ;  /* 0x0005c800017a7983 */ /* 0x001ea80000300a00 */
[----:B------:R-:W2:Y:S04]  /*1c150*/  LDL.LU.64 R236, [R1+0xe8] ;  /* 0x0000e80001ec7983 */ /* 0x000ea80000300a00 */
[----:B----4-:R0:W-:Y:S04]  /*1c160*/  STG.E.U16 [R50.64], R54 ;  /* 0x0000003632007986 */ /* 0x0101e8000c101506 */
[----:B---3--:R1:W-:Y:S04]  /*1c170*/  STG.E.U16 [R46.64], R118 ;  /* 0x000000762e007986 */ /* 0x0083e8000c101506 */
[----:B0-----:R-:W3:Y:S04]  /*1c180*/  LDL.LU.64 R50, [R1+0x5c0] ;  /* 0x0005c00001327983 */ /* 0x001ee80000300a00 */
[----:B-1----:R-:W4:Y:S04]  /*1c190*/  LDL.LU.64 R46, [R1+0x5b8] ;  /* 0x0005b800012e7983 */ /* 0x002f280000300a00 */
[----:B--2---:R0:W-:Y:S04]  /*1c1a0*/  STG.E.U16 [R42.64], R122 ;  /* 0x0000007a2a007986 */ /* 0x0041e8000c101506 */
[----:B0-----:R-:W2:Y:S04]  /*1c1b0*/  LDL.LU.64 R42, [R1+0x5b0] ;  /* 0x0005b000012a7983 */ /* 0x001ea80000300a00 */
[----:B---3--:R0:W-:Y:S04]  /*1c1c0*/  STG.E.U16 [R38.64], R50 ;  /* 0x0000003226007986 */ /* 0x0081e8000c101506 */
[----:B----4-:R1:W-:Y:S04]  /*1c1d0*/  STG.E.U16 [R34.64], R46 ;  /* 0x0000002e22007986 */ /* 0x0103e8000c101506 */
[----:B0-----:R-:W3:Y:S04]  /*1c1e0*/  LDL.LU.64 R38, [R1+0x5a8] ;  /* 0x0005a80001267983 */ /* 0x001ee80000300a00 */
[----:B------:R-:W4:Y:S04]  /*1c1f0*/  LDL.LU R187, [R1+0x1fc] ;  /* 0x0001fc0001bb7983 */ /* 0x000f280000300800 */
[----:B-1----:R-:W3:Y:S01]  /*1c200*/  LDL.LU.64 R34, [R1+0x5a0] ;  /* 0x0005a00001227983 */ /* 0x002ee20000300a00 */
[----:B------:R-:W-:-:S05]  /*1c210*/  IMAD R6, R184, 0x2, R7 ;  /* 0x00000002b8067824 */ /* 0x000fca00078e0207 */
[----:B------:R-:W-:Y:S02]  /*1c220*/  LEA R242, P0, R6, R2, 0x1 ;  /* 0x0000000206f27211 */ /* 0x000fe400078008ff */
[----:B------:R-:W-:Y:S02]  /*1c230*/  LEA R7, R184, R6, 0x1 ;  /* 0x00000006b8077211 */ /* 0x000fe400078e08ff */
        /* <DEDUP_REMOVED lines=8> */
[----:B------:R-:W-:Y:S02]  /*1c2c0*/  LEA R6, R184, R7, 0x1 ;  /* 0x00000007b8067211 */ /* 0x000fe400078e08ff */
[----:B------:R-:W-:Y:S02]  /*1c2d0*/  LEA.HI.X.SX32 R231, R7, R3, 0x1, P0 ;  /* 0x0000000307e77211 */ /* 0x000fe400000f0eff */
[----:B------:R-:W-:Y:S01]  /*1c2e0*/  LEA R228, P0, R6, R2, 0x1 ;  /* 0x0000000206e47211 */ /* 0x000fe200078008ff */
[----:B------:R-:W-:-:S03]  /*1c2f0*/  IMAD R7, R184, 0x2, R6 ;  /* 0x00000002b8077824 */ /* 0x000fc600078e0206 */
[----:B------:R-:W-:Y:S01]  /*1c300*/  LEA.HI.X.SX32 R229, R6, R3, 0x1, P0 ;  /* 0x0000000306e57211 */ /* 0x000fe200000f0eff */
[----:B------:R-:W-:Y:S01]  /*1c310*/  IMAD R6, R184, 0x2, R7 ;  /* 0x00000002b8067824 */ /* 0x000fe200078e0207 */
[----:B------:R-:W-:-:S04]  /*1c320*/  LEA R226, P0, R7, R2, 0x1 ;  /* 0x0000000207e27211 */ /* 0x000fc800078008ff */
[-C--:B------:R-:W-:Y:S02]  /*1c330*/  LEA.HI.X.SX32 R227, R7, R3.reuse, 0x1, P0 ;  /* 0x0000000307e37211 */ /* 0x080fe400000f0eff */
[----:B------:R-:W-:Y:S02]  /*1c340*/  LEA R224, P0, R6, R2, 0x1 ;  /* 0x0000000206e07211 */ /* 0x000fe400078008ff */
[----:B------:R-:W-:Y:S01]  /*1c350*/  LEA R7, R184, R6, 0x1 ;  /* 0x00000006b8077211 */ /* 0x000fe200078e08ff */
[----:B--2---:R0:W-:Y:S04]  /*1c360*/  STG.E.U16 [R30.64], R42 ;  /* 0x0000002a1e007986 */ /* 0x0041e8000c101506 */
[----:B0-----:R-:W2:Y:S01]  /*1c370*/  LDL.LU.64 R30, [R1+0x598] ;  /* 0x00059800011e7983 */ /* 0x001ea20000300a00 */
        /* <DEDUP_REMOVED lines=36> */
[-C--:B------:R-:W-:Y:S02]  /*1c5c0*/  LEA.HI.X.SX32 R25, R25, R3.reuse, 0x1, P0 ;  /* 0x0000000319197211 */ /* 0x080fe400000f0eff */
[CC--:B------:R-:W-:Y:S01]  /*1c5d0*/  LEA R26, P0, R27.reuse, R2.reuse, 0x1 ;  /* 0x000000021b1a7211 */ /* 0x0c0fe200078008ff */
[C---:B------:R-:W-:Y:S01]  /*1c5e0*/  IMAD R28, R184.reuse, 0x2, R27 ;  /* 0x00000002b81c7824 */ /* 0x040fe200078e021b */
[----:B---3--:R-:W-:Y:S02]  /*1c5f0*/  STG.E.U16 [R238.64], R38 ;  /* 0x00000026ee007986 */ /* 0x008fe4000c101506 */
[-C--:B------:R-:W-:Y:S01]  /*1c600*/  LEA.HI.X.SX32 R27, R27, R3.reuse, 0x1, P0 ;  /* 0x000000031b1b7211 */ /* 0x080fe200000f0eff */
[----:B------:R-:W-:Y:S01]  /*1c610*/  IMAD R32, R184, 0x2, R28 ;  /* 0x00000002b8207824 */ /* 0x000fe200078e021c */
[C---:B------:R-:W-:Y:S01]  /*1c620*/  LEA R68, P0, R28.reuse, R2, 0x1 ;  /* 0x000000021c447211 */ /* 0x040fe200078008ff */
[----:B------:R-:W-:Y:S03]  /*1c630*/  STG.E.U16 [R236.64], R34 ;  /* 0x00000022ec007986 */ /* 0x000fe6000c101506 */
[----:B------:R-:W-:-:S02]  /*1c640*/  LEA.HI.X.SX32 R69, R28, R3, 0x1, P0 ;  /* 0x000000031c457211 */ /* 0x000fc400000f0eff */
        /* <DEDUP_REMOVED lines=30> */
[----:B----4-:R-:W-:Y:S01]  /*1c830*/  FSEL R251, R187, -INF , P1 ;  /* 0xff800000bbfb7808 */ /* 0x010fe20000800000 */
[----:B------:R-:W-:Y:S01]  /*1c840*/  IMAD R28, R184, 0x2, R32 ;  /* 0x00000002b81c7824 */ /* 0x000fe200078e0220 */
[----:B------:R-:W-:-:S04]  /*1c850*/  LEA R96, P0, R32, R2, 0x1 ;  /* 0x0000000220607211 */ /* 0x000fc800078008ff */
        /* <DEDUP_REMOVED lines=24> */
[-C--:B------:R-:W-:Y:S02]  /*1c9e0*/  LEA.HI.X.SX32 R33, R112, R3.reuse, 0x1, P0 ;  /* 0x0000000370217211 */ /* 0x080fe400000f0eff */
[C---:B------:R-:W-:Y:S01]  /*1c9f0*/  LEA R28, P0, R113.reuse, R2, 0x1 ;  /* 0x00000002711c7211 */ /* 0x040fe200078008ff */
[----:B--2---:R0:W-:Y:S04]  /*1ca00*/  STG.E.U16 [R248.64], R30 ;  /* 0x0000001ef8007986 */ /* 0x0041e8000c101506 */
[----:B0-----:R-:W2:Y:S04]  /*1ca10*/  LDL.LU.64 R248, [R1+0x590] ;  /* 0x0005900001f87983 */ /* 0x001ea80000300a00 */
[----:B------:R-:W3:Y:S04]  /*1ca20*/  LDL.LU.64 R244, [R1+0x150] ;  /* 0x0001500001f47983 */ /* 0x000ee80000300a00 */
[----:B------:R-:W4:Y:S04]  /*1ca30*/  LDL.LU.64 R246, [R1+0x148] ;  /* 0x0001480001f67983 */ /* 0x000f280000300a00 */
[----:B------:R-:W3:Y:S04]  /*1ca40*/  LDL.LU.64 R240, [R1+0x140] ;  /* 0x0001400001f07983 */ /* 0x000ee80000300a00 */
[----:B------:R-:W3:Y:S04]  /*1ca50*/  LDL.LU.64 R238, [R1+0x138] ;  /* 0x0001380001ee7983 */ /* 0x000ee80000300a00 */
[----:B------:R-:W3:Y:S04]  /*1ca60*/  LDL.LU.64 R236, [R1+0x130] ;  /* 0x0001300001ec7983 */ /* 0x000ee80000300a00 */
[----:B------:R-:W3:Y:S01]  /*1ca70*/  LDL.LU.64 R186, [R1+0x128] ;  /* 0x0001280001ba7983 */ /* 0x000ee20000300a00 */
[----:B------:R-:W-:Y:S01]  /*1ca80*/  IMAD R116, R184, 0x2, R113 ;  /* 0x00000002b8747824 */ /* 0x000fe200078e0271 */
[----:B------:R-:W-:-:S03]  /*1ca90*/  LEA.HI.X.SX32 R29, R113, R3, 0x1, P0 ;  /* 0x00000003711d7211 */ /* 0x000fc600000f0eff */
        /* <DEDUP_REMOVED lines=110> */
[-C--:B------:R-:W-:Y:S01]  /*1d180*/  LEA.HI.X.SX32 R157, R132, R3.reuse, 0x1, P0 ;  /* 0x00000003849d7211 */ /* 0x080fe200000f0eff */
[----:B------:R-:W-:Y:S01]  /*1d190*/  IMAD R132, R184, 0x2, R133 ;  /* 0x00000002b8847824 */ /* 0x000fe200078e0285 */
[C---:B------:R-:W-:Y:S01]  /*1d1a0*/  LEA R148, P0, R133.reuse, R2, 0x1 ;  /* 0x0000000285947211 */ /* 0x040fe200078008ff */
[C---:B------:R-:W-:Y:S01]  /*1d1b0*/  IMAD.SHL.U32 R250, R252.reuse, 0x4, RZ ;  /* 0x00000004fcfa7824 */ /* 0x040fe200078e00ff */
[----:B------:R-:W-:Y:S02]  /*1d1c0*/  SHF.L.U32 R141, R252, 0x4, RZ ;  /* 0x00000004fc8d7819 */ /* 0x000fe400000006ff */
[----:B------:R-:W-:Y:S02]  /*1d1d0*/  LEA.HI.X.SX32 R149, R133, R3, 0x1, P0 ;  /* 0x0000000385957211 */ /* 0x000fe400000f0eff */
[----:B------:R-:W-:Y:S02]  /*1d1e0*/  LEA R133, R184, R132, 0x1 ;  /* 0x00000084b8857211 */ /* 0x000fe400078e08ff */
[----:B------:R-:W-:-:S02]  /*1d1f0*/  LOP3.LUT R141, R141, 0x70, RZ, 0xc0, !PT ;  /* 0x000000708d8d7812 */ /* 0x000fc400078ec0ff */
[----:B------:R-:W-:Y:S01]  /*1d200*/  LOP3.LUT R250, R250, 0x180, RZ, 0xc0, !PT ;  /* 0x00000180fafa7812 */ /* 0x000fe200078ec0ff */
[----:B------:R-:W-:Y:S01]  /*1d210*/  IMAD R216, R184, 0x2, R133 ;  /* 0x00000002b8d87824 */ /* 0x000fe200078e0285 */
[----:B------:R-:W-:-:S03]  /*1d220*/  LEA R140, P1, R132, R2, 0x1 ;  /* 0x00000002848c7211 */ /* 0x000fc600078208ff */
[----:B------:R-:W-:Y:S01]  /*1d230*/  IMAD.IADD R250, R141, 0x1, R250 ;  /* 0x000000018dfa7824 */ /* 0x000fe200078e02fa */
[----:B------:R-:W-:Y:S02]  /*1d240*/  LEA.HI.X.SX32 R141, R132, R3, 0x1, P1 ;  /* 0x00000003848d7211 */ /* 0x000fe400008f0eff */
[----:B------:R-:W-:-:S04]  /*1d250*/  LEA R132, P1, R133, R2, 0x1 ;  /* 0x0000000285847211 */ /* 0x000fc800078208ff */
[----:B------:R-:W-:Y:S02]  /*1d260*/  LEA.HI.X.SX32 R133, R133, R3, 0x1, P1 ;  /* 0x0000000385857211 */ /* 0x000fe400008f0eff */
[----:B------:R-:W-:-:S04]  /*1d270*/  LEA R218, P1, R216, R2, 0x1 ;  /* 0x00000002d8da7211 */ /* 0x000fc800078208ff */
[----:B------:R-:W-:Y:S02]  /*1d280*/  LEA.HI.X.SX32 R219, R216, R3, 0x1, P1 ;  /* 0x00000003d8db7211 */ /* 0x000fe400008f0eff */
[----:B--2---:R-:W-:Y:S02]  /*1d290*/  ISETP.GE.U32.AND P0, PT, R249, 0x80, PT ;  /* 0x00000080f900780c */ /* 0x004fe40003f06070 */
[----:B------:R-:W-:-:S05]  /*1d2a0*/  LEA R249, R184, R216, 0x1 ;  /* 0x000000d8b8f97211 */ /* 0x000fca00078e08ff */
[----:B------:R-:W-:-:S05]  /*1d2b0*/  IMAD R184, R184, 0x2, R249 ;  /* 0x00000002b8b87824 */ /* 0x000fca00078e02f9 */
[----:B------:R-:W-:-:S04]  /*1d2c0*/  LEA R216, P1, R184, R2, 0x1 ;  /* 0x00000002b8d87211 */ /* 0x000fc800078208ff */
[-C--:B------:R-:W-:Y:S02]  /*1d2d0*/  LEA.HI.X.SX32 R217, R184, R3.reuse, 0x1, P1 ;  /* 0x00000003b8d97211 */ /* 0x080fe400008f0eff */
[----:B------:R-:W0:Y:S01]  /*1d2e0*/  S2R R184, SR_TID.X ;  /* 0x0000000000b87919 */ /* 0x000e220000002100 */
[C---:B------:R-:W-:Y:S02]  /*1d2f0*/  LEA R2, P1, R249.reuse, R2, 0x1 ;  /* 0x00000002f9027211 */ /* 0x040fe400078208ff */
[----:B------:R-:W-:Y:S02]  /*1d300*/  PRMT R30, R82, 0x7632, R30 ;  /* 0x00007632521e7816 */ /* 0x000fe4000000001e */
[----:B------:R-:W-:Y:S02]  /*1d310*/  PRMT R90, R90, 0x7632, R90 ;  /* 0x000076325a5a7816 */ /* 0x000fe4000000005a */
[----:B------:R-:W-:Y:S02]  /*1d320*/  PRMT R114, R114, 0x7632, R114 ;  /* 0x0000763272727816 */ /* 0x000fe40000000072 */
[----:B------:R-:W-:-:S02]  /*1d330*/  LEA.HI.X.SX32 R3, R249, R3, 0x1, P1 ;  /* 0x00000003f9037211 */ /* 0x000fc400008f0eff */
[----:B------:R-:W-:Y:S01]  /*1d340*/  PRMT R110, R110, 0x7632, R110 ;  /* 0x000076326e6e7816 */ /* 0x000fe2000000006e */
[----:B---3--:R1:W-:Y:S01]  /*1d350*/  STG.E.U16 [R244.64], R30 ;  /* 0x0000001ef4007986 */ /* 0x0083e2000c101506 */
[----:B------:R-:W-:Y:S02]  /*1d360*/  FSETP.NEU.AND P1, PT, R248, RZ, PT ;  /* 0x000000fff800720b */ /* 0x000fe40003f2d000 */
[----:B------:R-:W-:Y:S01]  /*1d370*/  PRMT R106, R106, 0x7632, R106 ;  /* 0x000076326a6a7816 */ /* 0x000fe2000000006a */
[----:B----4-:R2:W-:Y:S01]  /*1d380*/  STG.E.U16 [R246.64], R90 ;  /* 0x0000005af6007986 */ /* 0x0105e2000c101506 */
[----:B------:R-:W-:Y:S02]  /*1d390*/  PRMT R102, R102, 0x7632, R102 ;  /* 0x0000763266667816 */ /* 0x000fe40000000066 */
[----:B0-----:R-:W-:-:S04]  /*1d3a0*/  LOP3.LUT R184, R184, 0x18, RZ, 0xc0, !PT ;  /* 0x00000018b8b87812 */ /* 0x001fc800078ec0ff */
[----:B------:R-:W-:Y:S02]  /*1d3b0*/  LEA.HI R184, R184, R250, RZ, 0x1f ;  /* 0x000000fab8b87211 */ /* 0x000fe400078ff8ff */
[----:B------:R-:W3:Y:S04]  /*1d3c0*/  LDL.LU R250, [R1+0x1f8] ;  /* 0x0001f80001fa7983 */ /* 0x000ee80000300800 */
[----:B------:R-:W4:Y:S04]  /*1d3d0*/  LDL.LU R248, [R1+0x588] ;  /* 0x0005880001f87983 */ /* 0x000f280000300800 */
[----:B-1----:R-:W3:Y:S04]  /*1d3e0*/  LDL.LU.64 R244, [R1+0x580] ;  /* 0x0005800001f47983 */ /* 0x002ee80000300a00 */
[----:B--2---:R-:W2:Y:S04]  /*1d3f0*/  LDL.LU.64 R246, [R1+0x578] ;  /* 0x0005780001f67983 */ /* 0x004ea80000300a00 */
[----:B------:R0:W-:Y:S04]  /*1d400*/  STG.E.U16 [R240.64], R114 ;  /* 0x00000072f0007986 */ /* 0x0001e8000c101506 */
[----:B------:R1:W-:Y:S04]  /*1d410*/  STG.E.U16 [R238.64], R110 ;  /* 0x0000006eee007986 */ /* 0x0003e8000c101506 */
[----:B------:R1:W-:Y:S04]  /*1d420*/  STG.E.U16 [R236.64], R106 ;  /* 0x0000006aec007986 */ /* 0x0003e8000c101506 */
[----:B0-----:R-:W2:Y:S04]  /*1d430*/  LDL.LU.64 R240, [R1+0x570] ;  /* 0x0005700001f07983 */ /* 0x001ea80000300a00 */
[----:B-1----:R-:W2:Y:S04]  /*1d440*/  LDL.LU.64 R238, [R1+0x568] ;  /* 0x0005680001ee7983 */ /* 0x002ea80000300a00 */
[----:B------:R-:W2:Y:S04]  /*1d450*/  LDL.LU.64 R236, [R1+0x560] ;  /* 0x0005600001ec7983 */ /* 0x000ea80000300a00 */
[----:B------:R0:W-:Y:S04]  /*1d460*/  STG.E.U16 [R186.64], R102 ;  /* 0x00000066ba007986 */ /* 0x0001e8000c101506 */
[----:B0-----:R-:W2:Y:S01]  /*1d470*/  LDL.LU.64 R186, [R1+0x558] ;  /* 0x0005580001ba7983 */ /* 0x001ea20000300a00 */
[----:B------:R-:W-:-:S02]  /*1d480*/  PRMT R98, R98, 0x7632, R98 ;  /* 0x0000763262627816 */ /* 0x000fc40000000062 */
[----:B------:R-:W-:Y:S02]  /*1d490*/  PRMT R94, R94, 0x7632, R94 ;  /* 0x000076325e5e7816 */ /* 0x000fe4000000005e */
[----:B------:R-:W-:Y:S02]  /*1d4a0*/  PRMT R150, R150, 0x7632, R150 ;  /* 0x0000763296967816 */ /* 0x000fe40000000096 */
[----:B------:R-:W-:Y:S02]  /*1d4b0*/  PRMT R154, R154, 0x7632, R154 ;  /* 0x000076329a9a7816 */ /* 0x000fe4000000009a */
[----:B------:R-:W-:Y:S02]  /*1d4c0*/  PRMT R86, R86, 0x7632, R86 ;  /* 0x0000763256567816 */ /* 0x000fe40000000056 */
[----:B------:R-:W-:Y:S02]  /*1d4d0*/  PRMT R78, R78, 0x7632, R78 ;  /* 0x000076324e4e7816 */ /* 0x000fe4000000004e */
        /* <DEDUP_REMOVED lines=14> */
[----:B------:R-:W-:Y:S01]  /*1d5c0*/  PRMT R42, R42, 0x7632, R42 ;  /* 0x000076322a2a7816 */ /* 0x000fe2000000002a */
[----:B--2---:R0:W-:Y:S04]  /*1d5d0*/  STG.E.U16 [R186.64], R98 ;  /* 0x00000062ba007986 */ /* 0x0041e8000c101506 */
[----:B------:R1:W-:Y:S04]  /*1d5e0*/  STG.E.U16 [R236.64], R94 ;  /* 0x0000005eec007986 */ /* 0x0003e8000c101506 */
[----:B------:R2:W-:Y:S04]  /*1d5f0*/  STG.E.U16 [R238.64], R150 ;  /* 0x00000096ee007986 */ /* 0x0005e8000c101506 */
[----:B0-----:R-:W4:Y:S04]  /*1d600*/  LDL.LU.64 R186, [R1+0x550] ;  /* 0x0005500001ba7983 */ /* 0x001f280000300a00 */
[----:B-1----:R-:W4:Y:S04]  /*1d610*/  LDL.LU.64 R236, [R1+0x548] ;  /* 0x0005480001ec7983 */ /* 0x002f280000300a00 */
[----:B--2---:R-:W2:Y:S04]  /*1d620*/  LDL.LU.64 R238, [R1+0x540] ;  /* 0x0005400001ee7983 */ /* 0x004ea80000300a00 */
[----:B------:R0:W-:Y:S04]  /*1d630*/  STG.E.U16 [R240.64], R154 ;  /* 0x0000009af0007986 */ /* 0x0001e8000c101506 */
[----:B------:R1:W-:Y:S04]  /*1d640*/  STG.E.U16 [R246.64], R86 ;  /* 0x00000056f6007986 */ /* 0x0003e8000c101506 */
[----:B0-----:R-:W4:Y:S04]  /*1d650*/  LDL.LU.64 R240, [R1+0x538] ;  /* 0x0005380001f07983 */ /* 0x001f280000300a00 */
[----:B-1----:R-:W2:Y:S04]  /*1d660*/  LDL.LU.64 R246, [R1+0x530] ;  /* 0x0005300001f67983 */ /* 0x002ea80000300a00 */
[----:B---3--:R-:W-:Y:S04]  /*1d670*/  STG.E.U16 [R244.64], R78 ;  /* 0x0000004ef4007986 */ /* 0x008fe8000c101506 */
        /* <DEDUP_REMOVED lines=10> */
[----:B------:R1:W-:Y:S01]  /*1d720*/  STG.E.U16 [R8.64], R58 ;  /* 0x0000003a08007986 */ /* 0x0003e2000c101506 */
[----:B------:R-:W-:-:S03]  /*1d730*/  PRMT R34, R34, 0x7632, R34 ;  /* 0x0000763222227816 */ /* 0x000fc60000000022 */
[----:B------:R3:W-:Y:S01]  /*1d740*/  STG.E.U16 [R10.64], R54 ;  /* 0x000000360a007986 */ /* 0x0007e2000c101506 */
[----:B0-----:R-:W-:-:S03]  /*1d750*/  PRMT R7, R122, 0x7632, R7 ;  /* 0x000076327a077816 */ /* 0x001fc60000000007 */
[----:B------:R0:W-:Y:S01]  /*1d760*/  STG.E.U16 [R12.64], R118 ;  /* 0x000000760c007986 */ /* 0x0001e2000c101506 */
[----:B-1----:R-:W-:-:S03]  /*1d770*/  PRMT R9, R46, 0x7632, R9 ;  /* 0x000076322e097816 */ /* 0x002fc60000000009 */
[----:B------:R1:W-:Y:S01]  /*1d780*/  STG.E.U16 [R14.64], R7 ;  /* 0x000000070e007986 */ /* 0x0003e2000c101506 */
[----:B---3--:R-:W-:-:S03]  /*1d790*/  PRMT R11, R38, 0x7632, R11 ;  /* 0x00007632260b7816 */ /* 0x008fc6000000000b */
[----:B------:R-:W-:Y:S01]  /*1d7a0*/  STG.E.U16 [R16.64], R50 ;  /* 0x0000003210007986 */ /* 0x000fe2000c101506 */
[----:B0-----:R-:W-:-:S03]  /*1d7b0*/  PRMT R13, R30, 0x7632, R13 ;  /* 0x000076321e0d7816 */ /* 0x001fc6000000000d */
[----:B------:R0:W-:Y:S04]  /*1d7c0*/  STG.E.U16 [R18.64], R9 ;  /* 0x0000000912007986 */ /* 0x0001e8000c101506 */
        /* <DEDUP_REMOVED lines=25> */
[----:B------:R-:W-:Y:S01]  /*1d960*/  STG.E.U16 [R112.64], R131 ;  /* 0x0000008370007986 */ /* 0x000fe2000c101506 */
[----:B------:R-:W-:-:S03]  /*1d970*/  FSEL R82, R250, -INF , P2 ;  /* 0xff800000fa527808 */ /* 0x000fc60001000000 */
[----:B------:R-:W-:Y:S01]  /*1d980*/  STG.E.U16 [R116.64], R59 ;  /* 0x0000003b74007986 */ /* 0x000fe2000c101506 */
[----:B------:R-:W-:-:S03]  /*1d990*/  LOP3.LUT P5, RZ, R0, 0x20000, RZ, 0xc0, !PT ;  /* 0x0002000000ff7812 */ /* 0x000fc600078ac0ff */
[----:B------:R-:W-:Y:S01]  /*1d9a0*/  STG.E.U16 [R162.64], R55 ;  /* 0x00000037a2007986 */ /* 0x000fe2000c101506 */
[----:B------:R-:W-:-:S03]  /*1d9b0*/  LOP3.LUT P4, RZ, R0, 0x10000, RZ, 0xc0, !PT ;  /* 0x0001000000ff7812 */ /* 0x000fc6000788c0ff */
[----:B------:R-:W-:Y:S01]  /*1d9c0*/  STG.E.U16 [R158.64], R119 ;  /* 0x000000779e007986 */ /* 0x000fe2000c101506 */
[C---:B------:R-:W-:Y:S02]  /*1d9d0*/  LOP3.LUT P3, RZ, R0.reuse, 0x2000, RZ, 0xc0, !PT ;  /* 0x0000200000ff7812 */ /* 0x040fe4000786c0ff */
[----:B------:R-:W-:Y:S01]  /*1d9e0*/  LOP3.LUT P2, RZ, R0, 0x4000, RZ, 0xc0, !PT ;  /* 0x0000400000ff7812 */ /* 0x000fe2000784c0ff */
[----:B------:R-:W-:Y:S01]  /*1d9f0*/  STG.E.U16 [R152.64], R123 ;  /* 0x0000007b98007986 */ /* 0x000fe2000c101506 */
[----:B------:R-:W-:-:S03]  /*1da00*/  PRMT R0, R83, 0x7632, R0 ;  /* 0x0000763253007816 */ /* 0x000fc60000000000 */
[----:B------:R-:W-:Y:S01]  /*1da10*/  STG.E.U16 [R144.64], R51 ;  /* 0x0000003390007986 */ /* 0x000fe2000c101506 */
[----:B------:R-:W-:-:S03]  /*1da20*/  PRMT R106, R91, 0x7632, R106 ;  /* 0x000076325b6a7816 */ /* 0x000fc6000000006a */
[----:B------:R-:W-:Y:S01]  /*1da30*/  STG.E.U16 [R136.64], R47 ;  /* 0x0000002f88007986 */ /* 0x000fe2000c101506 */
[----:B------:R-:W-:-:S03]  /*1da40*/  PRMT R6, R115, 0x7632, R6 ;  /* 0x0000763273067816 */ /* 0x000fc60000000006 */
[----:B------:R-:W-:Y:S01]  /*1da50*/  STG.E.U16 [R128.64], R43 ;  /* 0x0000002b80007986 */ /* 0x000fe2000c101506 */
[----:B-1----:R-:W-:-:S03]  /*1da60*/  PRMT R7, R111, 0x7632, R7 ;  /* 0x000076326f077816 */ /* 0x002fc60000000007 */
[----:B------:R-:W-:Y:S01]  /*1da70*/  STG.E.U16 [R124.64], R39 ;  /* 0x000000277c007986 */ /* 0x000fe2000c101506 */
[----:B------:R-:W-:-:S03]  /*1da80*/  PRMT R8, R107, 0x7632, R8 ;  /* 0x000076326b087816 */ /* 0x000fc60000000008 */
[----:B------:R-:W-:Y:S01]  /*1da90*/  STG.E.U16 [R120.64], R35 ;  /* 0x0000002378007986 */ /* 0x000fe2000c101506 */
[----:B------:R-:W-:-:S03]  /*1daa0*/  PRMT R102, R103, 0x7632, R102 ;  /* 0x0000763267667816 */ /* 0x000fc60000000066 */
[----:B------:R-:W-:Y:S01]  /*1dab0*/  STG.E.U16 [R4.64], R31 ;  /* 0x0000001f04007986 */ /* 0x000fe2000c101506 */
[----:B0-----:R-:W-:-:S03]  /*1dac0*/  PRMT R9, R99, 0x7632, R9 ;  /* 0x0000763263097816 */ /* 0x001fc60000000009 */
[----:B------:R-:W3:Y:S04]  /*1dad0*/  LDL.LU.64 R244, [R1+0x528] ;  /* 0x0005280001f47983 */ /* 0x000ee80000300a00 */
[----:B------:R-:W-:Y:S04]  /*1dae0*/  STG.E.U16 [R214.64], R0 ;  /* 0x00000000d6007986 */ /* 0x000fe8000c101506 */
[----:B------:R-:W3:Y:S04]  /*1daf0*/  LDL.LU.64 R242, [R1+0x520] ;  /* 0x0005200001f27983 */ /* 0x000ee80000300a00 */
[----:B------:R-:W-:Y:S04]  /*1db00*/  STG.E.U16 [R212.64], R106 ;  /* 0x0000006ad4007986 */ /* 0x000fe8000c101506 */
[----:B------:R-:W3:Y:S04]  /*1db10*/  LDL.LU R142, [R1+0x1f4] ;  /* 0x0001f400018e7983 */ /* 0x000ee80000300800 */
[----:B------:R-:W-:Y:S04]  /*1db20*/  STG.E.U16 [R210.64], R6 ;  /* 0x00000006d2007986 */ /* 0x000fe8000c101506 */
[----:B------:R-:W3:Y:S04]  /*1db30*/  LDL.LU R154, [R1+0x1f0] ;  /* 0x0001f000019a7983 */ /* 0x000ee80000300800 */
[----:B------:R-:W-:Y:S04]  /*1db40*/  STG.E.U16 [R208.64], R7 ;  /* 0x00000007d0007986 */ /* 0x000fe8000c101506 */
[----:B------:R-:W3:Y:S04]  /*1db50*/  LDL.LU R150, [R1+0x1ec] ;  /* 0x0001ec0001967983 */ /* 0x000ee80000300800 */
[----:B------:R4:W-:Y:S04]  /*1db60*/  STG.E.U16 [R206.64], R8 ;  /* 0x00000008ce007986 */ /* 0x0009e8000c101506 */
[----:B------:R-:W3:Y:S04]  /*1db70*/  LDL.LU R249, [R1+0x1e8] ;  /* 0x0001e80001f97983 */ /* 0x000ee80000300800 */
[----:B------:R-:W-:Y:S04]  /*1db80*/  STG.E.U16 [R204.64], R102 ;  /* 0x00000066cc007986 */ /* 0x000fe8000c101506 */
[----:B------:R-:W3:Y:S04]  /*1db90*/  LDL.LU R250, [R1+0x1e4] ;  /* 0x0001e40001fa7983 */ /* 0x000ee80000300800 */
[----:B------:R2:W-:Y:S01]  /*1dba0*/  STG.E.U16 [R202.64], R9 ;  /* 0x00000009ca007986 */ /* 0x0005e2000c101506 */
[----:B----4-:R-:W-:-:S03]  /*1dbb0*/  FFMA R8, R241, 0.69314718246459960938, R248 ;  /* 0x3f317218f1087823 */ /* 0x010fc600000000f8 */
[----:B------:R-:W4:Y:S01]  /*1dbc0*/  LDL.LU R241, [R1+0x518] ;  /* 0x0005180001f17983 */ /* 0x000f220000300800 */
[----:B--2---:R-:W-:-:S03]  /*1dbd0*/  FFMA R9, R240, 0.69314718246459960938, R247 ;  /* 0x3f317218f0097823 */ /* 0x004fc600000000f7 */
[----:B------:R-:W2:Y:S01]  /*1dbe0*/  LDL.LU R240, [R1+0x514] ;  /* 0x0005140001f07983 */ /* 0x000ea20000300800 */
[----:B------:R-:W-:Y:S02]  /*1dbf0*/  PRMT R10, R95, 0x7632, R10 ;  /* 0x000076325f0a7816 */ /* 0x000fe4000000000a */
[----:B------:R-:W-:Y:S02]  /*1dc00*/  PRMT R11, R151, 0x7632, R11 ;  /* 0x00007632970b7816 */ /* 0x000fe4000000000b */
[----:B------:R-:W-:Y:S02]  /*1dc10*/  PRMT R98, R155, 0x7632, R98 ;  /* 0x000076329b627816 */ /* 0x000fe40000000062 */
[----:B------:R-:W-:Y:S01]  /*1dc20*/  PRMT R12, R87, 0x7632, R12 ;  /* 0x00007632570c7816 */ /* 0x000fe2000000000c */
[----:B------:R0:W-:Y:S01]  /*1dc30*/  STG.E.U16 [R200.64], R10 ;  /* 0x0000000ac8007986 */ /* 0x0001e2000c101506 */
[----:B------:R-:W-:Y:S02]  /*1dc40*/  PRMT R13, R79, 0x7632, R13 ;  /* 0x000076324f0d7816 */ /* 0x000fe4000000000d */
[----:B------:R-:W-:Y:S01]  /*1dc50*/  PRMT R14, R143, 0x7632, R14 ;  /* 0x000076328f0e7816 */ /* 0x000fe2000000000e */
[----:B------:R3:W-:Y:S01]  /*1dc60*/  STG.E.U16 [R198.64], R11 ;  /* 0x0000000bc6007986 */ /* 0x0007e2000c101506 */
[----:B------:R-:W-:-:S02]  /*1dc70*/  PRMT R94, R147, 0x7632, R94 ;  /* 0x00007632935e7816 */ /* 0x000fc4000000005e */
[----:B------:R-:W-:Y:S01]  /*1dc80*/  PRMT R91, R75, 0x7632, R91 ;  /* 0x000076324b5b7816 */ /* 0x000fe2000000005b */
[----:B------:R-:W-:Y:S01]  /*1dc90*/  STG.E.U16 [R196.64], R98 ;  /* 0x00000062c4007986 */ /* 0x000fe2000c101506 */
[----:B------:R-:W-:Y:S02]  /*1dca0*/  PRMT R90, R71, 0x7632, R90 ;  /* 0x00007632475a7816 */ /* 0x000fe4000000005a */
        /* <DEDUP_REMOVED lines=14> */
[----:B------:R-:W-:Y:S01]  /*1dd90*/  PRMT R15, R55, 0x7632, R15 ;  /* 0x00007632370f7816 */ /* 0x000fe2000000000f */
[----:B0-----:R-:W-:Y:S02]  /*1dda0*/  FFMA R10, R239, 0.69314718246459960938, R246 ;  /* 0x3f317218ef0a7823 */ /* 0x001fe400000000f6 */
[----:B------:R-:W-:Y:S01]  /*1ddb0*/  STG.E.U16 [R176.64], R88 ;  /* 0x00000058b0007986 */ /* 0x000fe2000c101506 */
[----:B------:R-:W-:-:S03]  /*1ddc0*/  PRMT R80, R119, 0x7632, R80 ;  /* 0x0000763277507816 */ /* 0x000fc60000000050 */
[----:B------:R-:W-:Y:S04]  /*1ddd0*/  STG.E.U16 [R174.64], R87 ;  /* 0x00000057ae007986 */ /* 0x000fe8000c101506 */
[----:B------:R-:W-:Y:S04]  /*1dde0*/  STG.E.U16 [R172.64], R86 ;  /* 0x00000056ac007986 */ /* 0x000fe8000c101506 */
[----:B------:R-:W-:Y:S04]  /*1ddf0*/  STG.E.U16 [R170.64], R85 ;  /* 0x00000055aa007986 */ /* 0x000fe8000c101506 */
[----:B------:R-:W2:Y:S04]  /*1de00*/  LDL.LU R239, [R1+0x510] ;  /* 0x0005100001ef7983 */ /* 0x000ea80000300800 */
[----:B------:R-:W-:Y:S04]  /*1de10*/  STG.E.U16 [R168.64], R84 ;  /* 0x00000054a8007986 */ /* 0x000fe8000c101506 */
[----:B------:R-:W-:Y:S04]  /*1de20*/  STG.E.U16 [R166.64], R83 ;  /* 0x00000053a6007986 */ /* 0x000fe8000c101506 */
[----:B------:R-:W-:Y:S04]  /*1de30*/  STG.E.U16 [R164.64], R15 ;  /* 0x0000000fa4007986 */ /* 0x000fe8000c101506 */
[----:B------:R2:W-:Y:S01]  /*1de40*/  STG.E.U16 [R160.64], R80 ;  /* 0x00000050a0007986 */ /* 0x0005e2000c101506 */
[----:B---3--:R-:W-:-:S03]  /*1de50*/  FFMA R11, R238, 0.69314718246459960938, R245 ;  /* 0x3f317218ee0b7823 */ /* 0x008fc600000000f5 */
[----:B------:R-:W3:Y:S01]  /*1de60*/  LDL.LU R238, [R1+0x50c] ;  /* 0x00050c0001ee7983 */ /* 0x000ee20000300800 */
[----:B------:R-:W-:-:S03]  /*1de70*/  FFMA R244, R237, 0.69314718246459960938, R244 ;  /* 0x3f317218edf47823 */ /* 0x000fc600000000f4 */
[----:B------:R-:W3:Y:S01]  /*1de80*/  LDL.LU R237, [R1+0x508] ;  /* 0x0005080001ed7983 */ /* 0x000ee20000300800 */
[----:B------:R-:W-:-:S03]  /*1de90*/  FFMA R245, R236, 0.69314718246459960938, R243 ;  /* 0x3f317218ecf57823 */ /* 0x000fc600000000f3 */
[----:B------:R-:W3:Y:S01]  /*1dea0*/  LDL.LU R236, [R1+0x504] ;  /* 0x0005040001ec7983 */ /* 0x000ee20000300800 */
[----:B------:R-:W-:-:S03]  /*1deb0*/  FFMA R246, R187, 0.69314718246459960938, R242 ;  /* 0x3f317218bbf67823 */ /* 0x000fc600000000f2 */
[----:B------:R-:W3:Y:S01]  /*1dec0*/  LDL.LU R187, [R1+0x500] ;  /* 0x0005000001bb7983 */ /* 0x000ee20000300800 */
        /* <DEDUP_REMOVED lines=8> */
[----:B------:R-:W-:Y:S01]  /*1df50*/  STG.E.U16 [R156.64], R78 ;  /* 0x0000004e9c007986 */ /* 0x000fe2000c101506 */
[----:B------:R-:W-:Y:S02]  /*1df60*/  PRMT R109, R39, 0x7632, R109 ;  /* 0x00007632276d7816 */ /* 0x000fe4000000006d */
[----:B------:R-:W-:Y:S01]  /*1df70*/  PRMT R16, R35, 0x7632, R16 ;  /* 0x0000763223107816 */ /* 0x000fe20000000010 */
[----:B------:R-:W-:Y:S01]  /*1df80*/  STG.E.U16 [R148.64], R74 ;  /* 0x0000004a94007986 */ /* 0x000fe2000c101506 */
[----:B------:R-:W-:-:S03]  /*1df90*/  PRMT R108, R31, 0x7632, R108 ;  /* 0x000076321f6c7816 */ /* 0x000fc6000000006c */
[----:B------:R-:W-:Y:S04]  /*1dfa0*/  STG.E.U16 [R140.64], R70 ;  /* 0x000000468c007986 */ /* 0x000fe8000c101506 */
[----:B------:R-:W-:Y:S04]  /*1dfb0*/  STG.E.U16 [R132.64], R66 ;  /* 0x0000004284007986 */ /* 0x000fe8000c101506 */
[----:B------:R-:W-:Y:S04]  /*1dfc0*/  STG.E.U16 [R218.64], R109 ;  /* 0x0000006dda007986 */ /* 0x000fe8000c101506 */
[----:B------:R0:W-:Y:S04]  /*1dfd0*/  STG.E.U16 [R2.64], R16 ;  /* 0x0000001002007986 */ /* 0x0001e8000c101506 */
[----:B------:R1:W-:Y:S01]  /*1dfe0*/  STG.E.U16 [R216.64], R108 ;  /* 0x0000006cd8007986 */ /* 0x0003e2000c101506 */
[----:B------:R-:W-:-:S02]  /*1dff0*/  FSEL R5, R154, -INF , P4 ;  /* 0xff8000009a057808 */ /* 0x000fc40002000000 */
[----:B------:R-:W-:Y:S02]  /*1e000*/  FSEL R0, R150, -INF , P3 ;  /* 0xff80000096007808 */ /* 0x000fe40001800000 */
[----:B------:R-:W-:Y:S02]  /*1e010*/  FSEL R4, R250, -INF , P1 ;  /* 0xff800000fa047808 */ /* 0x000fe40000800000 */
[----:B0-----:R-:W-:Y:S02]  /*1e020*/  FSEL R2, R142, -INF , P5 ;  /* 0xff8000008e027808 */ /* 0x001fe40002800000 */
[----:B------:R-:W-:Y:S02]  /*1e030*/  FSEL R3, R249, -INF , P2 ;  /* 0xff800000f9037808 */ /* 0x000fe40001000000 */
[----:B------:R-:W-:Y:S01]  /*1e040*/  LOP3.LUT R252, R252, 0x1c, RZ, 0xc0, !PT ;  /* 0x0000001cfcfc7812 */ /* 0x000fe200078ec0ff */
[----:B------:R-:W-:Y:S01]  /*1e050*/  BAR.SYNC.DEFER_BLOCKING 0x0 ;  /* 0x0000000000007b1d */ /* 0x000fe20000010000 */
[----:B------:R-:W-:-:S05]  /*1e060*/  FFMA R81, R251, 0.69314718246459960938, R239 ;  /* 0x3f317218fb517823 */ /* 0x000fca00000000ef */
[----:B------:R1:W-:Y:S04]  /*1e070*/  STS.128 [R252.X4], R8 ;  /* 0x00000008fc007388 */ /* 0x0003e80000004c00 */
[----:B------:R1:W-:Y:S01]  /*1e080*/  STS.128 [R252.X4+0x80], R244 ;  /* 0x000080f4fc007388 */ /* 0x0003e20000004c00 */
[----:B---3--:R-:W-:Y:S02]  /*1e090*/  FFMA R82, R82, 0.69314718246459960938, R238 ;  /* 0x3f31721852527823 */ /* 0x008fe400000000ee */
[----:B------:R-:W-:Y:S02]  /*1e0a0*/  FFMA R83, R2, 0.69314718246459960938, R237 ;  /* 0x3f31721802537823 */ /* 0x000fe400000000ed */
[----:B------:R-:W-:Y:S02]  /*1e0b0*/  FFMA R236, R5, 0.69314718246459960938, R236 ;  /* 0x3f31721805ec7823 */ /* 0x000fe400000000ec */
[----:B------:R-:W-:Y:S01]  /*1e0c0*/  FFMA R237, R0, 0.69314718246459960938, R187 ;  /* 0x3f31721800ed7823 */ /* 0x000fe200000000bb */
[----:B------:R1:W-:Y:S01]  /*1e0d0*/  STS.128 [R252.X4+0x100], R80 ;  /* 0x00010050fc007388 */ /* 0x0003e20000004c00 */
[----:B----4-:R-:W-:-:S02]  /*1e0e0*/  FFMA R238, R3, 0.69314718246459960938, R186 ;  /* 0x3f31721803ee7823 */ /* 0x010fc400000000ba */
[----:B--2---:R-:W-:-:S05]  /*1e0f0*/  FFMA R239, R4, 0.69314718246459960938, R185 ;  /* 0x3f31721804ef7823 */ /* 0x004fca00000000b9 */
[----:B------:R1:W-:Y:S04]  /*1e100*/  STS.128 [R252.X4+0x180], R236 ;  /* 0x000180ecfc007388 */ /* 0x0003e80000004c00 */
[----:B------:R-:W-:Y:S06]  /*1e110*/  BAR.SYNC.DEFER_BLOCKING 0x0 ;  /* 0x0000000000007b1d */ /* 0x000fec0000010000 */
[----:B------:R-:W-:Y:S05]  /*1e120*/  @P0 EXIT ;  /* 0x000000000000094d */ /* 0x000fea0003800000 */
[----:B-1----:R-:W0:Y:S04]  /*1e130*/  S2R R252, SR_CTAID.X ;  /* 0x0000000000fc7919 */ /* 0x002e280000002500 */
[----:B------:R-:W1:Y:S04]  /*1e140*/  S2R R249, SR_TID.X ;  /* 0x0000000000f97919 */ /* 0x000e680000002100 */
[----:B------:R-:W2:Y:S04]  /*1e150*/  S2R R250, SR_CTAID.Y ;  /* 0x0000000000fa7919 */ /* 0x000ea80000002600 */
[----:B------:R-:W3:Y:S01]  /*1e160*/  LDS R7, [R184] ;  /* 0x00000000b8077984 */ /* 0x000ee20000000800 */
[----:B0-----:R-:W-:-:S05]  /*1e170*/  IMAD.SHL.U32 R252, R252, 0x80, RZ ;  /* 0x00000080fcfc7824 */ /* 0x001fca00078e00ff */
[----:B-1----:R-:W-:Y:S01]  /*1e180*/  LOP3.LUT R252, R252, 0x7f, R249, 0xf8, !PT ;  /* 0x0000007ffcfc7812 */ /* 0x002fe200078ef8f9 */
[----:B--2---:R-:W-:-:S04]  /*1e190*/  IMAD R0, R250, c[0x0][0x1cc], RZ ;  /* 0x00007300fa007a24 */ /* 0x004fc800078e02ff */
[C---:B------:R-:W-:Y:S02]  /*1e1a0*/  IMAD.SHL.U32 R3, R252.reuse, 0x4, RZ ;  /* 0x00000004fc037824 */ /* 0x040fe400078e00ff */
[----:B------:R-:W-:Y:S01]  /*1e1b0*/  IMAD.HI R5, R252, 0x4, RZ ;  /* 0x00000004fc057827 */ /* 0x000fe200078e02ff */
[----:B------:R-:W-:-:S03]  /*1e1c0*/  SHF.L.U32 R2, R0, 0x2, RZ ;  /* 0x0000000200027819 */ /* 0x000fc600000006ff */
[----:B------:R-:W-:Y:S01]  /*1e1d0*/  IMAD.HI R0, R0, 0x4, RZ ;  /* 0x0000000400007827 */ /* 0x000fe200078e02ff */
[----:B------:R-:W-:-:S04]  /*1e1e0*/  IADD3 R2, P0, P1, R3, c[0x0][0x180], R2 ;  /* 0x0000600003027a10 */ /* 0x000fc8000791e002 */
[----:B------:R-:W-:-:S05]  /*1e1f0*/  IADD3.X R3, R5, c[0x0][0x184], R0, P0, P1 ;  /* 0x0000610005037a10 */ /* 0x000fca00007e2400 */
[----:B---3--:R-:W-:Y:S01]  /*1e200*/  STG.E [R2.64], R7 ;  /* 0x0000000702007986 */ /* 0x008fe2000c101906 */
[----:B------:R-:W-:Y:S05]  /*1e210*/  EXIT ;  /* 0x000000000000794d */ /* 0x000fea0003800000 */
.L_x_2:
[----:B------:R-:W-:-:S00]  /*1e220*/  BRA `(.L_x_2) ;  /* 0xfffffff000007947 */ /* 0x000fc0000383ffff */
[----:B------:R-:W-:-:S00]  /*1e230*/  NOP ;  /* 0x0000000000007918 */ /* 0x000fc00000000000 */
        /* <DEDUP_REMOVED lines=12> */
.L_x_3:


//--------------------- .nv.global.init           --------------------------
	.section	.nv.global.init,"aw",@progbits
.nv.global.init:
	.type		_$_str,@object
	.size		_$_str,(.L_0 - _$_str)
_$_str:
        /*0000*/ 	.byte	0x5f, 0x5f, 0x43, 0x55, 0x44, 0x41, 0x5f, 0x46, 0x54, 0x5a, 0x00
.L_0:


//--------------------- .nv.shared.attn_fwd       --------------------------
	.section	.nv.shared.attn_fwd,"aw",@nobits
	.sectionflags	@""
	.align	16
